//
// Generated by NVIDIA NVVM Compiler
//
// Compiler Build ID: CL-36424714
// Cuda compilation tools, release 13.0, V13.0.88
// Based on NVVM 20.0.0
//

.version 9.0
.target sm_100
.address_size 64

	// .globl	random_sample_bf16
.global .align 4 .b8 precalc_xorwow_matrix[102400];
.global .align 4 .b8 precalc_xorwow_offset_matrix[102400];
.global .align 4 .b8 mrg32k3aM1[2304];
.global .align 4 .b8 mrg32k3aM2[2304];
.global .align 4 .b8 mrg32k3aM1SubSeq[2016];
.global .align 4 .b8 mrg32k3aM2SubSeq[2016];
.global .align 4 .b8 mrg32k3aM1Seq[2304];
.global .align 4 .b8 mrg32k3aM2Seq[2304];
.const .align 8 .b8 __cr_lgamma_table[72];
// _ZZ13random_sampleI13__nv_bfloat16EvPT_PjfjfjiE7max_val_$_0 has been demoted
// _ZZ13random_sampleI13__nv_bfloat16EvPT_PjfjfjiE7sum_exp has been demoted
// _ZZ13random_sampleI13__nv_bfloat16EvPT_PjfjfjiE5probs has been demoted
// _ZZ13random_sampleI13__nv_bfloat16EvPT_PjfjfjiE8temp_max has been demoted
// _ZZ13random_sampleI6__halfEvPT_PjfjfjiE7max_val_$_0 has been demoted
// _ZZ13random_sampleI6__halfEvPT_PjfjfjiE7sum_exp has been demoted
// _ZZ13random_sampleI6__halfEvPT_PjfjfjiE5probs has been demoted
// _ZZ13random_sampleI6__halfEvPT_PjfjfjiE8temp_max has been demoted
// _ZZ13random_sampleIfEvPT_PjfjfjiE7max_val has been demoted
// _ZZ13random_sampleIfEvPT_PjfjfjiE7sum_exp has been demoted
// _ZZ13random_sampleIfEvPT_PjfjfjiE5probs has been demoted
// _ZZ13random_sampleIfEvPT_PjfjfjiE8temp_max has been demoted
// _ZZ13random_sampleIdEvPT_PjfjfjiE7max_val has been demoted
// _ZZ13random_sampleIdEvPT_PjfjfjiE7sum_exp has been demoted
// _ZZ13random_sampleIdEvPT_PjfjfjiE5probs has been demoted
// _ZZ13random_sampleIdEvPT_PjfjfjiE8temp_max has been demoted

.visible .entry random_sample_bf16(
	.param .u64 .ptr .align 1 random_sample_bf16_param_0,
	.param .u64 .ptr .align 1 random_sample_bf16_param_1,
	.param .f32 random_sample_bf16_param_2,
	.param .u32 random_sample_bf16_param_3,
	.param .f32 random_sample_bf16_param_4,
	.param .u32 random_sample_bf16_param_5,
	.param .u32 random_sample_bf16_param_6
)
{
	.local .align 16 .b8 	__local_depot0[24576];
	.reg .b64 	%SP;
	.reg .b64 	%SPL;
	.reg .pred 	%p<96>;
	.reg .b16 	%rs<479>;
	.reg .b32 	%r<242>;
	.reg .b32 	%f<130>;
	.reg .b64 	%rd<88>;
	// demoted variable
	.shared .align 2 .u16 _ZZ13random_sampleI13__nv_bfloat16EvPT_PjfjfjiE7max_val_$_0;
	// demoted variable
	.shared .align 2 .b8 _ZZ13random_sampleI13__nv_bfloat16EvPT_PjfjfjiE7sum_exp[2];
	// demoted variable
	.shared .align 2 .b8 _ZZ13random_sampleI13__nv_bfloat16EvPT_PjfjfjiE5probs[8192];
	// demoted variable
	.shared .align 2 .b8 _ZZ13random_sampleI13__nv_bfloat16EvPT_PjfjfjiE8temp_max[512];
	mov.u64 	%SPL, __local_depot0;
	ld.param.u64 	%rd30, [random_sample_bf16_param_0];
	ld.param.u64 	%rd31, [random_sample_bf16_param_1];
	ld.param.f32 	%f7, [random_sample_bf16_param_2];
	ld.param.u32 	%r73, [random_sample_bf16_param_3];
	ld.param.f32 	%f8, [random_sample_bf16_param_4];
	ld.param.u32 	%r74, [random_sample_bf16_param_5];
	ld.param.u32 	%r75, [random_sample_bf16_param_6];
	cvta.to.global.u64 	%rd1, %rd30;
	cvta.to.global.u64 	%rd2, %rd31;
	add.u64 	%rd3, %SPL, 0;
	add.u64 	%rd4, %SPL, 16384;
	mov.f32 	%f9, 0fFF800000;
	// begin inline asm
	{  cvt.rn.bf16.f32 %rs439, %f9;}

	// end inline asm
	mov.u32 	%r1, %tid.x;
	setp.ge.s32 	%p1, %r1, %r75;
	@%p1 bra 	$L__BB0_3;
	mov.u32 	%r2, %ntid.x;
	mov.u32 	%r217, %r1;
$L__BB0_2:
	mul.wide.s32 	%rd34, %r217, 2;
	add.s64 	%rd35, %rd1, %rd34;
	ld.global.u16 	%rs122, [%rd35];
	// begin inline asm
	{ .reg .pred __$temp3;
  setp.gt.bf16  __$temp3, %rs439, %rs122;
  selp.u16 %rs120, 1, 0, __$temp3;}
	// end inline asm
	setp.eq.s16 	%p2, %rs120, 0;
	selp.b16 	%rs439, %rs122, %rs439, %p2;
	add.s32 	%r217, %r217, %r2;
	setp.lt.s32 	%p3, %r217, %r75;
	@%p3 bra 	$L__BB0_2;
$L__BB0_3:
	shl.b32 	%r76, %r1, 1;
	mov.u32 	%r77, _ZZ13random_sampleI13__nv_bfloat16EvPT_PjfjfjiE8temp_max;
	add.s32 	%r5, %r77, %r76;
	st.shared.u16 	[%r5], %rs439;
	bar.sync 	0;
	mov.u32 	%r6, %ntid.x;
	setp.lt.u32 	%p4, %r6, 2;
	@%p4 bra 	$L__BB0_8;
	mov.u32 	%r218, %r6;
$L__BB0_5:
	shr.u32 	%r8, %r218, 1;
	setp.ge.u32 	%p5, %r1, %r8;
	@%p5 bra 	$L__BB0_7;
	ld.shared.u16 	%rs124, [%r5];
	and.b32  	%r78, %r218, 2046;
	add.s32 	%r79, %r5, %r78;
	ld.shared.u16 	%rs125, [%r79];
	// begin inline asm
	{ .reg .pred __$temp3;
  setp.gt.bf16  __$temp3, %rs124, %rs125;
  selp.u16 %rs123, 1, 0, __$temp3;}
	// end inline asm
	setp.eq.s16 	%p6, %rs123, 0;
	selp.b16 	%rs126, %rs125, %rs124, %p6;
	st.shared.u16 	[%r5], %rs126;
$L__BB0_7:
	bar.sync 	0;
	setp.gt.u32 	%p7, %r218, 3;
	mov.u32 	%r218, %r8;
	@%p7 bra 	$L__BB0_5;
$L__BB0_8:
	setp.ne.s32 	%p8, %r1, 0;
	@%p8 bra 	$L__BB0_10;
	ld.shared.u16 	%rs128, [_ZZ13random_sampleI13__nv_bfloat16EvPT_PjfjfjiE8temp_max];
	st.shared.u16 	[_ZZ13random_sampleI13__nv_bfloat16EvPT_PjfjfjiE7max_val_$_0], %rs128;
	mov.f32 	%f10, 0f00000000;
	// begin inline asm
	{  cvt.rn.bf16.f32 %rs127, %f10;}

	// end inline asm
	st.shared.u16 	[_ZZ13random_sampleI13__nv_bfloat16EvPT_PjfjfjiE7sum_exp], %rs127;
$L__BB0_10:
	setp.ge.s32 	%p9, %r1, %r75;
	bar.sync 	0;
	@%p9 bra 	$L__BB0_13;
	// begin inline asm
	{  cvt.rn.bf16.f32 %rs129, %f8;}

	// end inline asm
	// begin inline asm
	{ cvt.f32.bf16 %f12, %rs129;}

	// end inline asm
	abs.f32 	%f1, %f12;
	setp.ge.f32 	%p10, %f1, 0f7E800000;
	mul.f32 	%f13, %f12, 0f3E800000;
	selp.f32 	%f2, %f13, %f12, %p10;
	mov.u32 	%r81, _ZZ13random_sampleI13__nv_bfloat16EvPT_PjfjfjiE5probs;
	mov.u32 	%r83, _ZZ13random_sampleI13__nv_bfloat16EvPT_PjfjfjiE7sum_exp;
	cvt.u64.u32 	%rd39, %r83;
	mov.u32 	%r219, %r1;
$L__BB0_12:
	setp.ge.f32 	%p11, %f1, 0f7E800000;
	mul.wide.s32 	%rd37, %r219, 2;
	add.s64 	%rd38, %rd1, %rd37;
	ld.global.u16 	%rs132, [%rd38];
	ld.shared.u16 	%rs133, [_ZZ13random_sampleI13__nv_bfloat16EvPT_PjfjfjiE7max_val_$_0];
	// begin inline asm
	{ sub.bf16 %rs131,%rs132,%rs133; }

	// end inline asm
	// begin inline asm
	{ cvt.f32.bf16 %f14, %rs131;}

	// end inline asm
	// begin inline asm
	{ div.approx.f32 %f15, %f14, %f2; }
	// end inline asm
	mul.f32 	%f23, %f15, 0f3E800000;
	selp.f32 	%f18, %f23, %f15, %p11;
	// begin inline asm
	{  cvt.rn.bf16.f32 %rs135, %f18;}

	// end inline asm
	// begin inline asm
	{ cvt.f32.bf16 %f19, %rs135;}

	// end inline asm
	mul.f32 	%f20, %f19, 0f3FB8AA3C;
	// begin inline asm
	{ ex2.approx.f32 %f20, %f20; }
	// end inline asm
	// begin inline asm
	{  cvt.rn.bf16.f32 %rs137, %f20;}

	// end inline asm
	shl.b32 	%r80, %r219, 1;
	add.s32 	%r82, %r81, %r80;
	st.shared.u16 	[%r82], %rs137;
	cvta.shared.u64 	%rd36, %rd39;
	// begin inline asm
	{ atom.add.noftz.bf16 %rs138,[%rd36],%rs137; }

	// end inline asm
	add.s32 	%r219, %r219, %r6;
	setp.lt.s32 	%p12, %r219, %r75;
	@%p12 bra 	$L__BB0_12;
$L__BB0_13:
	setp.ge.s32 	%p13, %r1, %r75;
	bar.sync 	0;
	@%p13 bra 	$L__BB0_16;
	ld.shared.u16 	%rs140, [_ZZ13random_sampleI13__nv_bfloat16EvPT_PjfjfjiE7sum_exp];
	// begin inline asm
	{ cvt.f32.bf16 %f24, %rs140;}

	// end inline asm
	abs.f32 	%f3, %f24;
	setp.ge.f32 	%p14, %f3, 0f7E800000;
	mul.f32 	%f25, %f24, 0f3E800000;
	selp.f32 	%f4, %f25, %f24, %p14;
	mov.u32 	%r85, _ZZ13random_sampleI13__nv_bfloat16EvPT_PjfjfjiE5probs;
	mov.u32 	%r220, %r1;
$L__BB0_15:
	setp.ge.f32 	%p15, %f3, 0f7E800000;
	shl.b32 	%r84, %r220, 1;
	add.s32 	%r86, %r85, %r84;
	ld.shared.u16 	%rs141, [%r86];
	// begin inline asm
	{ cvt.f32.bf16 %f26, %rs141;}

	// end inline asm
	// begin inline asm
	{ div.approx.f32 %f27, %f26, %f4; }
	// end inline asm
	mul.f32 	%f31, %f27, 0f3E800000;
	selp.f32 	%f30, %f31, %f27, %p15;
	// begin inline asm
	{  cvt.rn.bf16.f32 %rs142, %f30;}

	// end inline asm
	st.shared.u16 	[%r86], %rs142;
	add.s32 	%r220, %r220, %r6;
	setp.lt.s32 	%p16, %r220, %r75;
	@%p16 bra 	$L__BB0_15;
$L__BB0_16:
	setp.ne.s32 	%p17, %r1, 0;
	bar.sync 	0;
	@%p17 bra 	$L__BB0_139;
	setp.lt.s32 	%p18, %r75, 1;
	@%p18 bra 	$L__BB0_29;
	and.b32  	%r13, %r75, 7;
	setp.lt.u32 	%p19, %r75, 8;
	mov.b32 	%r223, 0;
	@%p19 bra 	$L__BB0_21;
	and.b32  	%r223, %r75, 2147483640;
	mov.b32 	%r221, 0;
	mov.u32 	%r90, _ZZ13random_sampleI13__nv_bfloat16EvPT_PjfjfjiE5probs;
$L__BB0_20:
	.pragma "nounroll";
	mul.wide.u32 	%rd40, %r221, 4;
	add.s64 	%rd41, %rd3, %rd40;
	mul.wide.u32 	%rd42, %r221, 2;
	add.s64 	%rd43, %rd4, %rd42;
	shl.b32 	%r89, %r221, 1;
	add.s32 	%r91, %r90, %r89;
	ld.shared.u16 	%rs143, [%r91];
	add.s32 	%r92, %r221, 1;
	ld.shared.u16 	%rs144, [%r91+2];
	add.s32 	%r93, %r221, 2;
	ld.shared.u16 	%rs145, [%r91+4];
	add.s32 	%r94, %r221, 3;
	st.local.v4.u32 	[%rd41], {%r221, %r92, %r93, %r94};
	ld.shared.u16 	%rs146, [%r91+6];
	add.s32 	%r95, %r221, 4;
	ld.shared.u16 	%rs147, [%r91+8];
	add.s32 	%r96, %r221, 5;
	ld.shared.u16 	%rs148, [%r91+10];
	add.s32 	%r97, %r221, 6;
	ld.shared.u16 	%rs149, [%r91+12];
	add.s32 	%r98, %r221, 7;
	st.local.v4.u32 	[%rd41+16], {%r95, %r96, %r97, %r98};
	ld.shared.u16 	%rs150, [%r91+14];
	mov.b32 	%r99, {%rs143, %rs144};
	mov.b32 	%r100, {%rs147, %rs148};
	mov.b32 	%r101, {%rs145, %rs146};
	mov.b32 	%r102, {%rs149, %rs150};
	st.local.v4.b32 	[%rd43], {%r99, %r101, %r100, %r102};
	add.s32 	%r221, %r221, 8;
	setp.ne.s32 	%p20, %r221, %r223;
	@%p20 bra 	$L__BB0_20;
$L__BB0_21:
	setp.eq.s32 	%p21, %r13, 0;
	@%p21 bra 	$L__BB0_29;
	and.b32  	%r18, %r75, 3;
	setp.lt.u32 	%p22, %r13, 4;
	@%p22 bra 	$L__BB0_24;
	mul.wide.u32 	%rd44, %r223, 4;
	add.s64 	%rd45, %rd3, %rd44;
	st.local.u32 	[%rd45], %r223;
	mul.wide.u32 	%rd46, %r223, 2;
	add.s64 	%rd47, %rd4, %rd46;
	shl.b32 	%r103, %r223, 1;
	mov.u32 	%r104, _ZZ13random_sampleI13__nv_bfloat16EvPT_PjfjfjiE5probs;
	add.s32 	%r105, %r104, %r103;
	ld.shared.u16 	%rs151, [%r105];
	st.local.u16 	[%rd47], %rs151;
	add.s32 	%r106, %r223, 1;
	st.local.u32 	[%rd45+4], %r106;
	ld.shared.u16 	%rs152, [%r105+2];
	st.local.u16 	[%rd47+2], %rs152;
	add.s32 	%r107, %r223, 2;
	st.local.u32 	[%rd45+8], %r107;
	ld.shared.u16 	%rs153, [%r105+4];
	st.local.u16 	[%rd47+4], %rs153;
	add.s32 	%r108, %r223, 3;
	st.local.u32 	[%rd45+12], %r108;
	ld.shared.u16 	%rs154, [%r105+6];
	st.local.u16 	[%rd47+6], %rs154;
	add.s32 	%r223, %r223, 4;
$L__BB0_24:
	setp.eq.s32 	%p23, %r18, 0;
	@%p23 bra 	$L__BB0_29;
	setp.eq.s32 	%p24, %r18, 1;
	@%p24 bra 	$L__BB0_27;
	mul.wide.u32 	%rd48, %r223, 4;
	add.s64 	%rd49, %rd3, %rd48;
	st.local.u32 	[%rd49], %r223;
	mul.wide.u32 	%rd50, %r223, 2;
	add.s64 	%rd51, %rd4, %rd50;
	shl.b32 	%r109, %r223, 1;
	mov.u32 	%r110, _ZZ13random_sampleI13__nv_bfloat16EvPT_PjfjfjiE5probs;
	add.s32 	%r111, %r110, %r109;
	ld.shared.u16 	%rs155, [%r111];
	st.local.u16 	[%rd51], %rs155;
	add.s32 	%r112, %r223, 1;
	st.local.u32 	[%rd49+4], %r112;
	ld.shared.u16 	%rs156, [%r111+2];
	st.local.u16 	[%rd51+2], %rs156;
	add.s32 	%r223, %r223, 2;
$L__BB0_27:
	and.b32  	%r113, %r75, 1;
	setp.eq.b32 	%p25, %r113, 1;
	not.pred 	%p26, %p25;
	@%p26 bra 	$L__BB0_29;
	mul.wide.u32 	%rd52, %r223, 4;
	add.s64 	%rd53, %rd3, %rd52;
	st.local.u32 	[%rd53], %r223;
	mul.wide.u32 	%rd54, %r223, 2;
	add.s64 	%rd55, %rd4, %rd54;
	shl.b32 	%r114, %r223, 1;
	mov.u32 	%r115, _ZZ13random_sampleI13__nv_bfloat16EvPT_PjfjfjiE5probs;
	add.s32 	%r116, %r115, %r114;
	ld.shared.u16 	%rs157, [%r116];
	st.local.u16 	[%rd55], %rs157;
$L__BB0_29:
	min.s32 	%r23, %r73, %r75;
	setp.lt.s32 	%p27, %r23, 1;
	@%p27 bra 	$L__BB0_108;
	add.s32 	%r24, %r75, -2;
	cvt.u16.u32 	%rs5, %r75;
	mov.b32 	%r225, 0;
	mov.b16 	%rs440, 0;
	mov.u16 	%rs441, %rs440;
$L__BB0_31:
	mov.u32 	%r227, %r225;
	not.b32 	%r118, %r227;
	add.s32 	%r26, %r75, %r118;
	add.s32 	%r225, %r227, 1;
	setp.ge.s32 	%p28, %r225, %r75;
	@%p28 bra 	$L__BB0_107;
	mul.wide.u32 	%rd56, %r227, 2;
	add.s64 	%rd5, %rd4, %rd56;
	mul.wide.u32 	%rd57, %r227, 4;
	add.s64 	%rd6, %rd3, %rd57;
	sub.s32 	%r119, %r24, %r227;
	setp.lt.u32 	%p29, %r119, 15;
	mov.u32 	%r229, %r225;
	@%p29 bra 	$L__BB0_68;
	and.b32  	%r120, %r26, -16;
	neg.s32 	%r226, %r120;
	add.s64 	%rd83, %rd5, 16;
	add.s64 	%rd82, %rd6, 32;
$L__BB0_34:
	.pragma "nounroll";
	ld.local.u16 	%rs9, [%rd83+-14];
	ld.local.u16 	%rs443, [%rd5];
	// begin inline asm
	{ .reg .pred __$temp3;
  setp.gt.bf16  __$temp3, %rs9, %rs443;
  selp.u16 %rs160, 1, 0, __$temp3;}
	// end inline asm
	setp.eq.s16 	%p30, %rs160, 0;
	@%p30 bra 	$L__BB0_36;
	// begin inline asm
	{ cvt.f32.bf16 %f32, %rs443;}

	// end inline asm
	st.local.u16 	[%rd5], %rs9;
	// begin inline asm
	{  cvt.rn.bf16.f32 %rs164, %f32;}

	// end inline asm
	st.local.u16 	[%rd83+-14], %rs164;
	ld.local.u32 	%r121, [%rd6];
	ld.local.u32 	%r122, [%rd82+-28];
	st.local.u32 	[%rd6], %r122;
	st.local.u32 	[%rd82+-28], %r121;
	ld.local.u16 	%rs443, [%rd5];
$L__BB0_36:
	ld.local.u16 	%rs13, [%rd83+-12];
	// begin inline asm
	{ .reg .pred __$temp3;
  setp.gt.bf16  __$temp3, %rs13, %rs443;
  selp.u16 %rs165, 1, 0, __$temp3;}
	// end inline asm
	setp.eq.s16 	%p31, %rs165, 0;
	@%p31 bra 	$L__BB0_38;
	// begin inline asm
	{ cvt.f32.bf16 %f34, %rs443;}

	// end inline asm
	st.local.u16 	[%rd5], %rs13;
	// begin inline asm
	{  cvt.rn.bf16.f32 %rs169, %f34;}

	// end inline asm
	st.local.u16 	[%rd83+-12], %rs169;
	ld.local.u32 	%r123, [%rd6];
	ld.local.u32 	%r124, [%rd82+-24];
	st.local.u32 	[%rd6], %r124;
	st.local.u32 	[%rd82+-24], %r123;
	ld.local.u16 	%rs443, [%rd5];
$L__BB0_38:
	ld.local.u16 	%rs16, [%rd83+-10];
	// begin inline asm
	{ .reg .pred __$temp3;
  setp.gt.bf16  __$temp3, %rs16, %rs443;
  selp.u16 %rs170, 1, 0, __$temp3;}
	// end inline asm
	setp.eq.s16 	%p32, %rs170, 0;
	@%p32 bra 	$L__BB0_40;
	// begin inline asm
	{ cvt.f32.bf16 %f36, %rs443;}

	// end inline asm
	st.local.u16 	[%rd5], %rs16;
	// begin inline asm
	{  cvt.rn.bf16.f32 %rs174, %f36;}

	// end inline asm
	st.local.u16 	[%rd83+-10], %rs174;
	ld.local.u32 	%r125, [%rd6];
	ld.local.u32 	%r126, [%rd82+-20];
	st.local.u32 	[%rd6], %r126;
	st.local.u32 	[%rd82+-20], %r125;
	ld.local.u16 	%rs443, [%rd5];
$L__BB0_40:
	ld.local.u16 	%rs19, [%rd83+-8];
	// begin inline asm
	{ .reg .pred __$temp3;
  setp.gt.bf16  __$temp3, %rs19, %rs443;
  selp.u16 %rs175, 1, 0, __$temp3;}
	// end inline asm
	setp.eq.s16 	%p33, %rs175, 0;
	@%p33 bra 	$L__BB0_42;
	// begin inline asm
	{ cvt.f32.bf16 %f38, %rs443;}

	// end inline asm
	st.local.u16 	[%rd5], %rs19;
	// begin inline asm
	{  cvt.rn.bf16.f32 %rs179, %f38;}

	// end inline asm
	st.local.u16 	[%rd83+-8], %rs179;
	ld.local.u32 	%r127, [%rd6];
	ld.local.u32 	%r128, [%rd82+-16];
	st.local.u32 	[%rd6], %r128;
	st.local.u32 	[%rd82+-16], %r127;
	ld.local.u16 	%rs443, [%rd5];
$L__BB0_42:
	ld.local.u16 	%rs22, [%rd83+-6];
	// begin inline asm
	{ .reg .pred __$temp3;
  setp.gt.bf16  __$temp3, %rs22, %rs443;
  selp.u16 %rs180, 1, 0, __$temp3;}
	// end inline asm
	setp.eq.s16 	%p34, %rs180, 0;
	@%p34 bra 	$L__BB0_44;
	// begin inline asm
	{ cvt.f32.bf16 %f40, %rs443;}

	// end inline asm
	st.local.u16 	[%rd5], %rs22;
	// begin inline asm
	{  cvt.rn.bf16.f32 %rs184, %f40;}

	// end inline asm
	st.local.u16 	[%rd83+-6], %rs184;
	ld.local.u32 	%r129, [%rd6];
	ld.local.u32 	%r130, [%rd82+-12];
	st.local.u32 	[%rd6], %r130;
	st.local.u32 	[%rd82+-12], %r129;
	ld.local.u16 	%rs443, [%rd5];
$L__BB0_44:
	ld.local.u16 	%rs25, [%rd83+-4];
	// begin inline asm
	{ .reg .pred __$temp3;
  setp.gt.bf16  __$temp3, %rs25, %rs443;
  selp.u16 %rs185, 1, 0, __$temp3;}
	// end inline asm
	setp.eq.s16 	%p35, %rs185, 0;
	@%p35 bra 	$L__BB0_46;
	// begin inline asm
	{ cvt.f32.bf16 %f42, %rs443;}

	// end inline asm
	st.local.u16 	[%rd5], %rs25;
	// begin inline asm
	{  cvt.rn.bf16.f32 %rs189, %f42;}

	// end inline asm
	st.local.u16 	[%rd83+-4], %rs189;
	ld.local.u32 	%r131, [%rd6];
	ld.local.u32 	%r132, [%rd82+-8];
	st.local.u32 	[%rd6], %r132;
	st.local.u32 	[%rd82+-8], %r131;
	ld.local.u16 	%rs443, [%rd5];
$L__BB0_46:
	ld.local.u16 	%rs28, [%rd83+-2];
	// begin inline asm
	{ .reg .pred __$temp3;
  setp.gt.bf16  __$temp3, %rs28, %rs443;
  selp.u16 %rs190, 1, 0, __$temp3;}
	// end inline asm
	setp.eq.s16 	%p36, %rs190, 0;
	@%p36 bra 	$L__BB0_48;
	// begin inline asm
	{ cvt.f32.bf16 %f44, %rs443;}

	// end inline asm
	st.local.u16 	[%rd5], %rs28;
	// begin inline asm
	{  cvt.rn.bf16.f32 %rs194, %f44;}

	// end inline asm
	st.local.u16 	[%rd83+-2], %rs194;
	ld.local.u32 	%r133, [%rd6];
	ld.local.u32 	%r134, [%rd82+-4];
	st.local.u32 	[%rd6], %r134;
	st.local.u32 	[%rd82+-4], %r133;
	ld.local.u16 	%rs443, [%rd5];
$L__BB0_48:
	ld.local.u16 	%rs31, [%rd83];
	// begin inline asm
	{ .reg .pred __$temp3;
  setp.gt.bf16  __$temp3, %rs31, %rs443;
  selp.u16 %rs195, 1, 0, __$temp3;}
	// end inline asm
	setp.eq.s16 	%p37, %rs195, 0;
	@%p37 bra 	$L__BB0_50;
	// begin inline asm
	{ cvt.f32.bf16 %f46, %rs443;}

	// end inline asm
	st.local.u16 	[%rd5], %rs31;
	// begin inline asm
	{  cvt.rn.bf16.f32 %rs199, %f46;}

	// end inline asm
	st.local.u16 	[%rd83], %rs199;
	ld.local.u32 	%r135, [%rd6];
	ld.local.u32 	%r136, [%rd82];
	st.local.u32 	[%rd6], %r136;
	st.local.u32 	[%rd82], %r135;
	ld.local.u16 	%rs443, [%rd5];
$L__BB0_50:
	ld.local.u16 	%rs34, [%rd83+2];
	// begin inline asm
	{ .reg .pred __$temp3;
  setp.gt.bf16  __$temp3, %rs34, %rs443;
  selp.u16 %rs200, 1, 0, __$temp3;}
	// end inline asm
	setp.eq.s16 	%p38, %rs200, 0;
	@%p38 bra 	$L__BB0_52;
	// begin inline asm
	{ cvt.f32.bf16 %f48, %rs443;}

	// end inline asm
	st.local.u16 	[%rd5], %rs34;
	// begin inline asm
	{  cvt.rn.bf16.f32 %rs204, %f48;}

	// end inline asm
	st.local.u16 	[%rd83+2], %rs204;
	ld.local.u32 	%r137, [%rd6];
	ld.local.u32 	%r138, [%rd82+4];
	st.local.u32 	[%rd6], %r138;
	st.local.u32 	[%rd82+4], %r137;
	ld.local.u16 	%rs443, [%rd5];
$L__BB0_52:
	ld.local.u16 	%rs37, [%rd83+4];
	// begin inline asm
	{ .reg .pred __$temp3;
  setp.gt.bf16  __$temp3, %rs37, %rs443;
  selp.u16 %rs205, 1, 0, __$temp3;}
	// end inline asm
	setp.eq.s16 	%p39, %rs205, 0;
	@%p39 bra 	$L__BB0_54;
	// begin inline asm
	{ cvt.f32.bf16 %f50, %rs443;}

	// end inline asm
	st.local.u16 	[%rd5], %rs37;
	// begin inline asm
	{  cvt.rn.bf16.f32 %rs209, %f50;}

	// end inline asm
	st.local.u16 	[%rd83+4], %rs209;
	ld.local.u32 	%r139, [%rd6];
	ld.local.u32 	%r140, [%rd82+8];
	st.local.u32 	[%rd6], %r140;
	st.local.u32 	[%rd82+8], %r139;
	ld.local.u16 	%rs443, [%rd5];
$L__BB0_54:
	ld.local.u16 	%rs40, [%rd83+6];
	// begin inline asm
	{ .reg .pred __$temp3;
  setp.gt.bf16  __$temp3, %rs40, %rs443;
  selp.u16 %rs210, 1, 0, __$temp3;}
	// end inline asm
	setp.eq.s16 	%p40, %rs210, 0;
	@%p40 bra 	$L__BB0_56;
	// begin inline asm
	{ cvt.f32.bf16 %f52, %rs443;}

	// end inline asm
	st.local.u16 	[%rd5], %rs40;
	// begin inline asm
	{  cvt.rn.bf16.f32 %rs214, %f52;}

	// end inline asm
	st.local.u16 	[%rd83+6], %rs214;
	ld.local.u32 	%r141, [%rd6];
	ld.local.u32 	%r142, [%rd82+12];
	st.local.u32 	[%rd6], %r142;
	st.local.u32 	[%rd82+12], %r141;
	ld.local.u16 	%rs443, [%rd5];
$L__BB0_56:
	ld.local.u16 	%rs43, [%rd83+8];
	// begin inline asm
	{ .reg .pred __$temp3;
  setp.gt.bf16  __$temp3, %rs43, %rs443;
  selp.u16 %rs215, 1, 0, __$temp3;}
	// end inline asm
	setp.eq.s16 	%p41, %rs215, 0;
	@%p41 bra 	$L__BB0_58;
	// begin inline asm
	{ cvt.f32.bf16 %f54, %rs443;}

	// end inline asm
	st.local.u16 	[%rd5], %rs43;
	// begin inline asm
	{  cvt.rn.bf16.f32 %rs219, %f54;}

	// end inline asm
	st.local.u16 	[%rd83+8], %rs219;
	ld.local.u32 	%r143, [%rd6];
	ld.local.u32 	%r144, [%rd82+16];
	st.local.u32 	[%rd6], %r144;
	st.local.u32 	[%rd82+16], %r143;
	ld.local.u16 	%rs443, [%rd5];
$L__BB0_58:
	ld.local.u16 	%rs46, [%rd83+10];
	// begin inline asm
	{ .reg .pred __$temp3;
  setp.gt.bf16  __$temp3, %rs46, %rs443;
  selp.u16 %rs220, 1, 0, __$temp3;}
	// end inline asm
	setp.eq.s16 	%p42, %rs220, 0;
	@%p42 bra 	$L__BB0_60;
	// begin inline asm
	{ cvt.f32.bf16 %f56, %rs443;}

	// end inline asm
	st.local.u16 	[%rd5], %rs46;
	// begin inline asm
	{  cvt.rn.bf16.f32 %rs224, %f56;}

	// end inline asm
	st.local.u16 	[%rd83+10], %rs224;
	ld.local.u32 	%r145, [%rd6];
	ld.local.u32 	%r146, [%rd82+20];
	st.local.u32 	[%rd6], %r146;
	st.local.u32 	[%rd82+20], %r145;
	ld.local.u16 	%rs443, [%rd5];
$L__BB0_60:
	ld.local.u16 	%rs49, [%rd83+12];
	// begin inline asm
	{ .reg .pred __$temp3;
  setp.gt.bf16  __$temp3, %rs49, %rs443;
  selp.u16 %rs225, 1, 0, __$temp3;}
	// end inline asm
	setp.eq.s16 	%p43, %rs225, 0;
	@%p43 bra 	$L__BB0_62;
	// begin inline asm
	{ cvt.f32.bf16 %f58, %rs443;}

	// end inline asm
	st.local.u16 	[%rd5], %rs49;
	// begin inline asm
	{  cvt.rn.bf16.f32 %rs229, %f58;}

	// end inline asm
	st.local.u16 	[%rd83+12], %rs229;
	ld.local.u32 	%r147, [%rd6];
	ld.local.u32 	%r148, [%rd82+24];
	st.local.u32 	[%rd6], %r148;
	st.local.u32 	[%rd82+24], %r147;
	ld.local.u16 	%rs443, [%rd5];
$L__BB0_62:
	ld.local.u16 	%rs52, [%rd83+14];
	// begin inline asm
	{ .reg .pred __$temp3;
  setp.gt.bf16  __$temp3, %rs52, %rs443;
  selp.u16 %rs230, 1, 0, __$temp3;}
	// end inline asm
	setp.eq.s16 	%p44, %rs230, 0;
	@%p44 bra 	$L__BB0_64;
	// begin inline asm
	{ cvt.f32.bf16 %f60, %rs443;}

	// end inline asm
	st.local.u16 	[%rd5], %rs52;
	// begin inline asm
	{  cvt.rn.bf16.f32 %rs234, %f60;}

	// end inline asm
	st.local.u16 	[%rd83+14], %rs234;
	ld.local.u32 	%r149, [%rd6];
	ld.local.u32 	%r150, [%rd82+28];
	st.local.u32 	[%rd6], %r150;
	st.local.u32 	[%rd82+28], %r149;
	ld.local.u16 	%rs443, [%rd5];
$L__BB0_64:
	ld.local.u16 	%rs55, [%rd83+16];
	// begin inline asm
	{ .reg .pred __$temp3;
  setp.gt.bf16  __$temp3, %rs55, %rs443;
  selp.u16 %rs235, 1, 0, __$temp3;}
	// end inline asm
	setp.eq.s16 	%p45, %rs235, 0;
	@%p45 bra 	$L__BB0_66;
	// begin inline asm
	{ cvt.f32.bf16 %f62, %rs443;}

	// end inline asm
	st.local.u16 	[%rd5], %rs55;
	// begin inline asm
	{  cvt.rn.bf16.f32 %rs239, %f62;}

	// end inline asm
	st.local.u16 	[%rd83+16], %rs239;
	ld.local.u32 	%r151, [%rd6];
	ld.local.u32 	%r152, [%rd82+32];
	st.local.u32 	[%rd6], %r152;
	st.local.u32 	[%rd82+32], %r151;
$L__BB0_66:
	add.s32 	%r227, %r227, 16;
	add.s32 	%r226, %r226, 16;
	add.s64 	%rd83, %rd83, 32;
	add.s64 	%rd82, %rd82, 64;
	setp.ne.s32 	%p46, %r226, 0;
	@%p46 bra 	$L__BB0_34;
	add.s32 	%r229, %r227, 1;
$L__BB0_68:
	and.b32  	%r153, %r26, 15;
	setp.eq.s32 	%p47, %r153, 0;
	@%p47 bra 	$L__BB0_107;
	not.b16 	%rs240, %rs441;
	add.s16 	%rs241, %rs240, %rs5;
	cvt.u32.u16 	%r154, %rs241;
	and.b32  	%r35, %r154, 15;
	add.s32 	%r155, %r35, -1;
	setp.lt.u32 	%p48, %r155, 7;
	@%p48 bra 	$L__BB0_87;
	mul.wide.u32 	%rd62, %r229, 2;
	add.s64 	%rd13, %rd4, %rd62;
	ld.local.u16 	%rs56, [%rd13];
	ld.local.u16 	%rs458, [%rd5];
	// begin inline asm
	{ .reg .pred __$temp3;
  setp.gt.bf16  __$temp3, %rs56, %rs458;
  selp.u16 %rs242, 1, 0, __$temp3;}
	// end inline asm
	setp.eq.s16 	%p49, %rs242, 0;
	mul.wide.u32 	%rd63, %r229, 4;
	add.s64 	%rd14, %rd3, %rd63;
	@%p49 bra 	$L__BB0_72;
	// begin inline asm
	{ cvt.f32.bf16 %f64, %rs458;}

	// end inline asm
	st.local.u16 	[%rd5], %rs56;
	// begin inline asm
	{  cvt.rn.bf16.f32 %rs246, %f64;}

	// end inline asm
	st.local.u16 	[%rd13], %rs246;
	ld.local.u32 	%r156, [%rd6];
	ld.local.u32 	%r157, [%rd14];
	st.local.u32 	[%rd6], %r157;
	st.local.u32 	[%rd14], %r156;
	ld.local.u16 	%rs458, [%rd5];
$L__BB0_72:
	ld.local.u16 	%rs60, [%rd13+2];
	// begin inline asm
	{ .reg .pred __$temp3;
  setp.gt.bf16  __$temp3, %rs60, %rs458;
  selp.u16 %rs247, 1, 0, __$temp3;}
	// end inline asm
	setp.eq.s16 	%p50, %rs247, 0;
	@%p50 bra 	$L__BB0_74;
	// begin inline asm
	{ cvt.f32.bf16 %f66, %rs458;}

	// end inline asm
	st.local.u16 	[%rd5], %rs60;
	// begin inline asm
	{  cvt.rn.bf16.f32 %rs251, %f66;}

	// end inline asm
	st.local.u16 	[%rd13+2], %rs251;
	ld.local.u32 	%r158, [%rd6];
	ld.local.u32 	%r159, [%rd14+4];
	st.local.u32 	[%rd6], %r159;
	st.local.u32 	[%rd14+4], %r158;
	ld.local.u16 	%rs458, [%rd5];
$L__BB0_74:
	ld.local.u16 	%rs63, [%rd13+4];
	// begin inline asm
	{ .reg .pred __$temp3;
  setp.gt.bf16  __$temp3, %rs63, %rs458;
  selp.u16 %rs252, 1, 0, __$temp3;}
	// end inline asm
	setp.eq.s16 	%p51, %rs252, 0;
	@%p51 bra 	$L__BB0_76;
	// begin inline asm
	{ cvt.f32.bf16 %f68, %rs458;}

	// end inline asm
	st.local.u16 	[%rd5], %rs63;
	// begin inline asm
	{  cvt.rn.bf16.f32 %rs256, %f68;}

	// end inline asm
	st.local.u16 	[%rd13+4], %rs256;
	ld.local.u32 	%r160, [%rd6];
	ld.local.u32 	%r161, [%rd14+8];
	st.local.u32 	[%rd6], %r161;
	st.local.u32 	[%rd14+8], %r160;
	ld.local.u16 	%rs458, [%rd5];
$L__BB0_76:
	ld.local.u16 	%rs66, [%rd13+6];
	// begin inline asm
	{ .reg .pred __$temp3;
  setp.gt.bf16  __$temp3, %rs66, %rs458;
  selp.u16 %rs257, 1, 0, __$temp3;}
	// end inline asm
	setp.eq.s16 	%p52, %rs257, 0;
	@%p52 bra 	$L__BB0_78;
	// begin inline asm
	{ cvt.f32.bf16 %f70, %rs458;}

	// end inline asm
	st.local.u16 	[%rd5], %rs66;
	// begin inline asm
	{  cvt.rn.bf16.f32 %rs261, %f70;}

	// end inline asm
	st.local.u16 	[%rd13+6], %rs261;
	ld.local.u32 	%r162, [%rd6];
	ld.local.u32 	%r163, [%rd14+12];
	st.local.u32 	[%rd6], %r163;
	st.local.u32 	[%rd14+12], %r162;
	ld.local.u16 	%rs458, [%rd5];
$L__BB0_78:
	ld.local.u16 	%rs69, [%rd13+8];
	// begin inline asm
	{ .reg .pred __$temp3;
  setp.gt.bf16  __$temp3, %rs69, %rs458;
  selp.u16 %rs262, 1, 0, __$temp3;}
	// end inline asm
	setp.eq.s16 	%p53, %rs262, 0;
	@%p53 bra 	$L__BB0_80;
	// begin inline asm
	{ cvt.f32.bf16 %f72, %rs458;}

	// end inline asm
	st.local.u16 	[%rd5], %rs69;
	// begin inline asm
	{  cvt.rn.bf16.f32 %rs266, %f72;}

	// end inline asm
	st.local.u16 	[%rd13+8], %rs266;
	ld.local.u32 	%r164, [%rd6];
	ld.local.u32 	%r165, [%rd14+16];
	st.local.u32 	[%rd6], %r165;
	st.local.u32 	[%rd14+16], %r164;
	ld.local.u16 	%rs458, [%rd5];
$L__BB0_80:
	ld.local.u16 	%rs72, [%rd13+10];
	// begin inline asm
	{ .reg .pred __$temp3;
  setp.gt.bf16  __$temp3, %rs72, %rs458;
  selp.u16 %rs267, 1, 0, __$temp3;}
	// end inline asm
	setp.eq.s16 	%p54, %rs267, 0;
	@%p54 bra 	$L__BB0_82;
	// begin inline asm
	{ cvt.f32.bf16 %f74, %rs458;}

	// end inline asm
	st.local.u16 	[%rd5], %rs72;
	// begin inline asm
	{  cvt.rn.bf16.f32 %rs271, %f74;}

	// end inline asm
	st.local.u16 	[%rd13+10], %rs271;
	ld.local.u32 	%r166, [%rd6];
	ld.local.u32 	%r167, [%rd14+20];
	st.local.u32 	[%rd6], %r167;
	st.local.u32 	[%rd14+20], %r166;
	ld.local.u16 	%rs458, [%rd5];
$L__BB0_82:
	ld.local.u16 	%rs75, [%rd13+12];
	// begin inline asm
	{ .reg .pred __$temp3;
  setp.gt.bf16  __$temp3, %rs75, %rs458;
  selp.u16 %rs272, 1, 0, __$temp3;}
	// end inline asm
	setp.eq.s16 	%p55, %rs272, 0;
	@%p55 bra 	$L__BB0_84;
	// begin inline asm
	{ cvt.f32.bf16 %f76, %rs458;}

	// end inline asm
	st.local.u16 	[%rd5], %rs75;
	// begin inline asm
	{  cvt.rn.bf16.f32 %rs276, %f76;}

	// end inline asm
	st.local.u16 	[%rd13+12], %rs276;
	ld.local.u32 	%r168, [%rd6];
	ld.local.u32 	%r169, [%rd14+24];
	st.local.u32 	[%rd6], %r169;
	st.local.u32 	[%rd14+24], %r168;
	ld.local.u16 	%rs458, [%rd5];
$L__BB0_84:
	ld.local.u16 	%rs78, [%rd13+14];
	// begin inline asm
	{ .reg .pred __$temp3;
  setp.gt.bf16  __$temp3, %rs78, %rs458;
  selp.u16 %rs277, 1, 0, __$temp3;}
	// end inline asm
	setp.eq.s16 	%p56, %rs277, 0;
	@%p56 bra 	$L__BB0_86;
	// begin inline asm
	{ cvt.f32.bf16 %f78, %rs458;}

	// end inline asm
	st.local.u16 	[%rd5], %rs78;
	// begin inline asm
	{  cvt.rn.bf16.f32 %rs281, %f78;}

	// end inline asm
	st.local.u16 	[%rd13+14], %rs281;
	ld.local.u32 	%r170, [%rd6];
	ld.local.u32 	%r171, [%rd14+28];
	st.local.u32 	[%rd6], %r171;
	st.local.u32 	[%rd14+28], %r170;
$L__BB0_86:
	add.s32 	%r229, %r229, 8;
$L__BB0_87:
	and.b32  	%r172, %r35, 7;
	setp.eq.s32 	%p57, %r172, 0;
	@%p57 bra 	$L__BB0_107;
	not.b16 	%rs282, %rs440;
	add.s16 	%rs283, %rs282, %rs5;
	cvt.u32.u16 	%r173, %rs283;
	and.b32  	%r174, %r173, 7;
	and.b32  	%r38, %r173, 3;
	add.s32 	%r175, %r174, -1;
	setp.lt.u32 	%p58, %r175, 3;
	@%p58 bra 	$L__BB0_98;
	mul.wide.u32 	%rd64, %r229, 2;
	add.s64 	%rd15, %rd4, %rd64;
	ld.local.u16 	%rs79, [%rd15];
	ld.local.u16 	%rs465, [%rd5];
	// begin inline asm
	{ .reg .pred __$temp3;
  setp.gt.bf16  __$temp3, %rs79, %rs465;
  selp.u16 %rs284, 1, 0, __$temp3;}
	// end inline asm
	setp.eq.s16 	%p59, %rs284, 0;
	mul.wide.u32 	%rd65, %r229, 4;
	add.s64 	%rd16, %rd3, %rd65;
	@%p59 bra 	$L__BB0_91;
	// begin inline asm
	{ cvt.f32.bf16 %f80, %rs465;}

	// end inline asm
	st.local.u16 	[%rd5], %rs79;
	// begin inline asm
	{  cvt.rn.bf16.f32 %rs288, %f80;}

	// end inline asm
	st.local.u16 	[%rd15], %rs288;
	ld.local.u32 	%r176, [%rd6];
	ld.local.u32 	%r177, [%rd16];
	st.local.u32 	[%rd6], %r177;
	st.local.u32 	[%rd16], %r176;
	ld.local.u16 	%rs465, [%rd5];
$L__BB0_91:
	ld.local.u16 	%rs83, [%rd15+2];
	// begin inline asm
	{ .reg .pred __$temp3;
  setp.gt.bf16  __$temp3, %rs83, %rs465;
  selp.u16 %rs289, 1, 0, __$temp3;}
	// end inline asm
	setp.eq.s16 	%p60, %rs289, 0;
	@%p60 bra 	$L__BB0_93;
	// begin inline asm
	{ cvt.f32.bf16 %f82, %rs465;}

	// end inline asm
	st.local.u16 	[%rd5], %rs83;
	// begin inline asm
	{  cvt.rn.bf16.f32 %rs293, %f82;}

	// end inline asm
	st.local.u16 	[%rd15+2], %rs293;
	ld.local.u32 	%r178, [%rd6];
	ld.local.u32 	%r179, [%rd16+4];
	st.local.u32 	[%rd6], %r179;
	st.local.u32 	[%rd16+4], %r178;
	ld.local.u16 	%rs465, [%rd5];
$L__BB0_93:
	ld.local.u16 	%rs86, [%rd15+4];
	// begin inline asm
	{ .reg .pred __$temp3;
  setp.gt.bf16  __$temp3, %rs86, %rs465;
  selp.u16 %rs294, 1, 0, __$temp3;}
	// end inline asm
	setp.eq.s16 	%p61, %rs294, 0;
	@%p61 bra 	$L__BB0_95;
	// begin inline asm
	{ cvt.f32.bf16 %f84, %rs465;}

	// end inline asm
	st.local.u16 	[%rd5], %rs86;
	// begin inline asm
	{  cvt.rn.bf16.f32 %rs298, %f84;}

	// end inline asm
	st.local.u16 	[%rd15+4], %rs298;
	ld.local.u32 	%r180, [%rd6];
	ld.local.u32 	%r181, [%rd16+8];
	st.local.u32 	[%rd6], %r181;
	st.local.u32 	[%rd16+8], %r180;
	ld.local.u16 	%rs465, [%rd5];
$L__BB0_95:
	ld.local.u16 	%rs89, [%rd15+6];
	// begin inline asm
	{ .reg .pred __$temp3;
  setp.gt.bf16  __$temp3, %rs89, %rs465;
  selp.u16 %rs299, 1, 0, __$temp3;}
	// end inline asm
	setp.eq.s16 	%p62, %rs299, 0;
	@%p62 bra 	$L__BB0_97;
	// begin inline asm
	{ cvt.f32.bf16 %f86, %rs465;}

	// end inline asm
	st.local.u16 	[%rd5], %rs89;
	// begin inline asm
	{  cvt.rn.bf16.f32 %rs303, %f86;}

	// end inline asm
	st.local.u16 	[%rd15+6], %rs303;
	ld.local.u32 	%r182, [%rd6];
	ld.local.u32 	%r183, [%rd16+12];
	st.local.u32 	[%rd6], %r183;
	st.local.u32 	[%rd16+12], %r182;
$L__BB0_97:
	add.s32 	%r229, %r229, 4;
$L__BB0_98:
	setp.eq.s32 	%p63, %r38, 0;
	@%p63 bra 	$L__BB0_107;
	mul.wide.u32 	%rd66, %r229, 2;
	add.s64 	%rd17, %rd4, %rd66;
	ld.local.u16 	%rs90, [%rd17];
	ld.local.u16 	%rs91, [%rd5];
	// begin inline asm
	{ .reg .pred __$temp3;
  setp.gt.bf16  __$temp3, %rs90, %rs91;
  selp.u16 %rs304, 1, 0, __$temp3;}
	// end inline asm
	setp.eq.s16 	%p64, %rs304, 0;
	mul.wide.u32 	%rd67, %r229, 4;
	add.s64 	%rd18, %rd3, %rd67;
	@%p64 bra 	$L__BB0_101;
	// begin inline asm
	{ cvt.f32.bf16 %f88, %rs91;}

	// end inline asm
	st.local.u16 	[%rd5], %rs90;
	// begin inline asm
	{  cvt.rn.bf16.f32 %rs308, %f88;}

	// end inline asm
	st.local.u16 	[%rd17], %rs308;
	ld.local.u32 	%r184, [%rd6];
	ld.local.u32 	%r185, [%rd18];
	st.local.u32 	[%rd6], %r185;
	st.local.u32 	[%rd18], %r184;
$L__BB0_101:
	setp.eq.s32 	%p65, %r38, 1;
	@%p65 bra 	$L__BB0_107;
	ld.local.u16 	%rs92, [%rd17+2];
	ld.local.u16 	%rs93, [%rd5];
	// begin inline asm
	{ .reg .pred __$temp3;
  setp.gt.bf16  __$temp3, %rs92, %rs93;
  selp.u16 %rs309, 1, 0, __$temp3;}
	// end inline asm
	setp.eq.s16 	%p66, %rs309, 0;
	@%p66 bra 	$L__BB0_104;
	// begin inline asm
	{ cvt.f32.bf16 %f90, %rs93;}

	// end inline asm
	st.local.u16 	[%rd5], %rs92;
	// begin inline asm
	{  cvt.rn.bf16.f32 %rs313, %f90;}

	// end inline asm
	st.local.u16 	[%rd17+2], %rs313;
	ld.local.u32 	%r186, [%rd6];
	ld.local.u32 	%r187, [%rd18+4];
	st.local.u32 	[%rd6], %r187;
	st.local.u32 	[%rd18+4], %r186;
$L__BB0_104:
	setp.eq.s32 	%p67, %r38, 2;
	@%p67 bra 	$L__BB0_107;
	ld.local.u16 	%rs94, [%rd17+4];
	ld.local.u16 	%rs95, [%rd5];
	// begin inline asm
	{ .reg .pred __$temp3;
  setp.gt.bf16  __$temp3, %rs94, %rs95;
  selp.u16 %rs314, 1, 0, __$temp3;}
	// end inline asm
	setp.eq.s16 	%p68, %rs314, 0;
	@%p68 bra 	$L__BB0_107;
	// begin inline asm
	{ cvt.f32.bf16 %f92, %rs95;}

	// end inline asm
	st.local.u16 	[%rd5], %rs94;
	// begin inline asm
	{  cvt.rn.bf16.f32 %rs318, %f92;}

	// end inline asm
	st.local.u16 	[%rd17+4], %rs318;
	ld.local.u32 	%r188, [%rd6];
	ld.local.u32 	%r189, [%rd18+8];
	st.local.u32 	[%rd6], %r189;
	st.local.u32 	[%rd18+8], %r188;
$L__BB0_107:
	setp.ne.s32 	%p69, %r225, %r23;
	add.s16 	%rs441, %rs441, 1;
	add.s16 	%rs440, %rs440, 1;
	@%p69 bra 	$L__BB0_31;
$L__BB0_108:
	setp.lt.s32 	%p70, %r23, 1;
	mov.f32 	%f94, 0f00000000;
	// begin inline asm
	{  cvt.rn.bf16.f32 %rs478, %f94;}

	// end inline asm
	add.s32 	%r41, %r23, -1;
	setp.geu.f32 	%p71, %f7, 0f3F800000;
	or.pred  	%p72, %p71, %p70;
	mov.u32 	%r232, %r41;
	@%p72 bra 	$L__BB0_112;
	// begin inline asm
	{  cvt.rn.bf16.f32 %rs320, %f7;}

	// end inline asm
	mov.b32 	%r231, 0;
	mov.u16 	%rs467, %rs478;
$L__BB0_110:
	mul.wide.u32 	%rd68, %r231, 2;
	add.s64 	%rd69, %rd4, %rd68;
	ld.local.u16 	%rs323, [%rd69];
	// begin inline asm
	{ add.bf16 %rs467,%rs467,%rs323; }

	// end inline asm
	// begin inline asm
	{ .reg .pred __$temp3;
  setp.ge.bf16  __$temp3, %rs467, %rs320;
  selp.u16 %rs324, 1, 0, __$temp3;}
	// end inline asm
	setp.ne.s16 	%p73, %rs324, 0;
	mov.u32 	%r232, %r231;
	@%p73 bra 	$L__BB0_112;
	add.s32 	%r231, %r231, 1;
	setp.ne.s32 	%p74, %r231, %r23;
	mov.u32 	%r232, %r41;
	@%p74 bra 	$L__BB0_110;
$L__BB0_112:
	setp.lt.s32 	%p75, %r232, 0;
	mov.u16 	%rs475, %rs478;
	@%p75 bra 	$L__BB0_125;
	add.s32 	%r45, %r232, 1;
	and.b32  	%r46, %r45, 15;
	setp.lt.u32 	%p76, %r232, 15;
	mov.b32 	%r233, 0;
	mov.u16 	%rs475, %rs478;
	@%p76 bra 	$L__BB0_116;
	and.b32  	%r233, %r45, -16;
	neg.s32 	%r237, %r233;
	add.s64 	%rd85, %rd4, 16;
	mov.u16 	%rs475, %rs478;
$L__BB0_115:
	.pragma "nounroll";
	ld.local.v4.b32 	{%r192, %r193, %r194, %r195}, [%rd85+-16];
	mov.b32 	{%rs348, %rs351}, %r195;
	mov.b32 	{%rs342, %rs345}, %r194;
	mov.b32 	{%rs336, %rs339}, %r193;
	mov.b32 	{%rs330, %rs333}, %r192;
	// begin inline asm
	{ add.bf16 %rs328,%rs475,%rs330; }

	// end inline asm
	// begin inline asm
	{ add.bf16 %rs331,%rs328,%rs333; }

	// end inline asm
	// begin inline asm
	{ add.bf16 %rs334,%rs331,%rs336; }

	// end inline asm
	// begin inline asm
	{ add.bf16 %rs337,%rs334,%rs339; }

	// end inline asm
	// begin inline asm
	{ add.bf16 %rs340,%rs337,%rs342; }

	// end inline asm
	// begin inline asm
	{ add.bf16 %rs343,%rs340,%rs345; }

	// end inline asm
	// begin inline asm
	{ add.bf16 %rs346,%rs343,%rs348; }

	// end inline asm
	// begin inline asm
	{ add.bf16 %rs349,%rs346,%rs351; }

	// end inline asm
	ld.local.v4.b32 	{%r196, %r197, %r198, %r199}, [%rd85];
	mov.b32 	{%rs372, %rs375}, %r199;
	mov.b32 	{%rs366, %rs369}, %r198;
	mov.b32 	{%rs360, %rs363}, %r197;
	mov.b32 	{%rs354, %rs357}, %r196;
	// begin inline asm
	{ add.bf16 %rs352,%rs349,%rs354; }

	// end inline asm
	// begin inline asm
	{ add.bf16 %rs355,%rs352,%rs357; }

	// end inline asm
	// begin inline asm
	{ add.bf16 %rs358,%rs355,%rs360; }

	// end inline asm
	// begin inline asm
	{ add.bf16 %rs361,%rs358,%rs363; }

	// end inline asm
	// begin inline asm
	{ add.bf16 %rs364,%rs361,%rs366; }

	// end inline asm
	// begin inline asm
	{ add.bf16 %rs367,%rs364,%rs369; }

	// end inline asm
	// begin inline asm
	{ add.bf16 %rs370,%rs367,%rs372; }

	// end inline asm
	// begin inline asm
	{ add.bf16 %rs475,%rs370,%rs375; }

	// end inline asm
	add.s32 	%r237, %r237, 16;
	add.s64 	%rd85, %rd85, 32;
	setp.eq.s32 	%p77, %r237, 0;
	@%p77 bra 	$L__BB0_116;
	bra.uni 	$L__BB0_115;
$L__BB0_116:
	setp.eq.s32 	%p78, %r46, 0;
	@%p78 bra 	$L__BB0_125;
	and.b32  	%r50, %r45, 7;
	setp.lt.u32 	%p79, %r46, 8;
	@%p79 bra 	$L__BB0_119;
	mul.wide.u32 	%rd70, %r233, 2;
	add.s64 	%rd71, %rd4, %rd70;
	ld.local.u16 	%rs379, [%rd71];
	// begin inline asm
	{ add.bf16 %rs377,%rs475,%rs379; }

	// end inline asm
	ld.local.u16 	%rs382, [%rd71+2];
	// begin inline asm
	{ add.bf16 %rs380,%rs377,%rs382; }

	// end inline asm
	ld.local.u16 	%rs385, [%rd71+4];
	// begin inline asm
	{ add.bf16 %rs383,%rs380,%rs385; }

	// end inline asm
	ld.local.u16 	%rs388, [%rd71+6];
	// begin inline asm
	{ add.bf16 %rs386,%rs383,%rs388; }

	// end inline asm
	ld.local.u16 	%rs391, [%rd71+8];
	// begin inline asm
	{ add.bf16 %rs389,%rs386,%rs391; }

	// end inline asm
	ld.local.u16 	%rs394, [%rd71+10];
	// begin inline asm
	{ add.bf16 %rs392,%rs389,%rs394; }

	// end inline asm
	ld.local.u16 	%rs397, [%rd71+12];
	// begin inline asm
	{ add.bf16 %rs395,%rs392,%rs397; }

	// end inline asm
	ld.local.u16 	%rs400, [%rd71+14];
	// begin inline asm
	{ add.bf16 %rs475,%rs395,%rs400; }

	// end inline asm
	add.s32 	%r233, %r233, 8;
$L__BB0_119:
	setp.eq.s32 	%p80, %r50, 0;
	@%p80 bra 	$L__BB0_125;
	and.b32  	%r53, %r45, 3;
	setp.lt.u32 	%p81, %r50, 4;
	@%p81 bra 	$L__BB0_122;
	mul.wide.u32 	%rd72, %r233, 2;
	add.s64 	%rd73, %rd4, %rd72;
	ld.local.u16 	%rs404, [%rd73];
	// begin inline asm
	{ add.bf16 %rs402,%rs475,%rs404; }

	// end inline asm
	ld.local.u16 	%rs407, [%rd73+2];
	// begin inline asm
	{ add.bf16 %rs405,%rs402,%rs407; }

	// end inline asm
	ld.local.u16 	%rs410, [%rd73+4];
	// begin inline asm
	{ add.bf16 %rs408,%rs405,%rs410; }

	// end inline asm
	ld.local.u16 	%rs413, [%rd73+6];
	// begin inline asm
	{ add.bf16 %rs475,%rs408,%rs413; }

	// end inline asm
	add.s32 	%r233, %r233, 4;
$L__BB0_122:
	setp.eq.s32 	%p82, %r53, 0;
	@%p82 bra 	$L__BB0_125;
	mul.wide.u32 	%rd74, %r233, 2;
	add.s64 	%rd84, %rd4, %rd74;
	neg.s32 	%r236, %r53;
$L__BB0_124:
	.pragma "nounroll";
	ld.local.u16 	%rs416, [%rd84];
	// begin inline asm
	{ add.bf16 %rs475,%rs475,%rs416; }

	// end inline asm
	add.s64 	%rd84, %rd84, 2;
	add.s32 	%r236, %r236, 1;
	setp.ne.s32 	%p83, %r236, 0;
	@%p83 bra 	$L__BB0_124;
$L__BB0_125:
	setp.lt.s32 	%p84, %r232, 0;
	@%p84 bra 	$L__BB0_132;
	// begin inline asm
	{ cvt.f32.bf16 %f96, %rs475;}

	// end inline asm
	abs.f32 	%f5, %f96;
	setp.ge.f32 	%p85, %f5, 0f7E800000;
	mul.f32 	%f97, %f96, 0f3E800000;
	selp.f32 	%f6, %f97, %f96, %p85;
	add.s32 	%r59, %r232, 1;
	and.b32  	%r60, %r59, 3;
	setp.lt.u32 	%p86, %r232, 3;
	mov.b32 	%r239, 0;
	@%p86 bra 	$L__BB0_129;
	and.b32  	%r239, %r59, -4;
	neg.s32 	%r238, %r239;
	mov.u64 	%rd86, %rd4;
$L__BB0_128:
	setp.ge.f32 	%p87, %f5, 0f7E800000;
	ld.local.v4.u16 	{%rs418, %rs420, %rs422, %rs424}, [%rd86];
	// begin inline asm
	{ cvt.f32.bf16 %f98, %rs418;}

	// end inline asm
	// begin inline asm
	{ div.approx.f32 %f99, %f98, %f6; }
	// end inline asm
	mul.f32 	%f118, %f99, 0f3E800000;
	selp.f32 	%f102, %f118, %f99, %p87;
	// begin inline asm
	{  cvt.rn.bf16.f32 %rs419, %f102;}

	// end inline asm
	// begin inline asm
	{ cvt.f32.bf16 %f103, %rs420;}

	// end inline asm
	// begin inline asm
	{ div.approx.f32 %f104, %f103, %f6; }
	// end inline asm
	mul.f32 	%f119, %f104, 0f3E800000;
	selp.f32 	%f107, %f119, %f104, %p87;
	// begin inline asm
	{  cvt.rn.bf16.f32 %rs421, %f107;}

	// end inline asm
	// begin inline asm
	{ cvt.f32.bf16 %f108, %rs422;}

	// end inline asm
	// begin inline asm
	{ div.approx.f32 %f109, %f108, %f6; }
	// end inline asm
	mul.f32 	%f120, %f109, 0f3E800000;
	selp.f32 	%f112, %f120, %f109, %p87;
	// begin inline asm
	{  cvt.rn.bf16.f32 %rs423, %f112;}

	// end inline asm
	// begin inline asm
	{ cvt.f32.bf16 %f113, %rs424;}

	// end inline asm
	// begin inline asm
	{ div.approx.f32 %f114, %f113, %f6; }
	// end inline asm
	mul.f32 	%f121, %f114, 0f3E800000;
	selp.f32 	%f117, %f121, %f114, %p87;
	// begin inline asm
	{  cvt.rn.bf16.f32 %rs425, %f117;}

	// end inline asm
	st.local.v4.u16 	[%rd86], {%rs419, %rs421, %rs423, %rs425};
	add.s32 	%r238, %r238, 4;
	add.s64 	%rd86, %rd86, 8;
	setp.ne.s32 	%p88, %r238, 0;
	@%p88 bra 	$L__BB0_128;
$L__BB0_129:
	setp.eq.s32 	%p89, %r60, 0;
	@%p89 bra 	$L__BB0_132;
	mul.wide.u32 	%rd75, %r239, 2;
	add.s64 	%rd87, %rd4, %rd75;
	neg.s32 	%r240, %r60;
$L__BB0_131:
	.pragma "nounroll";
	setp.ge.f32 	%p90, %f5, 0f7E800000;
	ld.local.u16 	%rs426, [%rd87];
	// begin inline asm
	{ cvt.f32.bf16 %f122, %rs426;}

	// end inline asm
	// begin inline asm
	{ div.approx.f32 %f123, %f122, %f6; }
	// end inline asm
	mul.f32 	%f127, %f123, 0f3E800000;
	selp.f32 	%f126, %f127, %f123, %p90;
	// begin inline asm
	{  cvt.rn.bf16.f32 %rs427, %f126;}

	// end inline asm
	st.local.u16 	[%rd87], %rs427;
	add.s64 	%rd87, %rd87, 2;
	add.s32 	%r240, %r240, 1;
	setp.ne.s32 	%p91, %r240, 0;
	@%p91 bra 	$L__BB0_131;
$L__BB0_132:
	setp.lt.s32 	%p92, %r232, 0;
	xor.b32  	%r201, %r74, -1429050551;
	mul.lo.s32 	%r202, %r201, 1099087573;
	add.s32 	%r203, %r202, 123456789;
	add.s32 	%r204, %r202, 5783321;
	shr.u32 	%r205, %r203, 2;
	xor.b32  	%r206, %r205, %r203;
	shl.b32 	%r207, %r204, 4;
	shl.b32 	%r208, %r206, 1;
	xor.b32  	%r209, %r207, %r208;
	xor.b32  	%r210, %r209, %r204;
	xor.b32  	%r211, %r210, %r206;
	add.s32 	%r212, %r202, %r211;
	add.s32 	%r213, %r212, -637770787;
	cvt.rn.f32.u32 	%f129, %r213;
	fma.rn.f32 	%f128, %f129, 0f2F800000, 0f2F000000;
	// begin inline asm
	{  cvt.rn.bf16.f32 %rs428, %f128;}

	// end inline asm
	@%p92 bra 	$L__BB0_137;
	mov.b32 	%r241, 0;
	bra.uni 	$L__BB0_135;
$L__BB0_134:
	add.s32 	%r71, %r241, 1;
	setp.eq.s32 	%p94, %r241, %r232;
	mov.u32 	%r241, %r71;
	@%p94 bra 	$L__BB0_137;
$L__BB0_135:
	mul.wide.u32 	%rd76, %r241, 2;
	add.s64 	%rd77, %rd4, %rd76;
	ld.local.u16 	%rs431, [%rd77];
	// begin inline asm
	{ add.bf16 %rs478,%rs478,%rs431; }

	// end inline asm
	// begin inline asm
	{ .reg .pred __$temp3;
  setp.le.bf16  __$temp3, %rs428, %rs478;
  selp.u16 %rs432, 1, 0, __$temp3;}
	// end inline asm
	setp.eq.s16 	%p93, %rs432, 0;
	@%p93 bra 	$L__BB0_134;
	mul.wide.u32 	%rd78, %r241, 4;
	add.s64 	%rd79, %rd3, %rd78;
	ld.local.u32 	%r215, [%rd79];
	st.global.u32 	[%rd2], %r215;
$L__BB0_137:
	// begin inline asm
	{ .reg .pred __$temp3;
  setp.gt.bf16  __$temp3, %rs428, %rs478;
  selp.u16 %rs435, 1, 0, __$temp3;}
	// end inline asm
	setp.eq.s16 	%p95, %rs435, 0;
	@%p95 bra 	$L__BB0_139;
	mul.wide.s32 	%rd80, %r232, 4;
	add.s64 	%rd81, %rd3, %rd80;
	ld.local.u32 	%r216, [%rd81];
	st.global.u32 	[%rd2], %r216;
$L__BB0_139:
	ret;

}
	// .globl	random_sample_f16
.visible .entry random_sample_f16(
	.param .u64 .ptr .align 1 random_sample_f16_param_0,
	.param .u64 .ptr .align 1 random_sample_f16_param_1,
	.param .f32 random_sample_f16_param_2,
	.param .u32 random_sample_f16_param_3,
	.param .f32 random_sample_f16_param_4,
	.param .u32 random_sample_f16_param_5,
	.param .u32 random_sample_f16_param_6
)
{
	.local .align 16 .b8 	__local_depot1[24576];
	.reg .b64 	%SP;
	.reg .b64 	%SPL;
	.reg .pred 	%p<103>;
	.reg .b16 	%rs<579>;
	.reg .b32 	%r<242>;
	.reg .b32 	%f<131>;
	.reg .b64 	%rd<89>;
	// demoted variable
	.shared .align 2 .u16 _ZZ13random_sampleI6__halfEvPT_PjfjfjiE7max_val_$_0;
	// demoted variable
	.shared .align 2 .b8 _ZZ13random_sampleI6__halfEvPT_PjfjfjiE7sum_exp[2];
	// demoted variable
	.shared .align 2 .b8 _ZZ13random_sampleI6__halfEvPT_PjfjfjiE5probs[8192];
	// demoted variable
	.shared .align 2 .b8 _ZZ13random_sampleI6__halfEvPT_PjfjfjiE8temp_max[512];
	mov.u64 	%SPL, __local_depot1;
	ld.param.u64 	%rd31, [random_sample_f16_param_0];
	ld.param.u64 	%rd32, [random_sample_f16_param_1];
	ld.param.f32 	%f21, [random_sample_f16_param_2];
	ld.param.u32 	%r74, [random_sample_f16_param_3];
	ld.param.f32 	%f22, [random_sample_f16_param_4];
	ld.param.u32 	%r75, [random_sample_f16_param_5];
	ld.param.u32 	%r76, [random_sample_f16_param_6];
	cvta.to.global.u64 	%rd1, %rd31;
	cvta.to.global.u64 	%rd2, %rd32;
	add.u64 	%rd3, %SPL, 0;
	add.u64 	%rd4, %SPL, 16384;
	mov.f32 	%f23, 0fFF800000;
	// begin inline asm
	{  cvt.rn.f16.f32 %rs532, %f23;}

	// end inline asm
	mov.u32 	%r1, %tid.x;
	setp.ge.s32 	%p1, %r1, %r76;
	@%p1 bra 	$L__BB1_3;
	mov.u32 	%r2, %ntid.x;
	mov.u32 	%r217, %r1;
$L__BB1_2:
	mul.wide.s32 	%rd35, %r217, 2;
	add.s64 	%rd36, %rd1, %rd35;
	ld.global.u16 	%rs150, [%rd36];
	// begin inline asm
	{ .reg .pred __$temp3;
  setp.gt.f16  __$temp3, %rs532, %rs150;
  selp.u16 %rs148, 1, 0, __$temp3;}
	// end inline asm
	setp.eq.s16 	%p2, %rs148, 0;
	selp.b16 	%rs532, %rs150, %rs532, %p2;
	add.s32 	%r217, %r217, %r2;
	setp.lt.s32 	%p3, %r217, %r76;
	@%p3 bra 	$L__BB1_2;
$L__BB1_3:
	shl.b32 	%r77, %r1, 1;
	mov.u32 	%r78, _ZZ13random_sampleI6__halfEvPT_PjfjfjiE8temp_max;
	add.s32 	%r5, %r78, %r77;
	st.shared.u16 	[%r5], %rs532;
	bar.sync 	0;
	mov.u32 	%r6, %ntid.x;
	setp.lt.u32 	%p4, %r6, 2;
	@%p4 bra 	$L__BB1_8;
	mov.u32 	%r218, %r6;
$L__BB1_5:
	shr.u32 	%r8, %r218, 1;
	setp.ge.u32 	%p5, %r1, %r8;
	@%p5 bra 	$L__BB1_7;
	ld.shared.u16 	%rs152, [%r5];
	and.b32  	%r79, %r218, 2046;
	add.s32 	%r80, %r5, %r79;
	ld.shared.u16 	%rs153, [%r80];
	// begin inline asm
	{ .reg .pred __$temp3;
  setp.gt.f16  __$temp3, %rs152, %rs153;
  selp.u16 %rs151, 1, 0, __$temp3;}
	// end inline asm
	setp.eq.s16 	%p6, %rs151, 0;
	selp.b16 	%rs154, %rs153, %rs152, %p6;
	st.shared.u16 	[%r5], %rs154;
$L__BB1_7:
	bar.sync 	0;
	setp.gt.u32 	%p7, %r218, 3;
	mov.u32 	%r218, %r8;
	@%p7 bra 	$L__BB1_5;
$L__BB1_8:
	setp.ne.s32 	%p8, %r1, 0;
	@%p8 bra 	$L__BB1_10;
	ld.shared.u16 	%rs156, [_ZZ13random_sampleI6__halfEvPT_PjfjfjiE8temp_max];
	st.shared.u16 	[_ZZ13random_sampleI6__halfEvPT_PjfjfjiE7max_val_$_0], %rs156;
	mov.f32 	%f24, 0f00000000;
	// begin inline asm
	{  cvt.rn.f16.f32 %rs155, %f24;}

	// end inline asm
	st.shared.u16 	[_ZZ13random_sampleI6__halfEvPT_PjfjfjiE7sum_exp], %rs155;
$L__BB1_10:
	setp.ge.s32 	%p9, %r1, %r76;
	bar.sync 	0;
	@%p9 bra 	$L__BB1_16;
	// begin inline asm
	{  cvt.rn.f16.f32 %rs157, %f22;}

	// end inline asm
	// begin inline asm
	{  cvt.f32.f16 %f26, %rs157;}

	// end inline asm
	// begin inline asm
	{rcp.approx.ftz.f32 %f27, %f26;
}
	// end inline asm
	neg.f32 	%f2, %f26;
	mov.u32 	%r82, _ZZ13random_sampleI6__halfEvPT_PjfjfjiE5probs;
	mov.u32 	%r84, _ZZ13random_sampleI6__halfEvPT_PjfjfjiE7sum_exp;
	cvt.u64.u32 	%rd40, %r84;
	mov.u32 	%r219, %r1;
$L__BB1_12:
	mul.wide.s32 	%rd37, %r219, 2;
	add.s64 	%rd38, %rd1, %rd37;
	ld.global.u16 	%rs160, [%rd38];
	ld.shared.u16 	%rs161, [_ZZ13random_sampleI6__halfEvPT_PjfjfjiE7max_val_$_0];
	// begin inline asm
	{sub.f16 %rs159,%rs160,%rs161;
}
	// end inline asm
	// begin inline asm
	{  cvt.f32.f16 %f29, %rs159;}

	// end inline asm
	mul.f32 	%f30, %f29, %f27;
	// begin inline asm
	{  cvt.rn.f16.f32 %rs533, %f30;}

	// end inline asm
	// begin inline asm
	{abs.f16 %rs164,%rs533;
}
	// end inline asm
	mov.b16 	%rs168, 143;
	// begin inline asm
	{ .reg .pred __$temp3;
  setp.lt.f16  __$temp3, %rs164, %rs168;
  selp.u16 %rs166, 1, 0, __$temp3;}
	// end inline asm
	setp.eq.s16 	%p10, %rs166, 0;
	@%p10 bra 	$L__BB1_15;
	mov.f32 	%f31, 0f00000000;
	// begin inline asm
	{  cvt.rn.f16.f32 %rs169, %f31;}

	// end inline asm
	// begin inline asm
	{ .reg .pred __$temp3;
  setp.lt.f16  __$temp3, %rs169, %rs164;
  selp.u16 %rs170, 1, 0, __$temp3;}
	// end inline asm
	setp.eq.s16 	%p11, %rs170, 0;
	@%p11 bra 	$L__BB1_15;
	fma.rn.f32 	%f33, %f2, %f30, %f29;
	fma.rn.f32 	%f32, %f27, %f33, %f30;
	// begin inline asm
	{  cvt.rn.f16.f32 %rs533, %f32;}

	// end inline asm
$L__BB1_15:
	// begin inline asm
	{.reg.b32         f, C, nZ;       
 .reg.b16         h,r;            
  mov.b16         h,%rs533;           
  cvt.f32.f16     f,h;            
  mov.b32         C, 0x3fb8aa3bU; 
  mov.b32         nZ, 0x80000000U;
  fma.rn.f32      f,f,C,nZ;       
  ex2.approx.ftz.f32  f,f;        
  cvt.rn.f16.f32      r,f;        
{.reg.b16 spc, ulp, p;
  mov.b16 spc,0X1F79U;
  mov.b16 ulp,0x9400U;
  set.eq.f16.f16 p,h, spc;
  fma.rn.f16 r,p,ulp,r;
}
{.reg.b16 spc, ulp, p;
  mov.b16 spc,0X25CFU;
  mov.b16 ulp,0x9400U;
  set.eq.f16.f16 p,h, spc;
  fma.rn.f16 r,p,ulp,r;
}
{.reg.b16 spc, ulp, p;
  mov.b16 spc,0XC13BU;
  mov.b16 ulp,0x0400U;
  set.eq.f16.f16 p,h, spc;
  fma.rn.f16 r,p,ulp,r;
}
{.reg.b16 spc, ulp, p;
  mov.b16 spc,0XC1EFU;
  mov.b16 ulp,0x0200U;
  set.eq.f16.f16 p,h, spc;
  fma.rn.f16 r,p,ulp,r;
}
  mov.b16         %rs174,r;           
}
	// end inline asm
	shl.b32 	%r81, %r219, 1;
	add.s32 	%r83, %r82, %r81;
	st.shared.u16 	[%r83], %rs174;
	cvta.shared.u64 	%rd39, %rd40;
	// begin inline asm
	{ atom.add.noftz.f16 %rs176,[%rd39],%rs174; }

	// end inline asm
	add.s32 	%r219, %r219, %r6;
	setp.lt.s32 	%p12, %r219, %r76;
	@%p12 bra 	$L__BB1_12;
$L__BB1_16:
	setp.ge.s32 	%p13, %r1, %r76;
	bar.sync 	0;
	@%p13 bra 	$L__BB1_22;
	ld.shared.u16 	%rs178, [_ZZ13random_sampleI6__halfEvPT_PjfjfjiE7sum_exp];
	// begin inline asm
	{  cvt.f32.f16 %f34, %rs178;}

	// end inline asm
	// begin inline asm
	{rcp.approx.ftz.f32 %f35, %f34;
}
	// end inline asm
	neg.f32 	%f6, %f34;
	mov.u32 	%r86, _ZZ13random_sampleI6__halfEvPT_PjfjfjiE5probs;
	mov.u32 	%r220, %r1;
$L__BB1_18:
	shl.b32 	%r85, %r220, 1;
	add.s32 	%r12, %r86, %r85;
	ld.shared.u16 	%rs179, [%r12];
	// begin inline asm
	{  cvt.f32.f16 %f37, %rs179;}

	// end inline asm
	mul.f32 	%f38, %f37, %f35;
	// begin inline asm
	{  cvt.rn.f16.f32 %rs534, %f38;}

	// end inline asm
	// begin inline asm
	{abs.f16 %rs181,%rs534;
}
	// end inline asm
	mov.b16 	%rs185, 143;
	// begin inline asm
	{ .reg .pred __$temp3;
  setp.lt.f16  __$temp3, %rs181, %rs185;
  selp.u16 %rs183, 1, 0, __$temp3;}
	// end inline asm
	setp.eq.s16 	%p14, %rs183, 0;
	@%p14 bra 	$L__BB1_21;
	mov.f32 	%f39, 0f00000000;
	// begin inline asm
	{  cvt.rn.f16.f32 %rs186, %f39;}

	// end inline asm
	// begin inline asm
	{ .reg .pred __$temp3;
  setp.lt.f16  __$temp3, %rs186, %rs181;
  selp.u16 %rs187, 1, 0, __$temp3;}
	// end inline asm
	setp.eq.s16 	%p15, %rs187, 0;
	@%p15 bra 	$L__BB1_21;
	fma.rn.f32 	%f41, %f6, %f38, %f37;
	fma.rn.f32 	%f40, %f35, %f41, %f38;
	// begin inline asm
	{  cvt.rn.f16.f32 %rs534, %f40;}

	// end inline asm
$L__BB1_21:
	st.shared.u16 	[%r12], %rs534;
	add.s32 	%r220, %r220, %r6;
	setp.lt.s32 	%p16, %r220, %r76;
	@%p16 bra 	$L__BB1_18;
$L__BB1_22:
	setp.ne.s32 	%p17, %r1, 0;
	bar.sync 	0;
	@%p17 bra 	$L__BB1_160;
	setp.lt.s32 	%p18, %r76, 1;
	@%p18 bra 	$L__BB1_35;
	and.b32  	%r14, %r76, 7;
	setp.lt.u32 	%p19, %r76, 8;
	mov.b32 	%r223, 0;
	@%p19 bra 	$L__BB1_27;
	and.b32  	%r223, %r76, 2147483640;
	mov.b32 	%r221, 0;
	mov.u32 	%r90, _ZZ13random_sampleI6__halfEvPT_PjfjfjiE5probs;
$L__BB1_26:
	.pragma "nounroll";
	mul.wide.u32 	%rd41, %r221, 4;
	add.s64 	%rd42, %rd3, %rd41;
	mul.wide.u32 	%rd43, %r221, 2;
	add.s64 	%rd44, %rd4, %rd43;
	shl.b32 	%r89, %r221, 1;
	add.s32 	%r91, %r90, %r89;
	ld.shared.u16 	%rs191, [%r91];
	add.s32 	%r92, %r221, 1;
	ld.shared.u16 	%rs192, [%r91+2];
	add.s32 	%r93, %r221, 2;
	ld.shared.u16 	%rs193, [%r91+4];
	add.s32 	%r94, %r221, 3;
	st.local.v4.u32 	[%rd42], {%r221, %r92, %r93, %r94};
	ld.shared.u16 	%rs194, [%r91+6];
	add.s32 	%r95, %r221, 4;
	ld.shared.u16 	%rs195, [%r91+8];
	add.s32 	%r96, %r221, 5;
	ld.shared.u16 	%rs196, [%r91+10];
	add.s32 	%r97, %r221, 6;
	ld.shared.u16 	%rs197, [%r91+12];
	add.s32 	%r98, %r221, 7;
	st.local.v4.u32 	[%rd42+16], {%r95, %r96, %r97, %r98};
	ld.shared.u16 	%rs198, [%r91+14];
	mov.b32 	%r99, {%rs191, %rs192};
	mov.b32 	%r100, {%rs195, %rs196};
	mov.b32 	%r101, {%rs193, %rs194};
	mov.b32 	%r102, {%rs197, %rs198};
	st.local.v4.b32 	[%rd44], {%r99, %r101, %r100, %r102};
	add.s32 	%r221, %r221, 8;
	setp.ne.s32 	%p20, %r221, %r223;
	@%p20 bra 	$L__BB1_26;
$L__BB1_27:
	setp.eq.s32 	%p21, %r14, 0;
	@%p21 bra 	$L__BB1_35;
	and.b32  	%r19, %r76, 3;
	setp.lt.u32 	%p22, %r14, 4;
	@%p22 bra 	$L__BB1_30;
	mul.wide.u32 	%rd45, %r223, 4;
	add.s64 	%rd46, %rd3, %rd45;
	st.local.u32 	[%rd46], %r223;
	mul.wide.u32 	%rd47, %r223, 2;
	add.s64 	%rd48, %rd4, %rd47;
	shl.b32 	%r103, %r223, 1;
	mov.u32 	%r104, _ZZ13random_sampleI6__halfEvPT_PjfjfjiE5probs;
	add.s32 	%r105, %r104, %r103;
	ld.shared.u16 	%rs199, [%r105];
	st.local.u16 	[%rd48], %rs199;
	add.s32 	%r106, %r223, 1;
	st.local.u32 	[%rd46+4], %r106;
	ld.shared.u16 	%rs200, [%r105+2];
	st.local.u16 	[%rd48+2], %rs200;
	add.s32 	%r107, %r223, 2;
	st.local.u32 	[%rd46+8], %r107;
	ld.shared.u16 	%rs201, [%r105+4];
	st.local.u16 	[%rd48+4], %rs201;
	add.s32 	%r108, %r223, 3;
	st.local.u32 	[%rd46+12], %r108;
	ld.shared.u16 	%rs202, [%r105+6];
	st.local.u16 	[%rd48+6], %rs202;
	add.s32 	%r223, %r223, 4;
$L__BB1_30:
	setp.eq.s32 	%p23, %r19, 0;
	@%p23 bra 	$L__BB1_35;
	setp.eq.s32 	%p24, %r19, 1;
	@%p24 bra 	$L__BB1_33;
	mul.wide.u32 	%rd49, %r223, 4;
	add.s64 	%rd50, %rd3, %rd49;
	st.local.u32 	[%rd50], %r223;
	mul.wide.u32 	%rd51, %r223, 2;
	add.s64 	%rd52, %rd4, %rd51;
	shl.b32 	%r109, %r223, 1;
	mov.u32 	%r110, _ZZ13random_sampleI6__halfEvPT_PjfjfjiE5probs;
	add.s32 	%r111, %r110, %r109;
	ld.shared.u16 	%rs203, [%r111];
	st.local.u16 	[%rd52], %rs203;
	add.s32 	%r112, %r223, 1;
	st.local.u32 	[%rd50+4], %r112;
	ld.shared.u16 	%rs204, [%r111+2];
	st.local.u16 	[%rd52+2], %rs204;
	add.s32 	%r223, %r223, 2;
$L__BB1_33:
	and.b32  	%r113, %r76, 1;
	setp.eq.b32 	%p25, %r113, 1;
	not.pred 	%p26, %p25;
	@%p26 bra 	$L__BB1_35;
	mul.wide.u32 	%rd53, %r223, 4;
	add.s64 	%rd54, %rd3, %rd53;
	st.local.u32 	[%rd54], %r223;
	mul.wide.u32 	%rd55, %r223, 2;
	add.s64 	%rd56, %rd4, %rd55;
	shl.b32 	%r114, %r223, 1;
	mov.u32 	%r115, _ZZ13random_sampleI6__halfEvPT_PjfjfjiE5probs;
	add.s32 	%r116, %r115, %r114;
	ld.shared.u16 	%rs205, [%r116];
	st.local.u16 	[%rd56], %rs205;
$L__BB1_35:
	min.s32 	%r24, %r74, %r76;
	setp.lt.s32 	%p27, %r24, 1;
	@%p27 bra 	$L__BB1_114;
	add.s32 	%r25, %r76, -2;
	cvt.u16.u32 	%rs13, %r76;
	mov.b32 	%r225, 0;
	mov.b16 	%rs535, 0;
	mov.u16 	%rs536, %rs535;
$L__BB1_37:
	mov.u32 	%r227, %r225;
	not.b32 	%r118, %r227;
	add.s32 	%r27, %r76, %r118;
	add.s32 	%r225, %r227, 1;
	setp.ge.s32 	%p28, %r225, %r76;
	@%p28 bra 	$L__BB1_113;
	mul.wide.u32 	%rd57, %r227, 2;
	add.s64 	%rd5, %rd4, %rd57;
	mul.wide.u32 	%rd58, %r227, 4;
	add.s64 	%rd6, %rd3, %rd58;
	sub.s32 	%r119, %r25, %r227;
	setp.lt.u32 	%p29, %r119, 15;
	mov.u32 	%r229, %r225;
	@%p29 bra 	$L__BB1_74;
	and.b32  	%r120, %r27, -16;
	neg.s32 	%r226, %r120;
	add.s64 	%rd84, %rd5, 16;
	add.s64 	%rd83, %rd6, 32;
$L__BB1_40:
	.pragma "nounroll";
	ld.local.u16 	%rs17, [%rd84+-14];
	ld.local.u16 	%rs538, [%rd5];
	// begin inline asm
	{ .reg .pred __$temp3;
  setp.gt.f16  __$temp3, %rs17, %rs538;
  selp.u16 %rs208, 1, 0, __$temp3;}
	// end inline asm
	setp.eq.s16 	%p30, %rs208, 0;
	@%p30 bra 	$L__BB1_42;
	// begin inline asm
	{  cvt.f32.f16 %f42, %rs538;}

	// end inline asm
	st.local.u16 	[%rd5], %rs17;
	// begin inline asm
	{  cvt.rn.f16.f32 %rs212, %f42;}

	// end inline asm
	st.local.u16 	[%rd84+-14], %rs212;
	ld.local.u32 	%r121, [%rd6];
	ld.local.u32 	%r122, [%rd83+-28];
	st.local.u32 	[%rd6], %r122;
	st.local.u32 	[%rd83+-28], %r121;
	ld.local.u16 	%rs538, [%rd5];
$L__BB1_42:
	ld.local.u16 	%rs21, [%rd84+-12];
	// begin inline asm
	{ .reg .pred __$temp3;
  setp.gt.f16  __$temp3, %rs21, %rs538;
  selp.u16 %rs213, 1, 0, __$temp3;}
	// end inline asm
	setp.eq.s16 	%p31, %rs213, 0;
	@%p31 bra 	$L__BB1_44;
	// begin inline asm
	{  cvt.f32.f16 %f44, %rs538;}

	// end inline asm
	st.local.u16 	[%rd5], %rs21;
	// begin inline asm
	{  cvt.rn.f16.f32 %rs217, %f44;}

	// end inline asm
	st.local.u16 	[%rd84+-12], %rs217;
	ld.local.u32 	%r123, [%rd6];
	ld.local.u32 	%r124, [%rd83+-24];
	st.local.u32 	[%rd6], %r124;
	st.local.u32 	[%rd83+-24], %r123;
	ld.local.u16 	%rs538, [%rd5];
$L__BB1_44:
	ld.local.u16 	%rs24, [%rd84+-10];
	// begin inline asm
	{ .reg .pred __$temp3;
  setp.gt.f16  __$temp3, %rs24, %rs538;
  selp.u16 %rs218, 1, 0, __$temp3;}
	// end inline asm
	setp.eq.s16 	%p32, %rs218, 0;
	@%p32 bra 	$L__BB1_46;
	// begin inline asm
	{  cvt.f32.f16 %f46, %rs538;}

	// end inline asm
	st.local.u16 	[%rd5], %rs24;
	// begin inline asm
	{  cvt.rn.f16.f32 %rs222, %f46;}

	// end inline asm
	st.local.u16 	[%rd84+-10], %rs222;
	ld.local.u32 	%r125, [%rd6];
	ld.local.u32 	%r126, [%rd83+-20];
	st.local.u32 	[%rd6], %r126;
	st.local.u32 	[%rd83+-20], %r125;
	ld.local.u16 	%rs538, [%rd5];
$L__BB1_46:
	ld.local.u16 	%rs27, [%rd84+-8];
	// begin inline asm
	{ .reg .pred __$temp3;
  setp.gt.f16  __$temp3, %rs27, %rs538;
  selp.u16 %rs223, 1, 0, __$temp3;}
	// end inline asm
	setp.eq.s16 	%p33, %rs223, 0;
	@%p33 bra 	$L__BB1_48;
	// begin inline asm
	{  cvt.f32.f16 %f48, %rs538;}

	// end inline asm
	st.local.u16 	[%rd5], %rs27;
	// begin inline asm
	{  cvt.rn.f16.f32 %rs227, %f48;}

	// end inline asm
	st.local.u16 	[%rd84+-8], %rs227;
	ld.local.u32 	%r127, [%rd6];
	ld.local.u32 	%r128, [%rd83+-16];
	st.local.u32 	[%rd6], %r128;
	st.local.u32 	[%rd83+-16], %r127;
	ld.local.u16 	%rs538, [%rd5];
$L__BB1_48:
	ld.local.u16 	%rs30, [%rd84+-6];
	// begin inline asm
	{ .reg .pred __$temp3;
  setp.gt.f16  __$temp3, %rs30, %rs538;
  selp.u16 %rs228, 1, 0, __$temp3;}
	// end inline asm
	setp.eq.s16 	%p34, %rs228, 0;
	@%p34 bra 	$L__BB1_50;
	// begin inline asm
	{  cvt.f32.f16 %f50, %rs538;}

	// end inline asm
	st.local.u16 	[%rd5], %rs30;
	// begin inline asm
	{  cvt.rn.f16.f32 %rs232, %f50;}

	// end inline asm
	st.local.u16 	[%rd84+-6], %rs232;
	ld.local.u32 	%r129, [%rd6];
	ld.local.u32 	%r130, [%rd83+-12];
	st.local.u32 	[%rd6], %r130;
	st.local.u32 	[%rd83+-12], %r129;
	ld.local.u16 	%rs538, [%rd5];
$L__BB1_50:
	ld.local.u16 	%rs33, [%rd84+-4];
	// begin inline asm
	{ .reg .pred __$temp3;
  setp.gt.f16  __$temp3, %rs33, %rs538;
  selp.u16 %rs233, 1, 0, __$temp3;}
	// end inline asm
	setp.eq.s16 	%p35, %rs233, 0;
	@%p35 bra 	$L__BB1_52;
	// begin inline asm
	{  cvt.f32.f16 %f52, %rs538;}

	// end inline asm
	st.local.u16 	[%rd5], %rs33;
	// begin inline asm
	{  cvt.rn.f16.f32 %rs237, %f52;}

	// end inline asm
	st.local.u16 	[%rd84+-4], %rs237;
	ld.local.u32 	%r131, [%rd6];
	ld.local.u32 	%r132, [%rd83+-8];
	st.local.u32 	[%rd6], %r132;
	st.local.u32 	[%rd83+-8], %r131;
	ld.local.u16 	%rs538, [%rd5];
$L__BB1_52:
	ld.local.u16 	%rs36, [%rd84+-2];
	// begin inline asm
	{ .reg .pred __$temp3;
  setp.gt.f16  __$temp3, %rs36, %rs538;
  selp.u16 %rs238, 1, 0, __$temp3;}
	// end inline asm
	setp.eq.s16 	%p36, %rs238, 0;
	@%p36 bra 	$L__BB1_54;
	// begin inline asm
	{  cvt.f32.f16 %f54, %rs538;}

	// end inline asm
	st.local.u16 	[%rd5], %rs36;
	// begin inline asm
	{  cvt.rn.f16.f32 %rs242, %f54;}

	// end inline asm
	st.local.u16 	[%rd84+-2], %rs242;
	ld.local.u32 	%r133, [%rd6];
	ld.local.u32 	%r134, [%rd83+-4];
	st.local.u32 	[%rd6], %r134;
	st.local.u32 	[%rd83+-4], %r133;
	ld.local.u16 	%rs538, [%rd5];
$L__BB1_54:
	ld.local.u16 	%rs39, [%rd84];
	// begin inline asm
	{ .reg .pred __$temp3;
  setp.gt.f16  __$temp3, %rs39, %rs538;
  selp.u16 %rs243, 1, 0, __$temp3;}
	// end inline asm
	setp.eq.s16 	%p37, %rs243, 0;
	@%p37 bra 	$L__BB1_56;
	// begin inline asm
	{  cvt.f32.f16 %f56, %rs538;}

	// end inline asm
	st.local.u16 	[%rd5], %rs39;
	// begin inline asm
	{  cvt.rn.f16.f32 %rs247, %f56;}

	// end inline asm
	st.local.u16 	[%rd84], %rs247;
	ld.local.u32 	%r135, [%rd6];
	ld.local.u32 	%r136, [%rd83];
	st.local.u32 	[%rd6], %r136;
	st.local.u32 	[%rd83], %r135;
	ld.local.u16 	%rs538, [%rd5];
$L__BB1_56:
	ld.local.u16 	%rs42, [%rd84+2];
	// begin inline asm
	{ .reg .pred __$temp3;
  setp.gt.f16  __$temp3, %rs42, %rs538;
  selp.u16 %rs248, 1, 0, __$temp3;}
	// end inline asm
	setp.eq.s16 	%p38, %rs248, 0;
	@%p38 bra 	$L__BB1_58;
	// begin inline asm
	{  cvt.f32.f16 %f58, %rs538;}

	// end inline asm
	st.local.u16 	[%rd5], %rs42;
	// begin inline asm
	{  cvt.rn.f16.f32 %rs252, %f58;}

	// end inline asm
	st.local.u16 	[%rd84+2], %rs252;
	ld.local.u32 	%r137, [%rd6];
	ld.local.u32 	%r138, [%rd83+4];
	st.local.u32 	[%rd6], %r138;
	st.local.u32 	[%rd83+4], %r137;
	ld.local.u16 	%rs538, [%rd5];
$L__BB1_58:
	ld.local.u16 	%rs45, [%rd84+4];
	// begin inline asm
	{ .reg .pred __$temp3;
  setp.gt.f16  __$temp3, %rs45, %rs538;
  selp.u16 %rs253, 1, 0, __$temp3;}
	// end inline asm
	setp.eq.s16 	%p39, %rs253, 0;
	@%p39 bra 	$L__BB1_60;
	// begin inline asm
	{  cvt.f32.f16 %f60, %rs538;}

	// end inline asm
	st.local.u16 	[%rd5], %rs45;
	// begin inline asm
	{  cvt.rn.f16.f32 %rs257, %f60;}

	// end inline asm
	st.local.u16 	[%rd84+4], %rs257;
	ld.local.u32 	%r139, [%rd6];
	ld.local.u32 	%r140, [%rd83+8];
	st.local.u32 	[%rd6], %r140;
	st.local.u32 	[%rd83+8], %r139;
	ld.local.u16 	%rs538, [%rd5];
$L__BB1_60:
	ld.local.u16 	%rs48, [%rd84+6];
	// begin inline asm
	{ .reg .pred __$temp3;
  setp.gt.f16  __$temp3, %rs48, %rs538;
  selp.u16 %rs258, 1, 0, __$temp3;}
	// end inline asm
	setp.eq.s16 	%p40, %rs258, 0;
	@%p40 bra 	$L__BB1_62;
	// begin inline asm
	{  cvt.f32.f16 %f62, %rs538;}

	// end inline asm
	st.local.u16 	[%rd5], %rs48;
	// begin inline asm
	{  cvt.rn.f16.f32 %rs262, %f62;}

	// end inline asm
	st.local.u16 	[%rd84+6], %rs262;
	ld.local.u32 	%r141, [%rd6];
	ld.local.u32 	%r142, [%rd83+12];
	st.local.u32 	[%rd6], %r142;
	st.local.u32 	[%rd83+12], %r141;
	ld.local.u16 	%rs538, [%rd5];
$L__BB1_62:
	ld.local.u16 	%rs51, [%rd84+8];
	// begin inline asm
	{ .reg .pred __$temp3;
  setp.gt.f16  __$temp3, %rs51, %rs538;
  selp.u16 %rs263, 1, 0, __$temp3;}
	// end inline asm
	setp.eq.s16 	%p41, %rs263, 0;
	@%p41 bra 	$L__BB1_64;
	// begin inline asm
	{  cvt.f32.f16 %f64, %rs538;}

	// end inline asm
	st.local.u16 	[%rd5], %rs51;
	// begin inline asm
	{  cvt.rn.f16.f32 %rs267, %f64;}

	// end inline asm
	st.local.u16 	[%rd84+8], %rs267;
	ld.local.u32 	%r143, [%rd6];
	ld.local.u32 	%r144, [%rd83+16];
	st.local.u32 	[%rd6], %r144;
	st.local.u32 	[%rd83+16], %r143;
	ld.local.u16 	%rs538, [%rd5];
$L__BB1_64:
	ld.local.u16 	%rs54, [%rd84+10];
	// begin inline asm
	{ .reg .pred __$temp3;
  setp.gt.f16  __$temp3, %rs54, %rs538;
  selp.u16 %rs268, 1, 0, __$temp3;}
	// end inline asm
	setp.eq.s16 	%p42, %rs268, 0;
	@%p42 bra 	$L__BB1_66;
	// begin inline asm
	{  cvt.f32.f16 %f66, %rs538;}

	// end inline asm
	st.local.u16 	[%rd5], %rs54;
	// begin inline asm
	{  cvt.rn.f16.f32 %rs272, %f66;}

	// end inline asm
	st.local.u16 	[%rd84+10], %rs272;
	ld.local.u32 	%r145, [%rd6];
	ld.local.u32 	%r146, [%rd83+20];
	st.local.u32 	[%rd6], %r146;
	st.local.u32 	[%rd83+20], %r145;
	ld.local.u16 	%rs538, [%rd5];
$L__BB1_66:
	ld.local.u16 	%rs57, [%rd84+12];
	// begin inline asm
	{ .reg .pred __$temp3;
  setp.gt.f16  __$temp3, %rs57, %rs538;
  selp.u16 %rs273, 1, 0, __$temp3;}
	// end inline asm
	setp.eq.s16 	%p43, %rs273, 0;
	@%p43 bra 	$L__BB1_68;
	// begin inline asm
	{  cvt.f32.f16 %f68, %rs538;}

	// end inline asm
	st.local.u16 	[%rd5], %rs57;
	// begin inline asm
	{  cvt.rn.f16.f32 %rs277, %f68;}

	// end inline asm
	st.local.u16 	[%rd84+12], %rs277;
	ld.local.u32 	%r147, [%rd6];
	ld.local.u32 	%r148, [%rd83+24];
	st.local.u32 	[%rd6], %r148;
	st.local.u32 	[%rd83+24], %r147;
	ld.local.u16 	%rs538, [%rd5];
$L__BB1_68:
	ld.local.u16 	%rs60, [%rd84+14];
	// begin inline asm
	{ .reg .pred __$temp3;
  setp.gt.f16  __$temp3, %rs60, %rs538;
  selp.u16 %rs278, 1, 0, __$temp3;}
	// end inline asm
	setp.eq.s16 	%p44, %rs278, 0;
	@%p44 bra 	$L__BB1_70;
	// begin inline asm
	{  cvt.f32.f16 %f70, %rs538;}

	// end inline asm
	st.local.u16 	[%rd5], %rs60;
	// begin inline asm
	{  cvt.rn.f16.f32 %rs282, %f70;}

	// end inline asm
	st.local.u16 	[%rd84+14], %rs282;
	ld.local.u32 	%r149, [%rd6];
	ld.local.u32 	%r150, [%rd83+28];
	st.local.u32 	[%rd6], %r150;
	st.local.u32 	[%rd83+28], %r149;
	ld.local.u16 	%rs538, [%rd5];
$L__BB1_70:
	ld.local.u16 	%rs63, [%rd84+16];
	// begin inline asm
	{ .reg .pred __$temp3;
  setp.gt.f16  __$temp3, %rs63, %rs538;
  selp.u16 %rs283, 1, 0, __$temp3;}
	// end inline asm
	setp.eq.s16 	%p45, %rs283, 0;
	@%p45 bra 	$L__BB1_72;
	// begin inline asm
	{  cvt.f32.f16 %f72, %rs538;}

	// end inline asm
	st.local.u16 	[%rd5], %rs63;
	// begin inline asm
	{  cvt.rn.f16.f32 %rs287, %f72;}

	// end inline asm
	st.local.u16 	[%rd84+16], %rs287;
	ld.local.u32 	%r151, [%rd6];
	ld.local.u32 	%r152, [%rd83+32];
	st.local.u32 	[%rd6], %r152;
	st.local.u32 	[%rd83+32], %r151;
$L__BB1_72:
	add.s32 	%r227, %r227, 16;
	add.s32 	%r226, %r226, 16;
	add.s64 	%rd84, %rd84, 32;
	add.s64 	%rd83, %rd83, 64;
	setp.ne.s32 	%p46, %r226, 0;
	@%p46 bra 	$L__BB1_40;
	add.s32 	%r229, %r227, 1;
$L__BB1_74:
	and.b32  	%r153, %r27, 15;
	setp.eq.s32 	%p47, %r153, 0;
	@%p47 bra 	$L__BB1_113;
	not.b16 	%rs288, %rs536;
	add.s16 	%rs289, %rs288, %rs13;
	cvt.u32.u16 	%r154, %rs289;
	and.b32  	%r36, %r154, 15;
	add.s32 	%r155, %r36, -1;
	setp.lt.u32 	%p48, %r155, 7;
	@%p48 bra 	$L__BB1_93;
	mul.wide.u32 	%rd63, %r229, 2;
	add.s64 	%rd13, %rd4, %rd63;
	ld.local.u16 	%rs64, [%rd13];
	ld.local.u16 	%rs553, [%rd5];
	// begin inline asm
	{ .reg .pred __$temp3;
  setp.gt.f16  __$temp3, %rs64, %rs553;
  selp.u16 %rs290, 1, 0, __$temp3;}
	// end inline asm
	setp.eq.s16 	%p49, %rs290, 0;
	mul.wide.u32 	%rd64, %r229, 4;
	add.s64 	%rd14, %rd3, %rd64;
	@%p49 bra 	$L__BB1_78;
	// begin inline asm
	{  cvt.f32.f16 %f74, %rs553;}

	// end inline asm
	st.local.u16 	[%rd5], %rs64;
	// begin inline asm
	{  cvt.rn.f16.f32 %rs294, %f74;}

	// end inline asm
	st.local.u16 	[%rd13], %rs294;
	ld.local.u32 	%r156, [%rd6];
	ld.local.u32 	%r157, [%rd14];
	st.local.u32 	[%rd6], %r157;
	st.local.u32 	[%rd14], %r156;
	ld.local.u16 	%rs553, [%rd5];
$L__BB1_78:
	ld.local.u16 	%rs68, [%rd13+2];
	// begin inline asm
	{ .reg .pred __$temp3;
  setp.gt.f16  __$temp3, %rs68, %rs553;
  selp.u16 %rs295, 1, 0, __$temp3;}
	// end inline asm
	setp.eq.s16 	%p50, %rs295, 0;
	@%p50 bra 	$L__BB1_80;
	// begin inline asm
	{  cvt.f32.f16 %f76, %rs553;}

	// end inline asm
	st.local.u16 	[%rd5], %rs68;
	// begin inline asm
	{  cvt.rn.f16.f32 %rs299, %f76;}

	// end inline asm
	st.local.u16 	[%rd13+2], %rs299;
	ld.local.u32 	%r158, [%rd6];
	ld.local.u32 	%r159, [%rd14+4];
	st.local.u32 	[%rd6], %r159;
	st.local.u32 	[%rd14+4], %r158;
	ld.local.u16 	%rs553, [%rd5];
$L__BB1_80:
	ld.local.u16 	%rs71, [%rd13+4];
	// begin inline asm
	{ .reg .pred __$temp3;
  setp.gt.f16  __$temp3, %rs71, %rs553;
  selp.u16 %rs300, 1, 0, __$temp3;}
	// end inline asm
	setp.eq.s16 	%p51, %rs300, 0;
	@%p51 bra 	$L__BB1_82;
	// begin inline asm
	{  cvt.f32.f16 %f78, %rs553;}

	// end inline asm
	st.local.u16 	[%rd5], %rs71;
	// begin inline asm
	{  cvt.rn.f16.f32 %rs304, %f78;}

	// end inline asm
	st.local.u16 	[%rd13+4], %rs304;
	ld.local.u32 	%r160, [%rd6];
	ld.local.u32 	%r161, [%rd14+8];
	st.local.u32 	[%rd6], %r161;
	st.local.u32 	[%rd14+8], %r160;
	ld.local.u16 	%rs553, [%rd5];
$L__BB1_82:
	ld.local.u16 	%rs74, [%rd13+6];
	// begin inline asm
	{ .reg .pred __$temp3;
  setp.gt.f16  __$temp3, %rs74, %rs553;
  selp.u16 %rs305, 1, 0, __$temp3;}
	// end inline asm
	setp.eq.s16 	%p52, %rs305, 0;
	@%p52 bra 	$L__BB1_84;
	// begin inline asm
	{  cvt.f32.f16 %f80, %rs553;}

	// end inline asm
	st.local.u16 	[%rd5], %rs74;
	// begin inline asm
	{  cvt.rn.f16.f32 %rs309, %f80;}

	// end inline asm
	st.local.u16 	[%rd13+6], %rs309;
	ld.local.u32 	%r162, [%rd6];
	ld.local.u32 	%r163, [%rd14+12];
	st.local.u32 	[%rd6], %r163;
	st.local.u32 	[%rd14+12], %r162;
	ld.local.u16 	%rs553, [%rd5];
$L__BB1_84:
	ld.local.u16 	%rs77, [%rd13+8];
	// begin inline asm
	{ .reg .pred __$temp3;
  setp.gt.f16  __$temp3, %rs77, %rs553;
  selp.u16 %rs310, 1, 0, __$temp3;}
	// end inline asm
	setp.eq.s16 	%p53, %rs310, 0;
	@%p53 bra 	$L__BB1_86;
	// begin inline asm
	{  cvt.f32.f16 %f82, %rs553;}

	// end inline asm
	st.local.u16 	[%rd5], %rs77;
	// begin inline asm
	{  cvt.rn.f16.f32 %rs314, %f82;}

	// end inline asm
	st.local.u16 	[%rd13+8], %rs314;
	ld.local.u32 	%r164, [%rd6];
	ld.local.u32 	%r165, [%rd14+16];
	st.local.u32 	[%rd6], %r165;
	st.local.u32 	[%rd14+16], %r164;
	ld.local.u16 	%rs553, [%rd5];
$L__BB1_86:
	ld.local.u16 	%rs80, [%rd13+10];
	// begin inline asm
	{ .reg .pred __$temp3;
  setp.gt.f16  __$temp3, %rs80, %rs553;
  selp.u16 %rs315, 1, 0, __$temp3;}
	// end inline asm
	setp.eq.s16 	%p54, %rs315, 0;
	@%p54 bra 	$L__BB1_88;
	// begin inline asm
	{  cvt.f32.f16 %f84, %rs553;}

	// end inline asm
	st.local.u16 	[%rd5], %rs80;
	// begin inline asm
	{  cvt.rn.f16.f32 %rs319, %f84;}

	// end inline asm
	st.local.u16 	[%rd13+10], %rs319;
	ld.local.u32 	%r166, [%rd6];
	ld.local.u32 	%r167, [%rd14+20];
	st.local.u32 	[%rd6], %r167;
	st.local.u32 	[%rd14+20], %r166;
	ld.local.u16 	%rs553, [%rd5];
$L__BB1_88:
	ld.local.u16 	%rs83, [%rd13+12];
	// begin inline asm
	{ .reg .pred __$temp3;
  setp.gt.f16  __$temp3, %rs83, %rs553;
  selp.u16 %rs320, 1, 0, __$temp3;}
	// end inline asm
	setp.eq.s16 	%p55, %rs320, 0;
	@%p55 bra 	$L__BB1_90;
	// begin inline asm
	{  cvt.f32.f16 %f86, %rs553;}

	// end inline asm
	st.local.u16 	[%rd5], %rs83;
	// begin inline asm
	{  cvt.rn.f16.f32 %rs324, %f86;}

	// end inline asm
	st.local.u16 	[%rd13+12], %rs324;
	ld.local.u32 	%r168, [%rd6];
	ld.local.u32 	%r169, [%rd14+24];
	st.local.u32 	[%rd6], %r169;
	st.local.u32 	[%rd14+24], %r168;
	ld.local.u16 	%rs553, [%rd5];
$L__BB1_90:
	ld.local.u16 	%rs86, [%rd13+14];
	// begin inline asm
	{ .reg .pred __$temp3;
  setp.gt.f16  __$temp3, %rs86, %rs553;
  selp.u16 %rs325, 1, 0, __$temp3;}
	// end inline asm
	setp.eq.s16 	%p56, %rs325, 0;
	@%p56 bra 	$L__BB1_92;
	// begin inline asm
	{  cvt.f32.f16 %f88, %rs553;}

	// end inline asm
	st.local.u16 	[%rd5], %rs86;
	// begin inline asm
	{  cvt.rn.f16.f32 %rs329, %f88;}

	// end inline asm
	st.local.u16 	[%rd13+14], %rs329;
	ld.local.u32 	%r170, [%rd6];
	ld.local.u32 	%r171, [%rd14+28];
	st.local.u32 	[%rd6], %r171;
	st.local.u32 	[%rd14+28], %r170;
$L__BB1_92:
	add.s32 	%r229, %r229, 8;
$L__BB1_93:
	and.b32  	%r172, %r36, 7;
	setp.eq.s32 	%p57, %r172, 0;
	@%p57 bra 	$L__BB1_113;
	not.b16 	%rs330, %rs535;
	add.s16 	%rs331, %rs330, %rs13;
	cvt.u32.u16 	%r173, %rs331;
	and.b32  	%r174, %r173, 7;
	and.b32  	%r39, %r173, 3;
	add.s32 	%r175, %r174, -1;
	setp.lt.u32 	%p58, %r175, 3;
	@%p58 bra 	$L__BB1_104;
	mul.wide.u32 	%rd65, %r229, 2;
	add.s64 	%rd15, %rd4, %rd65;
	ld.local.u16 	%rs87, [%rd15];
	ld.local.u16 	%rs560, [%rd5];
	// begin inline asm
	{ .reg .pred __$temp3;
  setp.gt.f16  __$temp3, %rs87, %rs560;
  selp.u16 %rs332, 1, 0, __$temp3;}
	// end inline asm
	setp.eq.s16 	%p59, %rs332, 0;
	mul.wide.u32 	%rd66, %r229, 4;
	add.s64 	%rd16, %rd3, %rd66;
	@%p59 bra 	$L__BB1_97;
	// begin inline asm
	{  cvt.f32.f16 %f90, %rs560;}

	// end inline asm
	st.local.u16 	[%rd5], %rs87;
	// begin inline asm
	{  cvt.rn.f16.f32 %rs336, %f90;}

	// end inline asm
	st.local.u16 	[%rd15], %rs336;
	ld.local.u32 	%r176, [%rd6];
	ld.local.u32 	%r177, [%rd16];
	st.local.u32 	[%rd6], %r177;
	st.local.u32 	[%rd16], %r176;
	ld.local.u16 	%rs560, [%rd5];
$L__BB1_97:
	ld.local.u16 	%rs91, [%rd15+2];
	// begin inline asm
	{ .reg .pred __$temp3;
  setp.gt.f16  __$temp3, %rs91, %rs560;
  selp.u16 %rs337, 1, 0, __$temp3;}
	// end inline asm
	setp.eq.s16 	%p60, %rs337, 0;
	@%p60 bra 	$L__BB1_99;
	// begin inline asm
	{  cvt.f32.f16 %f92, %rs560;}

	// end inline asm
	st.local.u16 	[%rd5], %rs91;
	// begin inline asm
	{  cvt.rn.f16.f32 %rs341, %f92;}

	// end inline asm
	st.local.u16 	[%rd15+2], %rs341;
	ld.local.u32 	%r178, [%rd6];
	ld.local.u32 	%r179, [%rd16+4];
	st.local.u32 	[%rd6], %r179;
	st.local.u32 	[%rd16+4], %r178;
	ld.local.u16 	%rs560, [%rd5];
$L__BB1_99:
	ld.local.u16 	%rs94, [%rd15+4];
	// begin inline asm
	{ .reg .pred __$temp3;
  setp.gt.f16  __$temp3, %rs94, %rs560;
  selp.u16 %rs342, 1, 0, __$temp3;}
	// end inline asm
	setp.eq.s16 	%p61, %rs342, 0;
	@%p61 bra 	$L__BB1_101;
	// begin inline asm
	{  cvt.f32.f16 %f94, %rs560;}

	// end inline asm
	st.local.u16 	[%rd5], %rs94;
	// begin inline asm
	{  cvt.rn.f16.f32 %rs346, %f94;}

	// end inline asm
	st.local.u16 	[%rd15+4], %rs346;
	ld.local.u32 	%r180, [%rd6];
	ld.local.u32 	%r181, [%rd16+8];
	st.local.u32 	[%rd6], %r181;
	st.local.u32 	[%rd16+8], %r180;
	ld.local.u16 	%rs560, [%rd5];
$L__BB1_101:
	ld.local.u16 	%rs97, [%rd15+6];
	// begin inline asm
	{ .reg .pred __$temp3;
  setp.gt.f16  __$temp3, %rs97, %rs560;
  selp.u16 %rs347, 1, 0, __$temp3;}
	// end inline asm
	setp.eq.s16 	%p62, %rs347, 0;
	@%p62 bra 	$L__BB1_103;
	// begin inline asm
	{  cvt.f32.f16 %f96, %rs560;}

	// end inline asm
	st.local.u16 	[%rd5], %rs97;
	// begin inline asm
	{  cvt.rn.f16.f32 %rs351, %f96;}

	// end inline asm
	st.local.u16 	[%rd15+6], %rs351;
	ld.local.u32 	%r182, [%rd6];
	ld.local.u32 	%r183, [%rd16+12];
	st.local.u32 	[%rd6], %r183;
	st.local.u32 	[%rd16+12], %r182;
$L__BB1_103:
	add.s32 	%r229, %r229, 4;
$L__BB1_104:
	setp.eq.s32 	%p63, %r39, 0;
	@%p63 bra 	$L__BB1_113;
	mul.wide.u32 	%rd67, %r229, 2;
	add.s64 	%rd17, %rd4, %rd67;
	ld.local.u16 	%rs98, [%rd17];
	ld.local.u16 	%rs99, [%rd5];
	// begin inline asm
	{ .reg .pred __$temp3;
  setp.gt.f16  __$temp3, %rs98, %rs99;
  selp.u16 %rs352, 1, 0, __$temp3;}
	// end inline asm
	setp.eq.s16 	%p64, %rs352, 0;
	mul.wide.u32 	%rd68, %r229, 4;
	add.s64 	%rd18, %rd3, %rd68;
	@%p64 bra 	$L__BB1_107;
	// begin inline asm
	{  cvt.f32.f16 %f98, %rs99;}

	// end inline asm
	st.local.u16 	[%rd5], %rs98;
	// begin inline asm
	{  cvt.rn.f16.f32 %rs356, %f98;}

	// end inline asm
	st.local.u16 	[%rd17], %rs356;
	ld.local.u32 	%r184, [%rd6];
	ld.local.u32 	%r185, [%rd18];
	st.local.u32 	[%rd6], %r185;
	st.local.u32 	[%rd18], %r184;
$L__BB1_107:
	setp.eq.s32 	%p65, %r39, 1;
	@%p65 bra 	$L__BB1_113;
	ld.local.u16 	%rs100, [%rd17+2];
	ld.local.u16 	%rs101, [%rd5];
	// begin inline asm
	{ .reg .pred __$temp3;
  setp.gt.f16  __$temp3, %rs100, %rs101;
  selp.u16 %rs357, 1, 0, __$temp3;}
	// end inline asm
	setp.eq.s16 	%p66, %rs357, 0;
	@%p66 bra 	$L__BB1_110;
	// begin inline asm
	{  cvt.f32.f16 %f100, %rs101;}

	// end inline asm
	st.local.u16 	[%rd5], %rs100;
	// begin inline asm
	{  cvt.rn.f16.f32 %rs361, %f100;}

	// end inline asm
	st.local.u16 	[%rd17+2], %rs361;
	ld.local.u32 	%r186, [%rd6];
	ld.local.u32 	%r187, [%rd18+4];
	st.local.u32 	[%rd6], %r187;
	st.local.u32 	[%rd18+4], %r186;
$L__BB1_110:
	setp.eq.s32 	%p67, %r39, 2;
	@%p67 bra 	$L__BB1_113;
	ld.local.u16 	%rs102, [%rd17+4];
	ld.local.u16 	%rs103, [%rd5];
	// begin inline asm
	{ .reg .pred __$temp3;
  setp.gt.f16  __$temp3, %rs102, %rs103;
  selp.u16 %rs362, 1, 0, __$temp3;}
	// end inline asm
	setp.eq.s16 	%p68, %rs362, 0;
	@%p68 bra 	$L__BB1_113;
	// begin inline asm
	{  cvt.f32.f16 %f102, %rs103;}

	// end inline asm
	st.local.u16 	[%rd5], %rs102;
	// begin inline asm
	{  cvt.rn.f16.f32 %rs366, %f102;}

	// end inline asm
	st.local.u16 	[%rd17+4], %rs366;
	ld.local.u32 	%r188, [%rd6];
	ld.local.u32 	%r189, [%rd18+8];
	st.local.u32 	[%rd6], %r189;
	st.local.u32 	[%rd18+8], %r188;
$L__BB1_113:
	setp.ne.s32 	%p69, %r225, %r24;
	add.s16 	%rs536, %rs536, 1;
	add.s16 	%rs535, %rs535, 1;
	@%p69 bra 	$L__BB1_37;
$L__BB1_114:
	setp.lt.s32 	%p70, %r24, 1;
	mov.f32 	%f104, 0f00000000;
	// begin inline asm
	{  cvt.rn.f16.f32 %rs578, %f104;}

	// end inline asm
	add.s32 	%r42, %r24, -1;
	setp.geu.f32 	%p71, %f21, 0f3F800000;
	or.pred  	%p72, %p71, %p70;
	mov.u32 	%r232, %r42;
	@%p72 bra 	$L__BB1_118;
	// begin inline asm
	{  cvt.rn.f16.f32 %rs368, %f21;}

	// end inline asm
	mov.b32 	%r231, 0;
	mov.u16 	%rs562, %rs578;
$L__BB1_116:
	mul.wide.u32 	%rd69, %r231, 2;
	add.s64 	%rd70, %rd4, %rd69;
	ld.local.u16 	%rs371, [%rd70];
	// begin inline asm
	{add.f16 %rs562,%rs562,%rs371;
}
	// end inline asm
	// begin inline asm
	{ .reg .pred __$temp3;
  setp.ge.f16  __$temp3, %rs562, %rs368;
  selp.u16 %rs372, 1, 0, __$temp3;}
	// end inline asm
	setp.ne.s16 	%p73, %rs372, 0;
	mov.u32 	%r232, %r231;
	@%p73 bra 	$L__BB1_118;
	add.s32 	%r231, %r231, 1;
	setp.ne.s32 	%p74, %r231, %r24;
	mov.u32 	%r232, %r42;
	@%p74 bra 	$L__BB1_116;
$L__BB1_118:
	setp.lt.s32 	%p75, %r232, 0;
	mov.u16 	%rs570, %rs578;
	@%p75 bra 	$L__BB1_131;
	add.s32 	%r46, %r232, 1;
	and.b32  	%r47, %r46, 15;
	setp.lt.u32 	%p76, %r232, 15;
	mov.b32 	%r233, 0;
	mov.u16 	%rs570, %rs578;
	@%p76 bra 	$L__BB1_122;
	and.b32  	%r233, %r46, -16;
	neg.s32 	%r237, %r233;
	add.s64 	%rd86, %rd4, 16;
	mov.u16 	%rs570, %rs578;
$L__BB1_121:
	.pragma "nounroll";
	ld.local.v4.b32 	{%r192, %r193, %r194, %r195}, [%rd86+-16];
	mov.b32 	{%rs396, %rs399}, %r195;
	mov.b32 	{%rs390, %rs393}, %r194;
	mov.b32 	{%rs384, %rs387}, %r193;
	mov.b32 	{%rs378, %rs381}, %r192;
	// begin inline asm
	{add.f16 %rs376,%rs570,%rs378;
}
	// end inline asm
	// begin inline asm
	{add.f16 %rs379,%rs376,%rs381;
}
	// end inline asm
	// begin inline asm
	{add.f16 %rs382,%rs379,%rs384;
}
	// end inline asm
	// begin inline asm
	{add.f16 %rs385,%rs382,%rs387;
}
	// end inline asm
	// begin inline asm
	{add.f16 %rs388,%rs385,%rs390;
}
	// end inline asm
	// begin inline asm
	{add.f16 %rs391,%rs388,%rs393;
}
	// end inline asm
	// begin inline asm
	{add.f16 %rs394,%rs391,%rs396;
}
	// end inline asm
	// begin inline asm
	{add.f16 %rs397,%rs394,%rs399;
}
	// end inline asm
	ld.local.v4.b32 	{%r196, %r197, %r198, %r199}, [%rd86];
	mov.b32 	{%rs420, %rs423}, %r199;
	mov.b32 	{%rs414, %rs417}, %r198;
	mov.b32 	{%rs408, %rs411}, %r197;
	mov.b32 	{%rs402, %rs405}, %r196;
	// begin inline asm
	{add.f16 %rs400,%rs397,%rs402;
}
	// end inline asm
	// begin inline asm
	{add.f16 %rs403,%rs400,%rs405;
}
	// end inline asm
	// begin inline asm
	{add.f16 %rs406,%rs403,%rs408;
}
	// end inline asm
	// begin inline asm
	{add.f16 %rs409,%rs406,%rs411;
}
	// end inline asm
	// begin inline asm
	{add.f16 %rs412,%rs409,%rs414;
}
	// end inline asm
	// begin inline asm
	{add.f16 %rs415,%rs412,%rs417;
}
	// end inline asm
	// begin inline asm
	{add.f16 %rs418,%rs415,%rs420;
}
	// end inline asm
	// begin inline asm
	{add.f16 %rs570,%rs418,%rs423;
}
	// end inline asm
	add.s32 	%r237, %r237, 16;
	add.s64 	%rd86, %rd86, 32;
	setp.eq.s32 	%p77, %r237, 0;
	@%p77 bra 	$L__BB1_122;
	bra.uni 	$L__BB1_121;
$L__BB1_122:
	setp.eq.s32 	%p78, %r47, 0;
	@%p78 bra 	$L__BB1_131;
	and.b32  	%r51, %r46, 7;
	setp.lt.u32 	%p79, %r47, 8;
	@%p79 bra 	$L__BB1_125;
	mul.wide.u32 	%rd71, %r233, 2;
	add.s64 	%rd72, %rd4, %rd71;
	ld.local.u16 	%rs427, [%rd72];
	// begin inline asm
	{add.f16 %rs425,%rs570,%rs427;
}
	// end inline asm
	ld.local.u16 	%rs430, [%rd72+2];
	// begin inline asm
	{add.f16 %rs428,%rs425,%rs430;
}
	// end inline asm
	ld.local.u16 	%rs433, [%rd72+4];
	// begin inline asm
	{add.f16 %rs431,%rs428,%rs433;
}
	// end inline asm
	ld.local.u16 	%rs436, [%rd72+6];
	// begin inline asm
	{add.f16 %rs434,%rs431,%rs436;
}
	// end inline asm
	ld.local.u16 	%rs439, [%rd72+8];
	// begin inline asm
	{add.f16 %rs437,%rs434,%rs439;
}
	// end inline asm
	ld.local.u16 	%rs442, [%rd72+10];
	// begin inline asm
	{add.f16 %rs440,%rs437,%rs442;
}
	// end inline asm
	ld.local.u16 	%rs445, [%rd72+12];
	// begin inline asm
	{add.f16 %rs443,%rs440,%rs445;
}
	// end inline asm
	ld.local.u16 	%rs448, [%rd72+14];
	// begin inline asm
	{add.f16 %rs570,%rs443,%rs448;
}
	// end inline asm
	add.s32 	%r233, %r233, 8;
$L__BB1_125:
	setp.eq.s32 	%p80, %r51, 0;
	@%p80 bra 	$L__BB1_131;
	and.b32  	%r54, %r46, 3;
	setp.lt.u32 	%p81, %r51, 4;
	@%p81 bra 	$L__BB1_128;
	mul.wide.u32 	%rd73, %r233, 2;
	add.s64 	%rd74, %rd4, %rd73;
	ld.local.u16 	%rs452, [%rd74];
	// begin inline asm
	{add.f16 %rs450,%rs570,%rs452;
}
	// end inline asm
	ld.local.u16 	%rs455, [%rd74+2];
	// begin inline asm
	{add.f16 %rs453,%rs450,%rs455;
}
	// end inline asm
	ld.local.u16 	%rs458, [%rd74+4];
	// begin inline asm
	{add.f16 %rs456,%rs453,%rs458;
}
	// end inline asm
	ld.local.u16 	%rs461, [%rd74+6];
	// begin inline asm
	{add.f16 %rs570,%rs456,%rs461;
}
	// end inline asm
	add.s32 	%r233, %r233, 4;
$L__BB1_128:
	setp.eq.s32 	%p82, %r54, 0;
	@%p82 bra 	$L__BB1_131;
	mul.wide.u32 	%rd75, %r233, 2;
	add.s64 	%rd85, %rd4, %rd75;
	neg.s32 	%r236, %r54;
$L__BB1_130:
	.pragma "nounroll";
	ld.local.u16 	%rs464, [%rd85];
	// begin inline asm
	{add.f16 %rs570,%rs570,%rs464;
}
	// end inline asm
	add.s64 	%rd85, %rd85, 2;
	add.s32 	%r236, %r236, 1;
	setp.ne.s32 	%p83, %r236, 0;
	@%p83 bra 	$L__BB1_130;
$L__BB1_131:
	setp.lt.s32 	%p84, %r232, 0;
	@%p84 bra 	$L__BB1_153;
	// begin inline asm
	{  cvt.f32.f16 %f106, %rs570;}

	// end inline asm
	// begin inline asm
	{rcp.approx.ftz.f32 %f107, %f106;
}
	// end inline asm
	neg.f32 	%f10, %f106;
	add.s32 	%r60, %r232, 1;
	and.b32  	%r61, %r60, 3;
	setp.lt.u32 	%p85, %r232, 3;
	mov.b32 	%r239, 0;
	@%p85 bra 	$L__BB1_147;
	and.b32  	%r239, %r60, -4;
	neg.s32 	%r238, %r239;
	add.s64 	%rd87, %rd4, 4;
$L__BB1_134:
	ld.local.u16 	%rs466, [%rd87+-4];
	// begin inline asm
	{  cvt.f32.f16 %f109, %rs466;}

	// end inline asm
	mul.f32 	%f110, %f109, %f107;
	// begin inline asm
	{  cvt.rn.f16.f32 %rs572, %f110;}

	// end inline asm
	// begin inline asm
	{abs.f16 %rs468,%rs572;
}
	// end inline asm
	mov.b16 	%rs472, 143;
	// begin inline asm
	{ .reg .pred __$temp3;
  setp.lt.f16  __$temp3, %rs468, %rs472;
  selp.u16 %rs470, 1, 0, __$temp3;}
	// end inline asm
	setp.eq.s16 	%p86, %rs470, 0;
	@%p86 bra 	$L__BB1_137;
	// begin inline asm
	{ .reg .pred __$temp3;
  setp.lt.f16  __$temp3, %rs578, %rs468;
  selp.u16 %rs473, 1, 0, __$temp3;}
	// end inline asm
	setp.eq.s16 	%p87, %rs473, 0;
	@%p87 bra 	$L__BB1_137;
	fma.rn.f32 	%f112, %f10, %f110, %f109;
	fma.rn.f32 	%f111, %f107, %f112, %f110;
	// begin inline asm
	{  cvt.rn.f16.f32 %rs572, %f111;}

	// end inline asm
$L__BB1_137:
	st.local.u16 	[%rd87+-4], %rs572;
	ld.local.u16 	%rs477, [%rd87+-2];
	// begin inline asm
	{  cvt.f32.f16 %f113, %rs477;}

	// end inline asm
	mul.f32 	%f114, %f113, %f107;
	// begin inline asm
	{  cvt.rn.f16.f32 %rs573, %f114;}

	// end inline asm
	// begin inline asm
	{abs.f16 %rs479,%rs573;
}
	// end inline asm
	mov.b16 	%rs483, 143;
	// begin inline asm
	{ .reg .pred __$temp3;
  setp.lt.f16  __$temp3, %rs479, %rs483;
  selp.u16 %rs481, 1, 0, __$temp3;}
	// end inline asm
	setp.eq.s16 	%p88, %rs481, 0;
	@%p88 bra 	$L__BB1_140;
	// begin inline asm
	{ .reg .pred __$temp3;
  setp.lt.f16  __$temp3, %rs578, %rs479;
  selp.u16 %rs484, 1, 0, __$temp3;}
	// end inline asm
	setp.eq.s16 	%p89, %rs484, 0;
	@%p89 bra 	$L__BB1_140;
	fma.rn.f32 	%f116, %f10, %f114, %f113;
	fma.rn.f32 	%f115, %f107, %f116, %f114;
	// begin inline asm
	{  cvt.rn.f16.f32 %rs573, %f115;}

	// end inline asm
$L__BB1_140:
	st.local.u16 	[%rd87+-2], %rs573;
	ld.local.u16 	%rs488, [%rd87];
	// begin inline asm
	{  cvt.f32.f16 %f117, %rs488;}

	// end inline asm
	mul.f32 	%f118, %f117, %f107;
	// begin inline asm
	{  cvt.rn.f16.f32 %rs574, %f118;}

	// end inline asm
	// begin inline asm
	{abs.f16 %rs490,%rs574;
}
	// end inline asm
	mov.b16 	%rs494, 143;
	// begin inline asm
	{ .reg .pred __$temp3;
  setp.lt.f16  __$temp3, %rs490, %rs494;
  selp.u16 %rs492, 1, 0, __$temp3;}
	// end inline asm
	setp.eq.s16 	%p90, %rs492, 0;
	@%p90 bra 	$L__BB1_143;
	// begin inline asm
	{ .reg .pred __$temp3;
  setp.lt.f16  __$temp3, %rs578, %rs490;
  selp.u16 %rs495, 1, 0, __$temp3;}
	// end inline asm
	setp.eq.s16 	%p91, %rs495, 0;
	@%p91 bra 	$L__BB1_143;
	fma.rn.f32 	%f120, %f10, %f118, %f117;
	fma.rn.f32 	%f119, %f107, %f120, %f118;
	// begin inline asm
	{  cvt.rn.f16.f32 %rs574, %f119;}

	// end inline asm
$L__BB1_143:
	st.local.u16 	[%rd87], %rs574;
	ld.local.u16 	%rs499, [%rd87+2];
	// begin inline asm
	{  cvt.f32.f16 %f121, %rs499;}

	// end inline asm
	mul.f32 	%f122, %f121, %f107;
	// begin inline asm
	{  cvt.rn.f16.f32 %rs575, %f122;}

	// end inline asm
	// begin inline asm
	{abs.f16 %rs501,%rs575;
}
	// end inline asm
	mov.b16 	%rs505, 143;
	// begin inline asm
	{ .reg .pred __$temp3;
  setp.lt.f16  __$temp3, %rs501, %rs505;
  selp.u16 %rs503, 1, 0, __$temp3;}
	// end inline asm
	setp.eq.s16 	%p92, %rs503, 0;
	@%p92 bra 	$L__BB1_146;
	// begin inline asm
	{ .reg .pred __$temp3;
  setp.lt.f16  __$temp3, %rs578, %rs501;
  selp.u16 %rs506, 1, 0, __$temp3;}
	// end inline asm
	setp.eq.s16 	%p93, %rs506, 0;
	@%p93 bra 	$L__BB1_146;
	fma.rn.f32 	%f124, %f10, %f122, %f121;
	fma.rn.f32 	%f123, %f107, %f124, %f122;
	// begin inline asm
	{  cvt.rn.f16.f32 %rs575, %f123;}

	// end inline asm
$L__BB1_146:
	st.local.u16 	[%rd87+2], %rs575;
	add.s32 	%r238, %r238, 4;
	add.s64 	%rd87, %rd87, 8;
	setp.ne.s32 	%p94, %r238, 0;
	@%p94 bra 	$L__BB1_134;
$L__BB1_147:
	setp.eq.s32 	%p95, %r61, 0;
	@%p95 bra 	$L__BB1_153;
	mul.wide.u32 	%rd76, %r239, 2;
	add.s64 	%rd88, %rd4, %rd76;
	neg.s32 	%r240, %r61;
$L__BB1_149:
	.pragma "nounroll";
	ld.local.u16 	%rs510, [%rd88];
	// begin inline asm
	{  cvt.f32.f16 %f125, %rs510;}

	// end inline asm
	mul.f32 	%f126, %f125, %f107;
	// begin inline asm
	{  cvt.rn.f16.f32 %rs576, %f126;}

	// end inline asm
	// begin inline asm
	{abs.f16 %rs512,%rs576;
}
	// end inline asm
	mov.b16 	%rs516, 143;
	// begin inline asm
	{ .reg .pred __$temp3;
  setp.lt.f16  __$temp3, %rs512, %rs516;
  selp.u16 %rs514, 1, 0, __$temp3;}
	// end inline asm
	setp.eq.s16 	%p96, %rs514, 0;
	@%p96 bra 	$L__BB1_152;
	// begin inline asm
	{ .reg .pred __$temp3;
  setp.lt.f16  __$temp3, %rs578, %rs512;
  selp.u16 %rs517, 1, 0, __$temp3;}
	// end inline asm
	setp.eq.s16 	%p97, %rs517, 0;
	@%p97 bra 	$L__BB1_152;
	fma.rn.f32 	%f128, %f10, %f126, %f125;
	fma.rn.f32 	%f127, %f107, %f128, %f126;
	// begin inline asm
	{  cvt.rn.f16.f32 %rs576, %f127;}

	// end inline asm
$L__BB1_152:
	st.local.u16 	[%rd88], %rs576;
	add.s64 	%rd88, %rd88, 2;
	add.s32 	%r240, %r240, 1;
	setp.ne.s32 	%p98, %r240, 0;
	@%p98 bra 	$L__BB1_149;
$L__BB1_153:
	setp.lt.s32 	%p99, %r232, 0;
	xor.b32  	%r201, %r75, -1429050551;
	mul.lo.s32 	%r202, %r201, 1099087573;
	add.s32 	%r203, %r202, 123456789;
	add.s32 	%r204, %r202, 5783321;
	shr.u32 	%r205, %r203, 2;
	xor.b32  	%r206, %r205, %r203;
	shl.b32 	%r207, %r204, 4;
	shl.b32 	%r208, %r206, 1;
	xor.b32  	%r209, %r207, %r208;
	xor.b32  	%r210, %r209, %r204;
	xor.b32  	%r211, %r210, %r206;
	add.s32 	%r212, %r202, %r211;
	add.s32 	%r213, %r212, -637770787;
	cvt.rn.f32.u32 	%f130, %r213;
	fma.rn.f32 	%f129, %f130, 0f2F800000, 0f2F000000;
	// begin inline asm
	{  cvt.rn.f16.f32 %rs521, %f129;}

	// end inline asm
	@%p99 bra 	$L__BB1_158;
	mov.b32 	%r241, 0;
	bra.uni 	$L__BB1_156;
$L__BB1_155:
	add.s32 	%r72, %r241, 1;
	setp.eq.s32 	%p101, %r241, %r232;
	mov.u32 	%r241, %r72;
	@%p101 bra 	$L__BB1_158;
$L__BB1_156:
	mul.wide.u32 	%rd77, %r241, 2;
	add.s64 	%rd78, %rd4, %rd77;
	ld.local.u16 	%rs524, [%rd78];
	// begin inline asm
	{add.f16 %rs578,%rs578,%rs524;
}
	// end inline asm
	// begin inline asm
	{ .reg .pred __$temp3;
  setp.le.f16  __$temp3, %rs521, %rs578;
  selp.u16 %rs525, 1, 0, __$temp3;}
	// end inline asm
	setp.eq.s16 	%p100, %rs525, 0;
	@%p100 bra 	$L__BB1_155;
	mul.wide.u32 	%rd79, %r241, 4;
	add.s64 	%rd80, %rd3, %rd79;
	ld.local.u32 	%r215, [%rd80];
	st.global.u32 	[%rd2], %r215;
$L__BB1_158:
	// begin inline asm
	{ .reg .pred __$temp3;
  setp.gt.f16  __$temp3, %rs521, %rs578;
  selp.u16 %rs528, 1, 0, __$temp3;}
	// end inline asm
	setp.eq.s16 	%p102, %rs528, 0;
	@%p102 bra 	$L__BB1_160;
	mul.wide.s32 	%rd81, %r232, 4;
	add.s64 	%rd82, %rd3, %rd81;
	ld.local.u32 	%r216, [%rd82];
	st.global.u32 	[%rd2], %r216;
$L__BB1_160:
	ret;

}
	// .globl	random_sample_f32
.visible .entry random_sample_f32(
	.param .u64 .ptr .align 1 random_sample_f32_param_0,
	.param .u64 .ptr .align 1 random_sample_f32_param_1,
	.param .f32 random_sample_f32_param_2,
	.param .u32 random_sample_f32_param_3,
	.param .f32 random_sample_f32_param_4,
	.param .u32 random_sample_f32_param_5,
	.param .u32 random_sample_f32_param_6
)
{
	.local .align 16 .b8 	__local_depot2[32768];
	.reg .b64 	%SP;
	.reg .b64 	%SPL;
	.reg .pred 	%p<89>;
	.reg .b16 	%rs<15>;
	.reg .b32 	%r<232>;
	.reg .b32 	%f<269>;
	.reg .b64 	%rd<77>;
	// demoted variable
	.shared .align 4 .f32 _ZZ13random_sampleIfEvPT_PjfjfjiE7max_val;
	// demoted variable
	.shared .align 4 .f32 _ZZ13random_sampleIfEvPT_PjfjfjiE7sum_exp;
	// demoted variable
	.shared .align 4 .b8 _ZZ13random_sampleIfEvPT_PjfjfjiE5probs[16384];
	// demoted variable
	.shared .align 4 .b8 _ZZ13random_sampleIfEvPT_PjfjfjiE8temp_max[1024];
	mov.u64 	%SPL, __local_depot2;
	ld.param.u64 	%rd30, [random_sample_f32_param_0];
	ld.param.u64 	%rd31, [random_sample_f32_param_1];
	ld.param.f32 	%f111, [random_sample_f32_param_2];
	ld.param.u32 	%r73, [random_sample_f32_param_3];
	ld.param.f32 	%f112, [random_sample_f32_param_4];
	ld.param.u32 	%r74, [random_sample_f32_param_5];
	ld.param.u32 	%r75, [random_sample_f32_param_6];
	cvta.to.global.u64 	%rd1, %rd30;
	cvta.to.global.u64 	%rd2, %rd31;
	add.u64 	%rd3, %SPL, 0;
	add.u64 	%rd4, %SPL, 16384;
	mov.u32 	%r1, %tid.x;
	setp.ge.s32 	%p1, %r1, %r75;
	mov.f32 	%f231, 0fFF800000;
	@%p1 bra 	$L__BB2_3;
	mov.f32 	%f231, 0fFF800000;
	mov.u32 	%r2, %ntid.x;
	mov.u32 	%r207, %r1;
$L__BB2_2:
	mul.wide.s32 	%rd34, %r207, 4;
	add.s64 	%rd35, %rd1, %rd34;
	ld.global.f32 	%f115, [%rd35];
	setp.gt.f32 	%p2, %f231, %f115;
	selp.f32 	%f231, %f231, %f115, %p2;
	add.s32 	%r207, %r207, %r2;
	setp.lt.s32 	%p3, %r207, %r75;
	@%p3 bra 	$L__BB2_2;
$L__BB2_3:
	shl.b32 	%r76, %r1, 2;
	mov.u32 	%r77, _ZZ13random_sampleIfEvPT_PjfjfjiE8temp_max;
	add.s32 	%r5, %r77, %r76;
	st.shared.f32 	[%r5], %f231;
	bar.sync 	0;
	mov.u32 	%r6, %ntid.x;
	setp.lt.u32 	%p4, %r6, 2;
	@%p4 bra 	$L__BB2_8;
	mov.u32 	%r208, %r6;
$L__BB2_5:
	shr.u32 	%r8, %r208, 1;
	setp.ge.u32 	%p5, %r1, %r8;
	@%p5 bra 	$L__BB2_7;
	ld.shared.f32 	%f116, [%r5];
	shl.b32 	%r78, %r8, 2;
	add.s32 	%r79, %r5, %r78;
	ld.shared.f32 	%f117, [%r79];
	setp.gt.f32 	%p6, %f116, %f117;
	selp.f32 	%f118, %f116, %f117, %p6;
	st.shared.f32 	[%r5], %f118;
$L__BB2_7:
	bar.sync 	0;
	setp.gt.u32 	%p7, %r208, 3;
	mov.u32 	%r208, %r8;
	@%p7 bra 	$L__BB2_5;
$L__BB2_8:
	setp.ne.s32 	%p8, %r1, 0;
	@%p8 bra 	$L__BB2_10;
	ld.shared.f32 	%f119, [_ZZ13random_sampleIfEvPT_PjfjfjiE8temp_max];
	st.shared.f32 	[_ZZ13random_sampleIfEvPT_PjfjfjiE7max_val], %f119;
	mov.b32 	%r80, 0;
	st.shared.u32 	[_ZZ13random_sampleIfEvPT_PjfjfjiE7sum_exp], %r80;
$L__BB2_10:
	setp.ge.s32 	%p9, %r1, %r75;
	bar.sync 	0;
	@%p9 bra 	$L__BB2_13;
	mov.u32 	%r84, _ZZ13random_sampleIfEvPT_PjfjfjiE5probs;
	mov.u32 	%r209, %r1;
$L__BB2_12:
	mul.wide.s32 	%rd36, %r209, 4;
	add.s64 	%rd37, %rd1, %rd36;
	ld.global.f32 	%f120, [%rd37];
	ld.shared.f32 	%f121, [_ZZ13random_sampleIfEvPT_PjfjfjiE7max_val];
	sub.f32 	%f122, %f120, %f121;
	div.rn.f32 	%f123, %f122, %f112;
	fma.rn.f32 	%f124, %f123, 0f3BBB989D, 0f3F000000;
	cvt.sat.f32.f32 	%f125, %f124;
	mov.f32 	%f126, 0f4B400001;
	mov.f32 	%f127, 0f437C0000;
	fma.rm.f32 	%f128, %f125, %f127, %f126;
	add.f32 	%f129, %f128, 0fCB40007F;
	neg.f32 	%f130, %f129;
	fma.rn.f32 	%f131, %f123, 0f3FB8AA3B, %f130;
	fma.rn.f32 	%f132, %f123, 0f32A57060, %f131;
	mov.b32 	%r81, %f128;
	shl.b32 	%r82, %r81, 23;
	mov.b32 	%f133, %r82;
	ex2.approx.ftz.f32 	%f134, %f132;
	mul.f32 	%f135, %f134, %f133;
	shl.b32 	%r83, %r209, 2;
	add.s32 	%r85, %r84, %r83;
	st.shared.f32 	[%r85], %f135;
	atom.shared.add.f32 	%f136, [_ZZ13random_sampleIfEvPT_PjfjfjiE7sum_exp], %f135;
	add.s32 	%r209, %r209, %r6;
	setp.lt.s32 	%p10, %r209, %r75;
	@%p10 bra 	$L__BB2_12;
$L__BB2_13:
	setp.ge.s32 	%p11, %r1, %r75;
	bar.sync 	0;
	@%p11 bra 	$L__BB2_16;
	ld.shared.f32 	%f4, [_ZZ13random_sampleIfEvPT_PjfjfjiE7sum_exp];
	mov.u32 	%r87, _ZZ13random_sampleIfEvPT_PjfjfjiE5probs;
	mov.u32 	%r210, %r1;
$L__BB2_15:
	shl.b32 	%r86, %r210, 2;
	add.s32 	%r88, %r87, %r86;
	ld.shared.f32 	%f137, [%r88];
	div.rn.f32 	%f138, %f137, %f4;
	st.shared.f32 	[%r88], %f138;
	add.s32 	%r210, %r210, %r6;
	setp.lt.s32 	%p12, %r210, %r75;
	@%p12 bra 	$L__BB2_15;
$L__BB2_16:
	setp.ne.s32 	%p13, %r1, 0;
	bar.sync 	0;
	@%p13 bra 	$L__BB2_139;
	setp.lt.s32 	%p14, %r75, 1;
	@%p14 bra 	$L__BB2_29;
	and.b32  	%r13, %r75, 7;
	setp.lt.u32 	%p15, %r75, 8;
	mov.b32 	%r213, 0;
	@%p15 bra 	$L__BB2_21;
	and.b32  	%r213, %r75, 2147483640;
	mov.b32 	%r211, 0;
	mov.u32 	%r92, _ZZ13random_sampleIfEvPT_PjfjfjiE5probs;
$L__BB2_20:
	.pragma "nounroll";
	mul.wide.u32 	%rd38, %r211, 4;
	add.s64 	%rd39, %rd3, %rd38;
	shl.b32 	%r91, %r211, 2;
	add.s32 	%r93, %r92, %r91;
	ld.shared.f32 	%f139, [%r93];
	add.s64 	%rd40, %rd4, %rd38;
	add.s32 	%r94, %r211, 1;
	ld.shared.f32 	%f140, [%r93+4];
	add.s32 	%r95, %r211, 2;
	ld.shared.f32 	%f141, [%r93+8];
	add.s32 	%r96, %r211, 3;
	st.local.v4.u32 	[%rd39], {%r211, %r94, %r95, %r96};
	ld.shared.f32 	%f142, [%r93+12];
	st.local.v4.f32 	[%rd40], {%f139, %f140, %f141, %f142};
	add.s32 	%r97, %r211, 4;
	ld.shared.f32 	%f143, [%r93+16];
	add.s32 	%r98, %r211, 5;
	ld.shared.f32 	%f144, [%r93+20];
	add.s32 	%r99, %r211, 6;
	ld.shared.f32 	%f145, [%r93+24];
	add.s32 	%r100, %r211, 7;
	st.local.v4.u32 	[%rd39+16], {%r97, %r98, %r99, %r100};
	ld.shared.f32 	%f146, [%r93+28];
	st.local.v4.f32 	[%rd40+16], {%f143, %f144, %f145, %f146};
	add.s32 	%r211, %r211, 8;
	setp.ne.s32 	%p16, %r211, %r213;
	@%p16 bra 	$L__BB2_20;
$L__BB2_21:
	setp.eq.s32 	%p17, %r13, 0;
	@%p17 bra 	$L__BB2_29;
	and.b32  	%r18, %r75, 3;
	setp.lt.u32 	%p18, %r13, 4;
	@%p18 bra 	$L__BB2_24;
	mul.wide.u32 	%rd41, %r213, 4;
	add.s64 	%rd42, %rd3, %rd41;
	st.local.u32 	[%rd42], %r213;
	shl.b32 	%r101, %r213, 2;
	mov.u32 	%r102, _ZZ13random_sampleIfEvPT_PjfjfjiE5probs;
	add.s32 	%r103, %r102, %r101;
	ld.shared.f32 	%f147, [%r103];
	add.s64 	%rd43, %rd4, %rd41;
	st.local.f32 	[%rd43], %f147;
	add.s32 	%r104, %r213, 1;
	st.local.u32 	[%rd42+4], %r104;
	ld.shared.f32 	%f148, [%r103+4];
	st.local.f32 	[%rd43+4], %f148;
	add.s32 	%r105, %r213, 2;
	st.local.u32 	[%rd42+8], %r105;
	ld.shared.f32 	%f149, [%r103+8];
	st.local.f32 	[%rd43+8], %f149;
	add.s32 	%r106, %r213, 3;
	st.local.u32 	[%rd42+12], %r106;
	ld.shared.f32 	%f150, [%r103+12];
	st.local.f32 	[%rd43+12], %f150;
	add.s32 	%r213, %r213, 4;
$L__BB2_24:
	setp.eq.s32 	%p19, %r18, 0;
	@%p19 bra 	$L__BB2_29;
	setp.eq.s32 	%p20, %r18, 1;
	@%p20 bra 	$L__BB2_27;
	mul.wide.u32 	%rd44, %r213, 4;
	add.s64 	%rd45, %rd3, %rd44;
	st.local.u32 	[%rd45], %r213;
	shl.b32 	%r107, %r213, 2;
	mov.u32 	%r108, _ZZ13random_sampleIfEvPT_PjfjfjiE5probs;
	add.s32 	%r109, %r108, %r107;
	ld.shared.f32 	%f151, [%r109];
	add.s64 	%rd46, %rd4, %rd44;
	st.local.f32 	[%rd46], %f151;
	add.s32 	%r110, %r213, 1;
	st.local.u32 	[%rd45+4], %r110;
	ld.shared.f32 	%f152, [%r109+4];
	st.local.f32 	[%rd46+4], %f152;
	add.s32 	%r213, %r213, 2;
$L__BB2_27:
	and.b32  	%r111, %r75, 1;
	setp.eq.b32 	%p21, %r111, 1;
	not.pred 	%p22, %p21;
	@%p22 bra 	$L__BB2_29;
	mul.wide.u32 	%rd47, %r213, 4;
	add.s64 	%rd48, %rd3, %rd47;
	st.local.u32 	[%rd48], %r213;
	shl.b32 	%r112, %r213, 2;
	mov.u32 	%r113, _ZZ13random_sampleIfEvPT_PjfjfjiE5probs;
	add.s32 	%r114, %r113, %r112;
	ld.shared.f32 	%f153, [%r114];
	add.s64 	%rd49, %rd4, %rd47;
	st.local.f32 	[%rd49], %f153;
$L__BB2_29:
	min.s32 	%r23, %r73, %r75;
	setp.lt.s32 	%p23, %r23, 1;
	@%p23 bra 	$L__BB2_108;
	add.s32 	%r24, %r75, -2;
	cvt.u16.u32 	%rs1, %r75;
	mov.b32 	%r215, 0;
	mov.b16 	%rs13, 0;
	mov.u16 	%rs14, %rs13;
$L__BB2_31:
	mov.u32 	%r217, %r215;
	not.b32 	%r116, %r217;
	add.s32 	%r26, %r75, %r116;
	add.s32 	%r215, %r217, 1;
	setp.ge.s32 	%p24, %r215, %r75;
	@%p24 bra 	$L__BB2_107;
	mul.wide.u32 	%rd50, %r217, 4;
	add.s64 	%rd5, %rd4, %rd50;
	add.s64 	%rd6, %rd3, %rd50;
	sub.s32 	%r117, %r24, %r217;
	setp.lt.u32 	%p25, %r117, 15;
	mov.u32 	%r219, %r215;
	@%p25 bra 	$L__BB2_68;
	and.b32  	%r118, %r26, -16;
	neg.s32 	%r216, %r118;
	add.s64 	%rd72, %rd5, 32;
	add.s64 	%rd71, %rd6, 32;
$L__BB2_34:
	.pragma "nounroll";
	ld.local.f32 	%f5, [%rd72+-28];
	ld.local.f32 	%f233, [%rd5];
	setp.leu.f32 	%p26, %f5, %f233;
	@%p26 bra 	$L__BB2_36;
	st.local.f32 	[%rd5], %f5;
	st.local.f32 	[%rd72+-28], %f233;
	ld.local.u32 	%r119, [%rd6];
	ld.local.u32 	%r120, [%rd71+-28];
	st.local.u32 	[%rd6], %r120;
	st.local.u32 	[%rd71+-28], %r119;
	ld.local.f32 	%f233, [%rd5];
$L__BB2_36:
	ld.local.f32 	%f9, [%rd72+-24];
	setp.leu.f32 	%p27, %f9, %f233;
	@%p27 bra 	$L__BB2_38;
	st.local.f32 	[%rd5], %f9;
	st.local.f32 	[%rd72+-24], %f233;
	ld.local.u32 	%r121, [%rd6];
	ld.local.u32 	%r122, [%rd71+-24];
	st.local.u32 	[%rd6], %r122;
	st.local.u32 	[%rd71+-24], %r121;
	ld.local.f32 	%f233, [%rd5];
$L__BB2_38:
	ld.local.f32 	%f12, [%rd72+-20];
	setp.leu.f32 	%p28, %f12, %f233;
	@%p28 bra 	$L__BB2_40;
	st.local.f32 	[%rd5], %f12;
	st.local.f32 	[%rd72+-20], %f233;
	ld.local.u32 	%r123, [%rd6];
	ld.local.u32 	%r124, [%rd71+-20];
	st.local.u32 	[%rd6], %r124;
	st.local.u32 	[%rd71+-20], %r123;
	ld.local.f32 	%f233, [%rd5];
$L__BB2_40:
	ld.local.f32 	%f15, [%rd72+-16];
	setp.leu.f32 	%p29, %f15, %f233;
	@%p29 bra 	$L__BB2_42;
	st.local.f32 	[%rd5], %f15;
	st.local.f32 	[%rd72+-16], %f233;
	ld.local.u32 	%r125, [%rd6];
	ld.local.u32 	%r126, [%rd71+-16];
	st.local.u32 	[%rd6], %r126;
	st.local.u32 	[%rd71+-16], %r125;
	ld.local.f32 	%f233, [%rd5];
$L__BB2_42:
	ld.local.f32 	%f18, [%rd72+-12];
	setp.leu.f32 	%p30, %f18, %f233;
	@%p30 bra 	$L__BB2_44;
	st.local.f32 	[%rd5], %f18;
	st.local.f32 	[%rd72+-12], %f233;
	ld.local.u32 	%r127, [%rd6];
	ld.local.u32 	%r128, [%rd71+-12];
	st.local.u32 	[%rd6], %r128;
	st.local.u32 	[%rd71+-12], %r127;
	ld.local.f32 	%f233, [%rd5];
$L__BB2_44:
	ld.local.f32 	%f21, [%rd72+-8];
	setp.leu.f32 	%p31, %f21, %f233;
	@%p31 bra 	$L__BB2_46;
	st.local.f32 	[%rd5], %f21;
	st.local.f32 	[%rd72+-8], %f233;
	ld.local.u32 	%r129, [%rd6];
	ld.local.u32 	%r130, [%rd71+-8];
	st.local.u32 	[%rd6], %r130;
	st.local.u32 	[%rd71+-8], %r129;
	ld.local.f32 	%f233, [%rd5];
$L__BB2_46:
	ld.local.f32 	%f24, [%rd72+-4];
	setp.leu.f32 	%p32, %f24, %f233;
	@%p32 bra 	$L__BB2_48;
	st.local.f32 	[%rd5], %f24;
	st.local.f32 	[%rd72+-4], %f233;
	ld.local.u32 	%r131, [%rd6];
	ld.local.u32 	%r132, [%rd71+-4];
	st.local.u32 	[%rd6], %r132;
	st.local.u32 	[%rd71+-4], %r131;
	ld.local.f32 	%f233, [%rd5];
$L__BB2_48:
	ld.local.f32 	%f27, [%rd72];
	setp.leu.f32 	%p33, %f27, %f233;
	@%p33 bra 	$L__BB2_50;
	st.local.f32 	[%rd5], %f27;
	st.local.f32 	[%rd72], %f233;
	ld.local.u32 	%r133, [%rd6];
	ld.local.u32 	%r134, [%rd71];
	st.local.u32 	[%rd6], %r134;
	st.local.u32 	[%rd71], %r133;
	ld.local.f32 	%f233, [%rd5];
$L__BB2_50:
	ld.local.f32 	%f30, [%rd72+4];
	setp.leu.f32 	%p34, %f30, %f233;
	@%p34 bra 	$L__BB2_52;
	st.local.f32 	[%rd5], %f30;
	st.local.f32 	[%rd72+4], %f233;
	ld.local.u32 	%r135, [%rd6];
	ld.local.u32 	%r136, [%rd71+4];
	st.local.u32 	[%rd6], %r136;
	st.local.u32 	[%rd71+4], %r135;
	ld.local.f32 	%f233, [%rd5];
$L__BB2_52:
	ld.local.f32 	%f33, [%rd72+8];
	setp.leu.f32 	%p35, %f33, %f233;
	@%p35 bra 	$L__BB2_54;
	st.local.f32 	[%rd5], %f33;
	st.local.f32 	[%rd72+8], %f233;
	ld.local.u32 	%r137, [%rd6];
	ld.local.u32 	%r138, [%rd71+8];
	st.local.u32 	[%rd6], %r138;
	st.local.u32 	[%rd71+8], %r137;
	ld.local.f32 	%f233, [%rd5];
$L__BB2_54:
	ld.local.f32 	%f36, [%rd72+12];
	setp.leu.f32 	%p36, %f36, %f233;
	@%p36 bra 	$L__BB2_56;
	st.local.f32 	[%rd5], %f36;
	st.local.f32 	[%rd72+12], %f233;
	ld.local.u32 	%r139, [%rd6];
	ld.local.u32 	%r140, [%rd71+12];
	st.local.u32 	[%rd6], %r140;
	st.local.u32 	[%rd71+12], %r139;
	ld.local.f32 	%f233, [%rd5];
$L__BB2_56:
	ld.local.f32 	%f39, [%rd72+16];
	setp.leu.f32 	%p37, %f39, %f233;
	@%p37 bra 	$L__BB2_58;
	st.local.f32 	[%rd5], %f39;
	st.local.f32 	[%rd72+16], %f233;
	ld.local.u32 	%r141, [%rd6];
	ld.local.u32 	%r142, [%rd71+16];
	st.local.u32 	[%rd6], %r142;
	st.local.u32 	[%rd71+16], %r141;
	ld.local.f32 	%f233, [%rd5];
$L__BB2_58:
	ld.local.f32 	%f42, [%rd72+20];
	setp.leu.f32 	%p38, %f42, %f233;
	@%p38 bra 	$L__BB2_60;
	st.local.f32 	[%rd5], %f42;
	st.local.f32 	[%rd72+20], %f233;
	ld.local.u32 	%r143, [%rd6];
	ld.local.u32 	%r144, [%rd71+20];
	st.local.u32 	[%rd6], %r144;
	st.local.u32 	[%rd71+20], %r143;
	ld.local.f32 	%f233, [%rd5];
$L__BB2_60:
	ld.local.f32 	%f45, [%rd72+24];
	setp.leu.f32 	%p39, %f45, %f233;
	@%p39 bra 	$L__BB2_62;
	st.local.f32 	[%rd5], %f45;
	st.local.f32 	[%rd72+24], %f233;
	ld.local.u32 	%r145, [%rd6];
	ld.local.u32 	%r146, [%rd71+24];
	st.local.u32 	[%rd6], %r146;
	st.local.u32 	[%rd71+24], %r145;
	ld.local.f32 	%f233, [%rd5];
$L__BB2_62:
	ld.local.f32 	%f48, [%rd72+28];
	setp.leu.f32 	%p40, %f48, %f233;
	@%p40 bra 	$L__BB2_64;
	st.local.f32 	[%rd5], %f48;
	st.local.f32 	[%rd72+28], %f233;
	ld.local.u32 	%r147, [%rd6];
	ld.local.u32 	%r148, [%rd71+28];
	st.local.u32 	[%rd6], %r148;
	st.local.u32 	[%rd71+28], %r147;
	ld.local.f32 	%f233, [%rd5];
$L__BB2_64:
	ld.local.f32 	%f51, [%rd72+32];
	setp.leu.f32 	%p41, %f51, %f233;
	@%p41 bra 	$L__BB2_66;
	st.local.f32 	[%rd5], %f51;
	st.local.f32 	[%rd72+32], %f233;
	ld.local.u32 	%r149, [%rd6];
	ld.local.u32 	%r150, [%rd71+32];
	st.local.u32 	[%rd6], %r150;
	st.local.u32 	[%rd71+32], %r149;
$L__BB2_66:
	add.s32 	%r217, %r217, 16;
	add.s32 	%r216, %r216, 16;
	add.s64 	%rd72, %rd72, 64;
	add.s64 	%rd71, %rd71, 64;
	setp.ne.s32 	%p42, %r216, 0;
	@%p42 bra 	$L__BB2_34;
	add.s32 	%r219, %r217, 1;
$L__BB2_68:
	and.b32  	%r151, %r26, 15;
	setp.eq.s32 	%p43, %r151, 0;
	@%p43 bra 	$L__BB2_107;
	not.b16 	%rs9, %rs14;
	add.s16 	%rs10, %rs9, %rs1;
	cvt.u32.u16 	%r152, %rs10;
	and.b32  	%r35, %r152, 15;
	add.s32 	%r153, %r35, -1;
	setp.lt.u32 	%p44, %r153, 7;
	@%p44 bra 	$L__BB2_87;
	mul.wide.u32 	%rd54, %r219, 4;
	add.s64 	%rd13, %rd4, %rd54;
	ld.local.f32 	%f52, [%rd13];
	ld.local.f32 	%f248, [%rd5];
	setp.leu.f32 	%p45, %f52, %f248;
	add.s64 	%rd14, %rd3, %rd54;
	@%p45 bra 	$L__BB2_72;
	st.local.f32 	[%rd5], %f52;
	st.local.f32 	[%rd13], %f248;
	ld.local.u32 	%r154, [%rd6];
	ld.local.u32 	%r155, [%rd14];
	st.local.u32 	[%rd6], %r155;
	st.local.u32 	[%rd14], %r154;
	ld.local.f32 	%f248, [%rd5];
$L__BB2_72:
	ld.local.f32 	%f56, [%rd13+4];
	setp.leu.f32 	%p46, %f56, %f248;
	@%p46 bra 	$L__BB2_74;
	st.local.f32 	[%rd5], %f56;
	st.local.f32 	[%rd13+4], %f248;
	ld.local.u32 	%r156, [%rd6];
	ld.local.u32 	%r157, [%rd14+4];
	st.local.u32 	[%rd6], %r157;
	st.local.u32 	[%rd14+4], %r156;
	ld.local.f32 	%f248, [%rd5];
$L__BB2_74:
	ld.local.f32 	%f59, [%rd13+8];
	setp.leu.f32 	%p47, %f59, %f248;
	@%p47 bra 	$L__BB2_76;
	st.local.f32 	[%rd5], %f59;
	st.local.f32 	[%rd13+8], %f248;
	ld.local.u32 	%r158, [%rd6];
	ld.local.u32 	%r159, [%rd14+8];
	st.local.u32 	[%rd6], %r159;
	st.local.u32 	[%rd14+8], %r158;
	ld.local.f32 	%f248, [%rd5];
$L__BB2_76:
	ld.local.f32 	%f62, [%rd13+12];
	setp.leu.f32 	%p48, %f62, %f248;
	@%p48 bra 	$L__BB2_78;
	st.local.f32 	[%rd5], %f62;
	st.local.f32 	[%rd13+12], %f248;
	ld.local.u32 	%r160, [%rd6];
	ld.local.u32 	%r161, [%rd14+12];
	st.local.u32 	[%rd6], %r161;
	st.local.u32 	[%rd14+12], %r160;
	ld.local.f32 	%f248, [%rd5];
$L__BB2_78:
	ld.local.f32 	%f65, [%rd13+16];
	setp.leu.f32 	%p49, %f65, %f248;
	@%p49 bra 	$L__BB2_80;
	st.local.f32 	[%rd5], %f65;
	st.local.f32 	[%rd13+16], %f248;
	ld.local.u32 	%r162, [%rd6];
	ld.local.u32 	%r163, [%rd14+16];
	st.local.u32 	[%rd6], %r163;
	st.local.u32 	[%rd14+16], %r162;
	ld.local.f32 	%f248, [%rd5];
$L__BB2_80:
	ld.local.f32 	%f68, [%rd13+20];
	setp.leu.f32 	%p50, %f68, %f248;
	@%p50 bra 	$L__BB2_82;
	st.local.f32 	[%rd5], %f68;
	st.local.f32 	[%rd13+20], %f248;
	ld.local.u32 	%r164, [%rd6];
	ld.local.u32 	%r165, [%rd14+20];
	st.local.u32 	[%rd6], %r165;
	st.local.u32 	[%rd14+20], %r164;
	ld.local.f32 	%f248, [%rd5];
$L__BB2_82:
	ld.local.f32 	%f71, [%rd13+24];
	setp.leu.f32 	%p51, %f71, %f248;
	@%p51 bra 	$L__BB2_84;
	st.local.f32 	[%rd5], %f71;
	st.local.f32 	[%rd13+24], %f248;
	ld.local.u32 	%r166, [%rd6];
	ld.local.u32 	%r167, [%rd14+24];
	st.local.u32 	[%rd6], %r167;
	st.local.u32 	[%rd14+24], %r166;
	ld.local.f32 	%f248, [%rd5];
$L__BB2_84:
	ld.local.f32 	%f74, [%rd13+28];
	setp.leu.f32 	%p52, %f74, %f248;
	@%p52 bra 	$L__BB2_86;
	st.local.f32 	[%rd5], %f74;
	st.local.f32 	[%rd13+28], %f248;
	ld.local.u32 	%r168, [%rd6];
	ld.local.u32 	%r169, [%rd14+28];
	st.local.u32 	[%rd6], %r169;
	st.local.u32 	[%rd14+28], %r168;
$L__BB2_86:
	add.s32 	%r219, %r219, 8;
$L__BB2_87:
	and.b32  	%r170, %r35, 7;
	setp.eq.s32 	%p53, %r170, 0;
	@%p53 bra 	$L__BB2_107;
	not.b16 	%rs11, %rs13;
	add.s16 	%rs12, %rs11, %rs1;
	cvt.u32.u16 	%r171, %rs12;
	and.b32  	%r172, %r171, 7;
	and.b32  	%r38, %r171, 3;
	add.s32 	%r173, %r172, -1;
	setp.lt.u32 	%p54, %r173, 3;
	@%p54 bra 	$L__BB2_98;
	mul.wide.u32 	%rd55, %r219, 4;
	add.s64 	%rd15, %rd4, %rd55;
	ld.local.f32 	%f75, [%rd15];
	ld.local.f32 	%f255, [%rd5];
	setp.leu.f32 	%p55, %f75, %f255;
	add.s64 	%rd16, %rd3, %rd55;
	@%p55 bra 	$L__BB2_91;
	st.local.f32 	[%rd5], %f75;
	st.local.f32 	[%rd15], %f255;
	ld.local.u32 	%r174, [%rd6];
	ld.local.u32 	%r175, [%rd16];
	st.local.u32 	[%rd6], %r175;
	st.local.u32 	[%rd16], %r174;
	ld.local.f32 	%f255, [%rd5];
$L__BB2_91:
	ld.local.f32 	%f79, [%rd15+4];
	setp.leu.f32 	%p56, %f79, %f255;
	@%p56 bra 	$L__BB2_93;
	st.local.f32 	[%rd5], %f79;
	st.local.f32 	[%rd15+4], %f255;
	ld.local.u32 	%r176, [%rd6];
	ld.local.u32 	%r177, [%rd16+4];
	st.local.u32 	[%rd6], %r177;
	st.local.u32 	[%rd16+4], %r176;
	ld.local.f32 	%f255, [%rd5];
$L__BB2_93:
	ld.local.f32 	%f82, [%rd15+8];
	setp.leu.f32 	%p57, %f82, %f255;
	@%p57 bra 	$L__BB2_95;
	st.local.f32 	[%rd5], %f82;
	st.local.f32 	[%rd15+8], %f255;
	ld.local.u32 	%r178, [%rd6];
	ld.local.u32 	%r179, [%rd16+8];
	st.local.u32 	[%rd6], %r179;
	st.local.u32 	[%rd16+8], %r178;
	ld.local.f32 	%f255, [%rd5];
$L__BB2_95:
	ld.local.f32 	%f85, [%rd15+12];
	setp.leu.f32 	%p58, %f85, %f255;
	@%p58 bra 	$L__BB2_97;
	st.local.f32 	[%rd5], %f85;
	st.local.f32 	[%rd15+12], %f255;
	ld.local.u32 	%r180, [%rd6];
	ld.local.u32 	%r181, [%rd16+12];
	st.local.u32 	[%rd6], %r181;
	st.local.u32 	[%rd16+12], %r180;
$L__BB2_97:
	add.s32 	%r219, %r219, 4;
$L__BB2_98:
	setp.eq.s32 	%p59, %r38, 0;
	@%p59 bra 	$L__BB2_107;
	mul.wide.u32 	%rd56, %r219, 4;
	add.s64 	%rd17, %rd4, %rd56;
	ld.local.f32 	%f86, [%rd17];
	ld.local.f32 	%f87, [%rd5];
	setp.leu.f32 	%p60, %f86, %f87;
	add.s64 	%rd18, %rd3, %rd56;
	@%p60 bra 	$L__BB2_101;
	st.local.f32 	[%rd5], %f86;
	st.local.f32 	[%rd17], %f87;
	ld.local.u32 	%r182, [%rd6];
	ld.local.u32 	%r183, [%rd18];
	st.local.u32 	[%rd6], %r183;
	st.local.u32 	[%rd18], %r182;
$L__BB2_101:
	setp.eq.s32 	%p61, %r38, 1;
	@%p61 bra 	$L__BB2_107;
	ld.local.f32 	%f88, [%rd17+4];
	ld.local.f32 	%f89, [%rd5];
	setp.leu.f32 	%p62, %f88, %f89;
	@%p62 bra 	$L__BB2_104;
	st.local.f32 	[%rd5], %f88;
	st.local.f32 	[%rd17+4], %f89;
	ld.local.u32 	%r184, [%rd6];
	ld.local.u32 	%r185, [%rd18+4];
	st.local.u32 	[%rd6], %r185;
	st.local.u32 	[%rd18+4], %r184;
$L__BB2_104:
	setp.eq.s32 	%p63, %r38, 2;
	@%p63 bra 	$L__BB2_107;
	ld.local.f32 	%f90, [%rd17+8];
	ld.local.f32 	%f91, [%rd5];
	setp.leu.f32 	%p64, %f90, %f91;
	@%p64 bra 	$L__BB2_107;
	st.local.f32 	[%rd5], %f90;
	st.local.f32 	[%rd17+8], %f91;
	ld.local.u32 	%r186, [%rd6];
	ld.local.u32 	%r187, [%rd18+8];
	st.local.u32 	[%rd6], %r187;
	st.local.u32 	[%rd18+8], %r186;
$L__BB2_107:
	setp.ne.s32 	%p65, %r215, %r23;
	add.s16 	%rs14, %rs14, 1;
	add.s16 	%rs13, %rs13, 1;
	@%p65 bra 	$L__BB2_31;
$L__BB2_108:
	setp.lt.s32 	%p66, %r23, 1;
	add.s32 	%r41, %r23, -1;
	setp.geu.f32 	%p67, %f111, 0f3F800000;
	or.pred  	%p68, %p67, %p66;
	mov.u32 	%r222, %r41;
	@%p68 bra 	$L__BB2_112;
	mov.f32 	%f257, 0f00000000;
	mov.b32 	%r221, 0;
$L__BB2_110:
	mul.wide.u32 	%rd57, %r221, 4;
	add.s64 	%rd58, %rd4, %rd57;
	ld.local.f32 	%f155, [%rd58];
	add.f32 	%f257, %f257, %f155;
	setp.ge.f32 	%p69, %f257, %f111;
	mov.u32 	%r222, %r221;
	@%p69 bra 	$L__BB2_112;
	add.s32 	%r221, %r221, 1;
	setp.ne.s32 	%p70, %r221, %r23;
	mov.u32 	%r222, %r41;
	@%p70 bra 	$L__BB2_110;
$L__BB2_112:
	setp.lt.s32 	%p71, %r222, 0;
	mov.f32 	%f265, 0f00000000;
	@%p71 bra 	$L__BB2_125;
	add.s32 	%r45, %r222, 1;
	and.b32  	%r46, %r45, 15;
	setp.lt.u32 	%p72, %r222, 15;
	mov.f32 	%f265, 0f00000000;
	mov.b32 	%r223, 0;
	@%p72 bra 	$L__BB2_116;
	and.b32  	%r223, %r45, -16;
	neg.s32 	%r227, %r223;
	add.s64 	%rd74, %rd4, 32;
	mov.f32 	%f265, 0f00000000;
$L__BB2_115:
	.pragma "nounroll";
	ld.local.v4.f32 	{%f160, %f161, %f162, %f163}, [%rd74+-32];
	add.f32 	%f164, %f265, %f160;
	add.f32 	%f165, %f164, %f161;
	add.f32 	%f166, %f165, %f162;
	add.f32 	%f167, %f166, %f163;
	ld.local.v4.f32 	{%f168, %f169, %f170, %f171}, [%rd74+-16];
	add.f32 	%f172, %f167, %f168;
	add.f32 	%f173, %f172, %f169;
	add.f32 	%f174, %f173, %f170;
	add.f32 	%f175, %f174, %f171;
	ld.local.v4.f32 	{%f176, %f177, %f178, %f179}, [%rd74];
	add.f32 	%f180, %f175, %f176;
	add.f32 	%f181, %f180, %f177;
	add.f32 	%f182, %f181, %f178;
	add.f32 	%f183, %f182, %f179;
	ld.local.v4.f32 	{%f184, %f185, %f186, %f187}, [%rd74+16];
	add.f32 	%f188, %f183, %f184;
	add.f32 	%f189, %f188, %f185;
	add.f32 	%f190, %f189, %f186;
	add.f32 	%f265, %f190, %f187;
	add.s32 	%r227, %r227, 16;
	add.s64 	%rd74, %rd74, 64;
	setp.eq.s32 	%p73, %r227, 0;
	@%p73 bra 	$L__BB2_116;
	bra.uni 	$L__BB2_115;
$L__BB2_116:
	setp.eq.s32 	%p74, %r46, 0;
	@%p74 bra 	$L__BB2_125;
	and.b32  	%r50, %r45, 7;
	setp.lt.u32 	%p75, %r46, 8;
	@%p75 bra 	$L__BB2_119;
	mul.wide.u32 	%rd59, %r223, 4;
	add.s64 	%rd60, %rd4, %rd59;
	ld.local.f32 	%f192, [%rd60];
	add.f32 	%f193, %f265, %f192;
	ld.local.f32 	%f194, [%rd60+4];
	add.f32 	%f195, %f193, %f194;
	ld.local.f32 	%f196, [%rd60+8];
	add.f32 	%f197, %f195, %f196;
	ld.local.f32 	%f198, [%rd60+12];
	add.f32 	%f199, %f197, %f198;
	ld.local.f32 	%f200, [%rd60+16];
	add.f32 	%f201, %f199, %f200;
	ld.local.f32 	%f202, [%rd60+20];
	add.f32 	%f203, %f201, %f202;
	ld.local.f32 	%f204, [%rd60+24];
	add.f32 	%f205, %f203, %f204;
	ld.local.f32 	%f206, [%rd60+28];
	add.f32 	%f265, %f205, %f206;
	add.s32 	%r223, %r223, 8;
$L__BB2_119:
	setp.eq.s32 	%p76, %r50, 0;
	@%p76 bra 	$L__BB2_125;
	and.b32  	%r53, %r45, 3;
	setp.lt.u32 	%p77, %r50, 4;
	@%p77 bra 	$L__BB2_122;
	mul.wide.u32 	%rd61, %r223, 4;
	add.s64 	%rd62, %rd4, %rd61;
	ld.local.f32 	%f208, [%rd62];
	add.f32 	%f209, %f265, %f208;
	ld.local.f32 	%f210, [%rd62+4];
	add.f32 	%f211, %f209, %f210;
	ld.local.f32 	%f212, [%rd62+8];
	add.f32 	%f213, %f211, %f212;
	ld.local.f32 	%f214, [%rd62+12];
	add.f32 	%f265, %f213, %f214;
	add.s32 	%r223, %r223, 4;
$L__BB2_122:
	setp.eq.s32 	%p78, %r53, 0;
	@%p78 bra 	$L__BB2_125;
	mul.wide.u32 	%rd63, %r223, 4;
	add.s64 	%rd73, %rd4, %rd63;
	neg.s32 	%r226, %r53;
$L__BB2_124:
	.pragma "nounroll";
	ld.local.f32 	%f215, [%rd73];
	add.f32 	%f265, %f265, %f215;
	add.s64 	%rd73, %rd73, 4;
	add.s32 	%r226, %r226, 1;
	setp.ne.s32 	%p79, %r226, 0;
	@%p79 bra 	$L__BB2_124;
$L__BB2_125:
	setp.lt.s32 	%p80, %r222, 0;
	@%p80 bra 	$L__BB2_132;
	add.s32 	%r59, %r222, 1;
	and.b32  	%r60, %r59, 3;
	setp.lt.u32 	%p81, %r222, 3;
	mov.b32 	%r229, 0;
	@%p81 bra 	$L__BB2_129;
	and.b32  	%r229, %r59, -4;
	neg.s32 	%r228, %r229;
	mov.u64 	%rd75, %rd4;
$L__BB2_128:
	ld.local.v4.f32 	{%f216, %f217, %f218, %f219}, [%rd75];
	div.rn.f32 	%f220, %f216, %f265;
	div.rn.f32 	%f221, %f217, %f265;
	div.rn.f32 	%f222, %f218, %f265;
	div.rn.f32 	%f223, %f219, %f265;
	st.local.v4.f32 	[%rd75], {%f220, %f221, %f222, %f223};
	add.s32 	%r228, %r228, 4;
	add.s64 	%rd75, %rd75, 16;
	setp.ne.s32 	%p82, %r228, 0;
	@%p82 bra 	$L__BB2_128;
$L__BB2_129:
	setp.eq.s32 	%p83, %r60, 0;
	@%p83 bra 	$L__BB2_132;
	mul.wide.u32 	%rd64, %r229, 4;
	add.s64 	%rd76, %rd4, %rd64;
	neg.s32 	%r230, %r60;
$L__BB2_131:
	.pragma "nounroll";
	ld.local.f32 	%f224, [%rd76];
	div.rn.f32 	%f225, %f224, %f265;
	st.local.f32 	[%rd76], %f225;
	add.s64 	%rd76, %rd76, 4;
	add.s32 	%r230, %r230, 1;
	setp.ne.s32 	%p84, %r230, 0;
	@%p84 bra 	$L__BB2_131;
$L__BB2_132:
	setp.lt.s32 	%p85, %r222, 0;
	xor.b32  	%r191, %r74, -1429050551;
	mul.lo.s32 	%r192, %r191, 1099087573;
	add.s32 	%r193, %r192, 123456789;
	add.s32 	%r194, %r192, 5783321;
	shr.u32 	%r195, %r193, 2;
	xor.b32  	%r196, %r195, %r193;
	shl.b32 	%r197, %r194, 4;
	shl.b32 	%r198, %r196, 1;
	xor.b32  	%r199, %r197, %r198;
	xor.b32  	%r200, %r199, %r194;
	xor.b32  	%r201, %r200, %r196;
	add.s32 	%r202, %r192, %r201;
	add.s32 	%r203, %r202, -637770787;
	cvt.rn.f32.u32 	%f227, %r203;
	fma.rn.f32 	%f107, %f227, 0f2F800000, 0f2F000000;
	mov.f32 	%f268, 0f00000000;
	@%p85 bra 	$L__BB2_137;
	mov.f32 	%f268, 0f00000000;
	mov.b32 	%r231, 0;
	bra.uni 	$L__BB2_135;
$L__BB2_134:
	add.s32 	%r71, %r231, 1;
	setp.eq.s32 	%p87, %r231, %r222;
	mov.u32 	%r231, %r71;
	@%p87 bra 	$L__BB2_137;
$L__BB2_135:
	mul.wide.u32 	%rd65, %r231, 4;
	add.s64 	%rd66, %rd4, %rd65;
	ld.local.f32 	%f229, [%rd66];
	add.f32 	%f268, %f268, %f229;
	setp.gtu.f32 	%p86, %f107, %f268;
	@%p86 bra 	$L__BB2_134;
	add.s64 	%rd68, %rd3, %rd65;
	ld.local.u32 	%r205, [%rd68];
	st.global.u32 	[%rd2], %r205;
$L__BB2_137:
	setp.leu.f32 	%p88, %f107, %f268;
	@%p88 bra 	$L__BB2_139;
	mul.wide.s32 	%rd69, %r222, 4;
	add.s64 	%rd70, %rd3, %rd69;
	ld.local.u32 	%r206, [%rd70];
	st.global.u32 	[%rd2], %r206;
$L__BB2_139:
	ret;

}
	// .globl	random_sample_f64
.visible .entry random_sample_f64(
	.param .u64 .ptr .align 1 random_sample_f64_param_0,
	.param .u64 .ptr .align 1 random_sample_f64_param_1,
	.param .f32 random_sample_f64_param_2,
	.param .u32 random_sample_f64_param_3,
	.param .f32 random_sample_f64_param_4,
	.param .u32 random_sample_f64_param_5,
	.param .u32 random_sample_f64_param_6
)
{
	.local .align 16 .b8 	__local_depot3[49152];
	.reg .b64 	%SP;
	.reg .b64 	%SPL;
	.reg .pred 	%p<89>;
	.reg .b16 	%rs<15>;
	.reg .b32 	%r<232>;
	.reg .b32 	%f<49>;
	.reg .b64 	%rd<88>;
	.reg .b64 	%fd<288>;
	// demoted variable
	.shared .align 8 .f64 _ZZ13random_sampleIdEvPT_PjfjfjiE7max_val;
	// demoted variable
	.shared .align 8 .f64 _ZZ13random_sampleIdEvPT_PjfjfjiE7sum_exp;
	// demoted variable
	.shared .align 8 .b8 _ZZ13random_sampleIdEvPT_PjfjfjiE5probs[32768];
	// demoted variable
	.shared .align 8 .b8 _ZZ13random_sampleIdEvPT_PjfjfjiE8temp_max[2048];
	mov.u64 	%SPL, __local_depot3;
	ld.param.u64 	%rd31, [random_sample_f64_param_0];
	ld.param.u64 	%rd32, [random_sample_f64_param_1];
	ld.param.f32 	%f1, [random_sample_f64_param_2];
	ld.param.u32 	%r73, [random_sample_f64_param_3];
	ld.param.f32 	%f2, [random_sample_f64_param_4];
	ld.param.u32 	%r75, [random_sample_f64_param_6];
	cvta.to.global.u64 	%rd1, %rd31;
	cvta.to.global.u64 	%rd2, %rd32;
	add.u64 	%rd3, %SPL, 0;
	add.u64 	%rd4, %SPL, 16384;
	mov.u32 	%r1, %tid.x;
	setp.ge.s32 	%p1, %r1, %r75;
	mov.f64 	%fd250, 0dFFF0000000000000;
	@%p1 bra 	$L__BB3_3;
	mov.f64 	%fd250, 0dFFF0000000000000;
	mov.u32 	%r2, %ntid.x;
	mov.u32 	%r207, %r1;
$L__BB3_2:
	mul.wide.s32 	%rd35, %r207, 8;
	add.s64 	%rd36, %rd1, %rd35;
	ld.global.f64 	%fd115, [%rd36];
	setp.gt.f64 	%p2, %fd250, %fd115;
	selp.f64 	%fd250, %fd250, %fd115, %p2;
	add.s32 	%r207, %r207, %r2;
	setp.lt.s32 	%p3, %r207, %r75;
	@%p3 bra 	$L__BB3_2;
$L__BB3_3:
	shl.b32 	%r76, %r1, 3;
	mov.u32 	%r77, _ZZ13random_sampleIdEvPT_PjfjfjiE8temp_max;
	add.s32 	%r5, %r77, %r76;
	st.shared.f64 	[%r5], %fd250;
	bar.sync 	0;
	mov.u32 	%r6, %ntid.x;
	setp.lt.u32 	%p4, %r6, 2;
	@%p4 bra 	$L__BB3_8;
	mov.u32 	%r208, %r6;
$L__BB3_5:
	shr.u32 	%r8, %r208, 1;
	setp.ge.u32 	%p5, %r1, %r8;
	@%p5 bra 	$L__BB3_7;
	ld.shared.f64 	%fd116, [%r5];
	shl.b32 	%r78, %r8, 3;
	add.s32 	%r79, %r5, %r78;
	ld.shared.f64 	%fd117, [%r79];
	setp.gt.f64 	%p6, %fd116, %fd117;
	selp.f64 	%fd118, %fd116, %fd117, %p6;
	st.shared.f64 	[%r5], %fd118;
$L__BB3_7:
	bar.sync 	0;
	setp.gt.u32 	%p7, %r208, 3;
	mov.u32 	%r208, %r8;
	@%p7 bra 	$L__BB3_5;
$L__BB3_8:
	setp.ne.s32 	%p8, %r1, 0;
	@%p8 bra 	$L__BB3_10;
	ld.shared.f64 	%fd119, [_ZZ13random_sampleIdEvPT_PjfjfjiE8temp_max];
	st.shared.f64 	[_ZZ13random_sampleIdEvPT_PjfjfjiE7max_val], %fd119;
	mov.b64 	%rd37, 0;
	st.shared.u64 	[_ZZ13random_sampleIdEvPT_PjfjfjiE7sum_exp], %rd37;
$L__BB3_10:
	setp.ge.s32 	%p9, %r1, %r75;
	bar.sync 	0;
	@%p9 bra 	$L__BB3_13;
	cvt.f64.f32 	%fd4, %f2;
	mov.u32 	%r83, _ZZ13random_sampleIdEvPT_PjfjfjiE5probs;
	mov.u32 	%r209, %r1;
$L__BB3_12:
	mul.wide.s32 	%rd38, %r209, 8;
	add.s64 	%rd39, %rd1, %rd38;
	ld.global.f64 	%fd120, [%rd39];
	ld.shared.f64 	%fd121, [_ZZ13random_sampleIdEvPT_PjfjfjiE7max_val];
	sub.f64 	%fd122, %fd120, %fd121;
	div.rn.f64 	%fd123, %fd122, %fd4;
	cvt.rn.f32.f64 	%f3, %fd123;
	fma.rn.f32 	%f4, %f3, 0f3BBB989D, 0f3F000000;
	cvt.sat.f32.f32 	%f5, %f4;
	mov.f32 	%f6, 0f4B400001;
	mov.f32 	%f7, 0f437C0000;
	fma.rm.f32 	%f8, %f5, %f7, %f6;
	add.f32 	%f9, %f8, 0fCB40007F;
	neg.f32 	%f10, %f9;
	fma.rn.f32 	%f11, %f3, 0f3FB8AA3B, %f10;
	fma.rn.f32 	%f12, %f3, 0f32A57060, %f11;
	mov.b32 	%r80, %f8;
	shl.b32 	%r81, %r80, 23;
	mov.b32 	%f13, %r81;
	ex2.approx.ftz.f32 	%f14, %f12;
	mul.f32 	%f15, %f14, %f13;
	cvt.f64.f32 	%fd124, %f15;
	shl.b32 	%r82, %r209, 3;
	add.s32 	%r84, %r83, %r82;
	st.shared.f64 	[%r84], %fd124;
	atom.shared.add.f64 	%fd125, [_ZZ13random_sampleIdEvPT_PjfjfjiE7sum_exp], %fd124;
	add.s32 	%r209, %r209, %r6;
	setp.lt.s32 	%p10, %r209, %r75;
	@%p10 bra 	$L__BB3_12;
$L__BB3_13:
	setp.ge.s32 	%p11, %r1, %r75;
	bar.sync 	0;
	@%p11 bra 	$L__BB3_16;
	ld.shared.f64 	%fd5, [_ZZ13random_sampleIdEvPT_PjfjfjiE7sum_exp];
	mov.u32 	%r86, _ZZ13random_sampleIdEvPT_PjfjfjiE5probs;
	mov.u32 	%r210, %r1;
$L__BB3_15:
	shl.b32 	%r85, %r210, 3;
	add.s32 	%r87, %r86, %r85;
	ld.shared.f64 	%fd126, [%r87];
	div.rn.f64 	%fd127, %fd126, %fd5;
	st.shared.f64 	[%r87], %fd127;
	add.s32 	%r210, %r210, %r6;
	setp.lt.s32 	%p12, %r210, %r75;
	@%p12 bra 	$L__BB3_15;
$L__BB3_16:
	setp.ne.s32 	%p13, %r1, 0;
	bar.sync 	0;
	@%p13 bra 	$L__BB3_139;
	setp.lt.s32 	%p14, %r75, 1;
	@%p14 bra 	$L__BB3_29;
	and.b32  	%r13, %r75, 7;
	setp.lt.u32 	%p15, %r75, 8;
	mov.b32 	%r213, 0;
	@%p15 bra 	$L__BB3_21;
	and.b32  	%r213, %r75, 2147483640;
	mov.b32 	%r211, 0;
	mov.u32 	%r91, _ZZ13random_sampleIdEvPT_PjfjfjiE5probs;
$L__BB3_20:
	.pragma "nounroll";
	mul.wide.u32 	%rd40, %r211, 4;
	add.s64 	%rd41, %rd3, %rd40;
	shl.b32 	%r90, %r211, 3;
	add.s32 	%r92, %r91, %r90;
	ld.shared.f64 	%fd128, [%r92];
	mul.wide.u32 	%rd42, %r211, 8;
	add.s64 	%rd43, %rd4, %rd42;
	add.s32 	%r93, %r211, 1;
	ld.shared.f64 	%fd129, [%r92+8];
	st.local.v2.f64 	[%rd43], {%fd128, %fd129};
	add.s32 	%r94, %r211, 2;
	ld.shared.f64 	%fd130, [%r92+16];
	add.s32 	%r95, %r211, 3;
	st.local.v4.u32 	[%rd41], {%r211, %r93, %r94, %r95};
	ld.shared.f64 	%fd131, [%r92+24];
	st.local.v2.f64 	[%rd43+16], {%fd130, %fd131};
	add.s32 	%r96, %r211, 4;
	ld.shared.f64 	%fd132, [%r92+32];
	add.s32 	%r97, %r211, 5;
	ld.shared.f64 	%fd133, [%r92+40];
	st.local.v2.f64 	[%rd43+32], {%fd132, %fd133};
	add.s32 	%r98, %r211, 6;
	ld.shared.f64 	%fd134, [%r92+48];
	add.s32 	%r99, %r211, 7;
	st.local.v4.u32 	[%rd41+16], {%r96, %r97, %r98, %r99};
	ld.shared.f64 	%fd135, [%r92+56];
	st.local.v2.f64 	[%rd43+48], {%fd134, %fd135};
	add.s32 	%r211, %r211, 8;
	setp.ne.s32 	%p16, %r211, %r213;
	@%p16 bra 	$L__BB3_20;
$L__BB3_21:
	setp.eq.s32 	%p17, %r13, 0;
	@%p17 bra 	$L__BB3_29;
	and.b32  	%r18, %r75, 3;
	setp.lt.u32 	%p18, %r13, 4;
	@%p18 bra 	$L__BB3_24;
	mul.wide.u32 	%rd44, %r213, 4;
	add.s64 	%rd45, %rd3, %rd44;
	st.local.u32 	[%rd45], %r213;
	shl.b32 	%r100, %r213, 3;
	mov.u32 	%r101, _ZZ13random_sampleIdEvPT_PjfjfjiE5probs;
	add.s32 	%r102, %r101, %r100;
	ld.shared.f64 	%fd136, [%r102];
	mul.wide.u32 	%rd46, %r213, 8;
	add.s64 	%rd47, %rd4, %rd46;
	st.local.f64 	[%rd47], %fd136;
	add.s32 	%r103, %r213, 1;
	st.local.u32 	[%rd45+4], %r103;
	ld.shared.f64 	%fd137, [%r102+8];
	st.local.f64 	[%rd47+8], %fd137;
	add.s32 	%r104, %r213, 2;
	st.local.u32 	[%rd45+8], %r104;
	ld.shared.f64 	%fd138, [%r102+16];
	st.local.f64 	[%rd47+16], %fd138;
	add.s32 	%r105, %r213, 3;
	st.local.u32 	[%rd45+12], %r105;
	ld.shared.f64 	%fd139, [%r102+24];
	st.local.f64 	[%rd47+24], %fd139;
	add.s32 	%r213, %r213, 4;
$L__BB3_24:
	setp.eq.s32 	%p19, %r18, 0;
	@%p19 bra 	$L__BB3_29;
	setp.eq.s32 	%p20, %r18, 1;
	@%p20 bra 	$L__BB3_27;
	mul.wide.u32 	%rd48, %r213, 4;
	add.s64 	%rd49, %rd3, %rd48;
	st.local.u32 	[%rd49], %r213;
	shl.b32 	%r106, %r213, 3;
	mov.u32 	%r107, _ZZ13random_sampleIdEvPT_PjfjfjiE5probs;
	add.s32 	%r108, %r107, %r106;
	ld.shared.f64 	%fd140, [%r108];
	mul.wide.u32 	%rd50, %r213, 8;
	add.s64 	%rd51, %rd4, %rd50;
	st.local.f64 	[%rd51], %fd140;
	add.s32 	%r109, %r213, 1;
	st.local.u32 	[%rd49+4], %r109;
	ld.shared.f64 	%fd141, [%r108+8];
	st.local.f64 	[%rd51+8], %fd141;
	add.s32 	%r213, %r213, 2;
$L__BB3_27:
	and.b32  	%r110, %r75, 1;
	setp.eq.b32 	%p21, %r110, 1;
	not.pred 	%p22, %p21;
	@%p22 bra 	$L__BB3_29;
	mul.wide.u32 	%rd52, %r213, 4;
	add.s64 	%rd53, %rd3, %rd52;
	st.local.u32 	[%rd53], %r213;
	shl.b32 	%r111, %r213, 3;
	mov.u32 	%r112, _ZZ13random_sampleIdEvPT_PjfjfjiE5probs;
	add.s32 	%r113, %r112, %r111;
	ld.shared.f64 	%fd142, [%r113];
	mul.wide.u32 	%rd54, %r213, 8;
	add.s64 	%rd55, %rd4, %rd54;
	st.local.f64 	[%rd55], %fd142;
$L__BB3_29:
	min.s32 	%r23, %r73, %r75;
	setp.lt.s32 	%p23, %r23, 1;
	@%p23 bra 	$L__BB3_108;
	add.s32 	%r24, %r75, -2;
	cvt.u16.u32 	%rs1, %r75;
	mov.b32 	%r215, 0;
	mov.b16 	%rs13, 0;
	mov.u16 	%rs14, %rs13;
$L__BB3_31:
	mov.u32 	%r217, %r215;
	not.b32 	%r115, %r217;
	add.s32 	%r26, %r75, %r115;
	add.s32 	%r215, %r217, 1;
	setp.ge.s32 	%p24, %r215, %r75;
	@%p24 bra 	$L__BB3_107;
	mul.wide.u32 	%rd56, %r217, 8;
	add.s64 	%rd5, %rd4, %rd56;
	mul.wide.u32 	%rd57, %r217, 4;
	add.s64 	%rd6, %rd3, %rd57;
	sub.s32 	%r116, %r24, %r217;
	setp.lt.u32 	%p25, %r116, 15;
	mov.u32 	%r219, %r215;
	@%p25 bra 	$L__BB3_68;
	and.b32  	%r117, %r26, -16;
	neg.s32 	%r216, %r117;
	add.s64 	%rd83, %rd5, 64;
	add.s64 	%rd82, %rd6, 32;
$L__BB3_34:
	.pragma "nounroll";
	ld.local.f64 	%fd6, [%rd83+-56];
	ld.local.f64 	%fd252, [%rd5];
	setp.leu.f64 	%p26, %fd6, %fd252;
	@%p26 bra 	$L__BB3_36;
	cvt.rn.f32.f64 	%f16, %fd252;
	st.local.f64 	[%rd5], %fd6;
	cvt.f64.f32 	%fd143, %f16;
	st.local.f64 	[%rd83+-56], %fd143;
	ld.local.u32 	%r118, [%rd6];
	ld.local.u32 	%r119, [%rd82+-28];
	st.local.u32 	[%rd6], %r119;
	st.local.u32 	[%rd82+-28], %r118;
	ld.local.f64 	%fd252, [%rd5];
$L__BB3_36:
	ld.local.f64 	%fd10, [%rd83+-48];
	setp.leu.f64 	%p27, %fd10, %fd252;
	@%p27 bra 	$L__BB3_38;
	cvt.rn.f32.f64 	%f17, %fd252;
	st.local.f64 	[%rd5], %fd10;
	cvt.f64.f32 	%fd144, %f17;
	st.local.f64 	[%rd83+-48], %fd144;
	ld.local.u32 	%r120, [%rd6];
	ld.local.u32 	%r121, [%rd82+-24];
	st.local.u32 	[%rd6], %r121;
	st.local.u32 	[%rd82+-24], %r120;
	ld.local.f64 	%fd252, [%rd5];
$L__BB3_38:
	ld.local.f64 	%fd13, [%rd83+-40];
	setp.leu.f64 	%p28, %fd13, %fd252;
	@%p28 bra 	$L__BB3_40;
	cvt.rn.f32.f64 	%f18, %fd252;
	st.local.f64 	[%rd5], %fd13;
	cvt.f64.f32 	%fd145, %f18;
	st.local.f64 	[%rd83+-40], %fd145;
	ld.local.u32 	%r122, [%rd6];
	ld.local.u32 	%r123, [%rd82+-20];
	st.local.u32 	[%rd6], %r123;
	st.local.u32 	[%rd82+-20], %r122;
	ld.local.f64 	%fd252, [%rd5];
$L__BB3_40:
	ld.local.f64 	%fd16, [%rd83+-32];
	setp.leu.f64 	%p29, %fd16, %fd252;
	@%p29 bra 	$L__BB3_42;
	cvt.rn.f32.f64 	%f19, %fd252;
	st.local.f64 	[%rd5], %fd16;
	cvt.f64.f32 	%fd146, %f19;
	st.local.f64 	[%rd83+-32], %fd146;
	ld.local.u32 	%r124, [%rd6];
	ld.local.u32 	%r125, [%rd82+-16];
	st.local.u32 	[%rd6], %r125;
	st.local.u32 	[%rd82+-16], %r124;
	ld.local.f64 	%fd252, [%rd5];
$L__BB3_42:
	ld.local.f64 	%fd19, [%rd83+-24];
	setp.leu.f64 	%p30, %fd19, %fd252;
	@%p30 bra 	$L__BB3_44;
	cvt.rn.f32.f64 	%f20, %fd252;
	st.local.f64 	[%rd5], %fd19;
	cvt.f64.f32 	%fd147, %f20;
	st.local.f64 	[%rd83+-24], %fd147;
	ld.local.u32 	%r126, [%rd6];
	ld.local.u32 	%r127, [%rd82+-12];
	st.local.u32 	[%rd6], %r127;
	st.local.u32 	[%rd82+-12], %r126;
	ld.local.f64 	%fd252, [%rd5];
$L__BB3_44:
	ld.local.f64 	%fd22, [%rd83+-16];
	setp.leu.f64 	%p31, %fd22, %fd252;
	@%p31 bra 	$L__BB3_46;
	cvt.rn.f32.f64 	%f21, %fd252;
	st.local.f64 	[%rd5], %fd22;
	cvt.f64.f32 	%fd148, %f21;
	st.local.f64 	[%rd83+-16], %fd148;
	ld.local.u32 	%r128, [%rd6];
	ld.local.u32 	%r129, [%rd82+-8];
	st.local.u32 	[%rd6], %r129;
	st.local.u32 	[%rd82+-8], %r128;
	ld.local.f64 	%fd252, [%rd5];
$L__BB3_46:
	ld.local.f64 	%fd25, [%rd83+-8];
	setp.leu.f64 	%p32, %fd25, %fd252;
	@%p32 bra 	$L__BB3_48;
	cvt.rn.f32.f64 	%f22, %fd252;
	st.local.f64 	[%rd5], %fd25;
	cvt.f64.f32 	%fd149, %f22;
	st.local.f64 	[%rd83+-8], %fd149;
	ld.local.u32 	%r130, [%rd6];
	ld.local.u32 	%r131, [%rd82+-4];
	st.local.u32 	[%rd6], %r131;
	st.local.u32 	[%rd82+-4], %r130;
	ld.local.f64 	%fd252, [%rd5];
$L__BB3_48:
	ld.local.f64 	%fd28, [%rd83];
	setp.leu.f64 	%p33, %fd28, %fd252;
	@%p33 bra 	$L__BB3_50;
	cvt.rn.f32.f64 	%f23, %fd252;
	st.local.f64 	[%rd5], %fd28;
	cvt.f64.f32 	%fd150, %f23;
	st.local.f64 	[%rd83], %fd150;
	ld.local.u32 	%r132, [%rd6];
	ld.local.u32 	%r133, [%rd82];
	st.local.u32 	[%rd6], %r133;
	st.local.u32 	[%rd82], %r132;
	ld.local.f64 	%fd252, [%rd5];
$L__BB3_50:
	ld.local.f64 	%fd31, [%rd83+8];
	setp.leu.f64 	%p34, %fd31, %fd252;
	@%p34 bra 	$L__BB3_52;
	cvt.rn.f32.f64 	%f24, %fd252;
	st.local.f64 	[%rd5], %fd31;
	cvt.f64.f32 	%fd151, %f24;
	st.local.f64 	[%rd83+8], %fd151;
	ld.local.u32 	%r134, [%rd6];
	ld.local.u32 	%r135, [%rd82+4];
	st.local.u32 	[%rd6], %r135;
	st.local.u32 	[%rd82+4], %r134;
	ld.local.f64 	%fd252, [%rd5];
$L__BB3_52:
	ld.local.f64 	%fd34, [%rd83+16];
	setp.leu.f64 	%p35, %fd34, %fd252;
	@%p35 bra 	$L__BB3_54;
	cvt.rn.f32.f64 	%f25, %fd252;
	st.local.f64 	[%rd5], %fd34;
	cvt.f64.f32 	%fd152, %f25;
	st.local.f64 	[%rd83+16], %fd152;
	ld.local.u32 	%r136, [%rd6];
	ld.local.u32 	%r137, [%rd82+8];
	st.local.u32 	[%rd6], %r137;
	st.local.u32 	[%rd82+8], %r136;
	ld.local.f64 	%fd252, [%rd5];
$L__BB3_54:
	ld.local.f64 	%fd37, [%rd83+24];
	setp.leu.f64 	%p36, %fd37, %fd252;
	@%p36 bra 	$L__BB3_56;
	cvt.rn.f32.f64 	%f26, %fd252;
	st.local.f64 	[%rd5], %fd37;
	cvt.f64.f32 	%fd153, %f26;
	st.local.f64 	[%rd83+24], %fd153;
	ld.local.u32 	%r138, [%rd6];
	ld.local.u32 	%r139, [%rd82+12];
	st.local.u32 	[%rd6], %r139;
	st.local.u32 	[%rd82+12], %r138;
	ld.local.f64 	%fd252, [%rd5];
$L__BB3_56:
	ld.local.f64 	%fd40, [%rd83+32];
	setp.leu.f64 	%p37, %fd40, %fd252;
	@%p37 bra 	$L__BB3_58;
	cvt.rn.f32.f64 	%f27, %fd252;
	st.local.f64 	[%rd5], %fd40;
	cvt.f64.f32 	%fd154, %f27;
	st.local.f64 	[%rd83+32], %fd154;
	ld.local.u32 	%r140, [%rd6];
	ld.local.u32 	%r141, [%rd82+16];
	st.local.u32 	[%rd6], %r141;
	st.local.u32 	[%rd82+16], %r140;
	ld.local.f64 	%fd252, [%rd5];
$L__BB3_58:
	ld.local.f64 	%fd43, [%rd83+40];
	setp.leu.f64 	%p38, %fd43, %fd252;
	@%p38 bra 	$L__BB3_60;
	cvt.rn.f32.f64 	%f28, %fd252;
	st.local.f64 	[%rd5], %fd43;
	cvt.f64.f32 	%fd155, %f28;
	st.local.f64 	[%rd83+40], %fd155;
	ld.local.u32 	%r142, [%rd6];
	ld.local.u32 	%r143, [%rd82+20];
	st.local.u32 	[%rd6], %r143;
	st.local.u32 	[%rd82+20], %r142;
	ld.local.f64 	%fd252, [%rd5];
$L__BB3_60:
	ld.local.f64 	%fd46, [%rd83+48];
	setp.leu.f64 	%p39, %fd46, %fd252;
	@%p39 bra 	$L__BB3_62;
	cvt.rn.f32.f64 	%f29, %fd252;
	st.local.f64 	[%rd5], %fd46;
	cvt.f64.f32 	%fd156, %f29;
	st.local.f64 	[%rd83+48], %fd156;
	ld.local.u32 	%r144, [%rd6];
	ld.local.u32 	%r145, [%rd82+24];
	st.local.u32 	[%rd6], %r145;
	st.local.u32 	[%rd82+24], %r144;
	ld.local.f64 	%fd252, [%rd5];
$L__BB3_62:
	ld.local.f64 	%fd49, [%rd83+56];
	setp.leu.f64 	%p40, %fd49, %fd252;
	@%p40 bra 	$L__BB3_64;
	cvt.rn.f32.f64 	%f30, %fd252;
	st.local.f64 	[%rd5], %fd49;
	cvt.f64.f32 	%fd157, %f30;
	st.local.f64 	[%rd83+56], %fd157;
	ld.local.u32 	%r146, [%rd6];
	ld.local.u32 	%r147, [%rd82+28];
	st.local.u32 	[%rd6], %r147;
	st.local.u32 	[%rd82+28], %r146;
	ld.local.f64 	%fd252, [%rd5];
$L__BB3_64:
	ld.local.f64 	%fd52, [%rd83+64];
	setp.leu.f64 	%p41, %fd52, %fd252;
	@%p41 bra 	$L__BB3_66;
	cvt.rn.f32.f64 	%f31, %fd252;
	st.local.f64 	[%rd5], %fd52;
	cvt.f64.f32 	%fd158, %f31;
	st.local.f64 	[%rd83+64], %fd158;
	ld.local.u32 	%r148, [%rd6];
	ld.local.u32 	%r149, [%rd82+32];
	st.local.u32 	[%rd6], %r149;
	st.local.u32 	[%rd82+32], %r148;
$L__BB3_66:
	add.s32 	%r217, %r217, 16;
	add.s32 	%r216, %r216, 16;
	add.s64 	%rd83, %rd83, 128;
	add.s64 	%rd82, %rd82, 64;
	setp.ne.s32 	%p42, %r216, 0;
	@%p42 bra 	$L__BB3_34;
	add.s32 	%r219, %r217, 1;
$L__BB3_68:
	and.b32  	%r150, %r26, 15;
	setp.eq.s32 	%p43, %r150, 0;
	@%p43 bra 	$L__BB3_107;
	not.b16 	%rs9, %rs14;
	add.s16 	%rs10, %rs9, %rs1;
	cvt.u32.u16 	%r151, %rs10;
	and.b32  	%r35, %r151, 15;
	add.s32 	%r152, %r35, -1;
	setp.lt.u32 	%p44, %r152, 7;
	@%p44 bra 	$L__BB3_87;
	mul.wide.u32 	%rd62, %r219, 8;
	add.s64 	%rd13, %rd4, %rd62;
	ld.local.f64 	%fd53, [%rd13];
	ld.local.f64 	%fd267, [%rd5];
	setp.leu.f64 	%p45, %fd53, %fd267;
	mul.wide.u32 	%rd63, %r219, 4;
	add.s64 	%rd14, %rd3, %rd63;
	@%p45 bra 	$L__BB3_72;
	cvt.rn.f32.f64 	%f32, %fd267;
	st.local.f64 	[%rd5], %fd53;
	cvt.f64.f32 	%fd159, %f32;
	st.local.f64 	[%rd13], %fd159;
	ld.local.u32 	%r153, [%rd6];
	ld.local.u32 	%r154, [%rd14];
	st.local.u32 	[%rd6], %r154;
	st.local.u32 	[%rd14], %r153;
	ld.local.f64 	%fd267, [%rd5];
$L__BB3_72:
	ld.local.f64 	%fd57, [%rd13+8];
	setp.leu.f64 	%p46, %fd57, %fd267;
	@%p46 bra 	$L__BB3_74;
	cvt.rn.f32.f64 	%f33, %fd267;
	st.local.f64 	[%rd5], %fd57;
	cvt.f64.f32 	%fd160, %f33;
	st.local.f64 	[%rd13+8], %fd160;
	ld.local.u32 	%r155, [%rd6];
	ld.local.u32 	%r156, [%rd14+4];
	st.local.u32 	[%rd6], %r156;
	st.local.u32 	[%rd14+4], %r155;
	ld.local.f64 	%fd267, [%rd5];
$L__BB3_74:
	ld.local.f64 	%fd60, [%rd13+16];
	setp.leu.f64 	%p47, %fd60, %fd267;
	@%p47 bra 	$L__BB3_76;
	cvt.rn.f32.f64 	%f34, %fd267;
	st.local.f64 	[%rd5], %fd60;
	cvt.f64.f32 	%fd161, %f34;
	st.local.f64 	[%rd13+16], %fd161;
	ld.local.u32 	%r157, [%rd6];
	ld.local.u32 	%r158, [%rd14+8];
	st.local.u32 	[%rd6], %r158;
	st.local.u32 	[%rd14+8], %r157;
	ld.local.f64 	%fd267, [%rd5];
$L__BB3_76:
	ld.local.f64 	%fd63, [%rd13+24];
	setp.leu.f64 	%p48, %fd63, %fd267;
	@%p48 bra 	$L__BB3_78;
	cvt.rn.f32.f64 	%f35, %fd267;
	st.local.f64 	[%rd5], %fd63;
	cvt.f64.f32 	%fd162, %f35;
	st.local.f64 	[%rd13+24], %fd162;
	ld.local.u32 	%r159, [%rd6];
	ld.local.u32 	%r160, [%rd14+12];
	st.local.u32 	[%rd6], %r160;
	st.local.u32 	[%rd14+12], %r159;
	ld.local.f64 	%fd267, [%rd5];
$L__BB3_78:
	ld.local.f64 	%fd66, [%rd13+32];
	setp.leu.f64 	%p49, %fd66, %fd267;
	@%p49 bra 	$L__BB3_80;
	cvt.rn.f32.f64 	%f36, %fd267;
	st.local.f64 	[%rd5], %fd66;
	cvt.f64.f32 	%fd163, %f36;
	st.local.f64 	[%rd13+32], %fd163;
	ld.local.u32 	%r161, [%rd6];
	ld.local.u32 	%r162, [%rd14+16];
	st.local.u32 	[%rd6], %r162;
	st.local.u32 	[%rd14+16], %r161;
	ld.local.f64 	%fd267, [%rd5];
$L__BB3_80:
	ld.local.f64 	%fd69, [%rd13+40];
	setp.leu.f64 	%p50, %fd69, %fd267;
	@%p50 bra 	$L__BB3_82;
	cvt.rn.f32.f64 	%f37, %fd267;
	st.local.f64 	[%rd5], %fd69;
	cvt.f64.f32 	%fd164, %f37;
	st.local.f64 	[%rd13+40], %fd164;
	ld.local.u32 	%r163, [%rd6];
	ld.local.u32 	%r164, [%rd14+20];
	st.local.u32 	[%rd6], %r164;
	st.local.u32 	[%rd14+20], %r163;
	ld.local.f64 	%fd267, [%rd5];
$L__BB3_82:
	ld.local.f64 	%fd72, [%rd13+48];
	setp.leu.f64 	%p51, %fd72, %fd267;
	@%p51 bra 	$L__BB3_84;
	cvt.rn.f32.f64 	%f38, %fd267;
	st.local.f64 	[%rd5], %fd72;
	cvt.f64.f32 	%fd165, %f38;
	st.local.f64 	[%rd13+48], %fd165;
	ld.local.u32 	%r165, [%rd6];
	ld.local.u32 	%r166, [%rd14+24];
	st.local.u32 	[%rd6], %r166;
	st.local.u32 	[%rd14+24], %r165;
	ld.local.f64 	%fd267, [%rd5];
$L__BB3_84:
	ld.local.f64 	%fd75, [%rd13+56];
	setp.leu.f64 	%p52, %fd75, %fd267;
	@%p52 bra 	$L__BB3_86;
	cvt.rn.f32.f64 	%f39, %fd267;
	st.local.f64 	[%rd5], %fd75;
	cvt.f64.f32 	%fd166, %f39;
	st.local.f64 	[%rd13+56], %fd166;
	ld.local.u32 	%r167, [%rd6];
	ld.local.u32 	%r168, [%rd14+28];
	st.local.u32 	[%rd6], %r168;
	st.local.u32 	[%rd14+28], %r167;
$L__BB3_86:
	add.s32 	%r219, %r219, 8;
$L__BB3_87:
	and.b32  	%r169, %r35, 7;
	setp.eq.s32 	%p53, %r169, 0;
	@%p53 bra 	$L__BB3_107;
	not.b16 	%rs11, %rs13;
	add.s16 	%rs12, %rs11, %rs1;
	cvt.u32.u16 	%r170, %rs12;
	and.b32  	%r171, %r170, 7;
	and.b32  	%r38, %r170, 3;
	add.s32 	%r172, %r171, -1;
	setp.lt.u32 	%p54, %r172, 3;
	@%p54 bra 	$L__BB3_98;
	mul.wide.u32 	%rd64, %r219, 8;
	add.s64 	%rd15, %rd4, %rd64;
	ld.local.f64 	%fd76, [%rd15];
	ld.local.f64 	%fd274, [%rd5];
	setp.leu.f64 	%p55, %fd76, %fd274;
	mul.wide.u32 	%rd65, %r219, 4;
	add.s64 	%rd16, %rd3, %rd65;
	@%p55 bra 	$L__BB3_91;
	cvt.rn.f32.f64 	%f40, %fd274;
	st.local.f64 	[%rd5], %fd76;
	cvt.f64.f32 	%fd167, %f40;
	st.local.f64 	[%rd15], %fd167;
	ld.local.u32 	%r173, [%rd6];
	ld.local.u32 	%r174, [%rd16];
	st.local.u32 	[%rd6], %r174;
	st.local.u32 	[%rd16], %r173;
	ld.local.f64 	%fd274, [%rd5];
$L__BB3_91:
	ld.local.f64 	%fd80, [%rd15+8];
	setp.leu.f64 	%p56, %fd80, %fd274;
	@%p56 bra 	$L__BB3_93;
	cvt.rn.f32.f64 	%f41, %fd274;
	st.local.f64 	[%rd5], %fd80;
	cvt.f64.f32 	%fd168, %f41;
	st.local.f64 	[%rd15+8], %fd168;
	ld.local.u32 	%r175, [%rd6];
	ld.local.u32 	%r176, [%rd16+4];
	st.local.u32 	[%rd6], %r176;
	st.local.u32 	[%rd16+4], %r175;
	ld.local.f64 	%fd274, [%rd5];
$L__BB3_93:
	ld.local.f64 	%fd83, [%rd15+16];
	setp.leu.f64 	%p57, %fd83, %fd274;
	@%p57 bra 	$L__BB3_95;
	cvt.rn.f32.f64 	%f42, %fd274;
	st.local.f64 	[%rd5], %fd83;
	cvt.f64.f32 	%fd169, %f42;
	st.local.f64 	[%rd15+16], %fd169;
	ld.local.u32 	%r177, [%rd6];
	ld.local.u32 	%r178, [%rd16+8];
	st.local.u32 	[%rd6], %r178;
	st.local.u32 	[%rd16+8], %r177;
	ld.local.f64 	%fd274, [%rd5];
$L__BB3_95:
	ld.local.f64 	%fd86, [%rd15+24];
	setp.leu.f64 	%p58, %fd86, %fd274;
	@%p58 bra 	$L__BB3_97;
	cvt.rn.f32.f64 	%f43, %fd274;
	st.local.f64 	[%rd5], %fd86;
	cvt.f64.f32 	%fd170, %f43;
	st.local.f64 	[%rd15+24], %fd170;
	ld.local.u32 	%r179, [%rd6];
	ld.local.u32 	%r180, [%rd16+12];
	st.local.u32 	[%rd6], %r180;
	st.local.u32 	[%rd16+12], %r179;
$L__BB3_97:
	add.s32 	%r219, %r219, 4;
$L__BB3_98:
	setp.eq.s32 	%p59, %r38, 0;
	@%p59 bra 	$L__BB3_107;
	mul.wide.u32 	%rd66, %r219, 8;
	add.s64 	%rd17, %rd4, %rd66;
	ld.local.f64 	%fd87, [%rd17];
	ld.local.f64 	%fd88, [%rd5];
	setp.leu.f64 	%p60, %fd87, %fd88;
	mul.wide.u32 	%rd67, %r219, 4;
	add.s64 	%rd18, %rd3, %rd67;
	@%p60 bra 	$L__BB3_101;
	cvt.rn.f32.f64 	%f44, %fd88;
	st.local.f64 	[%rd5], %fd87;
	cvt.f64.f32 	%fd171, %f44;
	st.local.f64 	[%rd17], %fd171;
	ld.local.u32 	%r181, [%rd6];
	ld.local.u32 	%r182, [%rd18];
	st.local.u32 	[%rd6], %r182;
	st.local.u32 	[%rd18], %r181;
$L__BB3_101:
	setp.eq.s32 	%p61, %r38, 1;
	@%p61 bra 	$L__BB3_107;
	ld.local.f64 	%fd89, [%rd17+8];
	ld.local.f64 	%fd90, [%rd5];
	setp.leu.f64 	%p62, %fd89, %fd90;
	@%p62 bra 	$L__BB3_104;
	cvt.rn.f32.f64 	%f45, %fd90;
	st.local.f64 	[%rd5], %fd89;
	cvt.f64.f32 	%fd172, %f45;
	st.local.f64 	[%rd17+8], %fd172;
	ld.local.u32 	%r183, [%rd6];
	ld.local.u32 	%r184, [%rd18+4];
	st.local.u32 	[%rd6], %r184;
	st.local.u32 	[%rd18+4], %r183;
$L__BB3_104:
	setp.eq.s32 	%p63, %r38, 2;
	@%p63 bra 	$L__BB3_107;
	ld.local.f64 	%fd91, [%rd17+16];
	ld.local.f64 	%fd92, [%rd5];
	setp.leu.f64 	%p64, %fd91, %fd92;
	@%p64 bra 	$L__BB3_107;
	cvt.rn.f32.f64 	%f46, %fd92;
	st.local.f64 	[%rd5], %fd91;
	cvt.f64.f32 	%fd173, %f46;
	st.local.f64 	[%rd17+16], %fd173;
	ld.local.u32 	%r185, [%rd6];
	ld.local.u32 	%r186, [%rd18+8];
	st.local.u32 	[%rd6], %r186;
	st.local.u32 	[%rd18+8], %r185;
$L__BB3_107:
	setp.ne.s32 	%p65, %r215, %r23;
	add.s16 	%rs14, %rs14, 1;
	add.s16 	%rs13, %rs13, 1;
	@%p65 bra 	$L__BB3_31;
$L__BB3_108:
	setp.lt.s32 	%p66, %r23, 1;
	add.s32 	%r41, %r23, -1;
	setp.geu.f32 	%p67, %f1, 0f3F800000;
	or.pred  	%p68, %p67, %p66;
	mov.u32 	%r222, %r41;
	@%p68 bra 	$L__BB3_112;
	cvt.f64.f32 	%fd93, %f1;
	mov.f64 	%fd276, 0d0000000000000000;
	mov.b32 	%r221, 0;
$L__BB3_110:
	mul.wide.u32 	%rd68, %r221, 8;
	add.s64 	%rd69, %rd4, %rd68;
	ld.local.f64 	%fd175, [%rd69];
	add.f64 	%fd276, %fd276, %fd175;
	setp.ge.f64 	%p69, %fd276, %fd93;
	mov.u32 	%r222, %r221;
	@%p69 bra 	$L__BB3_112;
	add.s32 	%r221, %r221, 1;
	setp.ne.s32 	%p70, %r221, %r23;
	mov.u32 	%r222, %r41;
	@%p70 bra 	$L__BB3_110;
$L__BB3_112:
	setp.lt.s32 	%p71, %r222, 0;
	mov.f64 	%fd284, 0d0000000000000000;
	@%p71 bra 	$L__BB3_125;
	add.s32 	%r45, %r222, 1;
	and.b32  	%r46, %r45, 15;
	setp.lt.u32 	%p72, %r222, 15;
	mov.f64 	%fd284, 0d0000000000000000;
	mov.b32 	%r223, 0;
	@%p72 bra 	$L__BB3_116;
	and.b32  	%r223, %r45, -16;
	neg.s32 	%r227, %r223;
	add.s64 	%rd85, %rd4, 64;
	mov.f64 	%fd284, 0d0000000000000000;
$L__BB3_115:
	.pragma "nounroll";
	ld.local.v2.f64 	{%fd180, %fd181}, [%rd85+-64];
	add.f64 	%fd182, %fd284, %fd180;
	add.f64 	%fd183, %fd182, %fd181;
	ld.local.v2.f64 	{%fd184, %fd185}, [%rd85+-48];
	add.f64 	%fd186, %fd183, %fd184;
	add.f64 	%fd187, %fd186, %fd185;
	ld.local.v2.f64 	{%fd188, %fd189}, [%rd85+-32];
	add.f64 	%fd190, %fd187, %fd188;
	add.f64 	%fd191, %fd190, %fd189;
	ld.local.v2.f64 	{%fd192, %fd193}, [%rd85+-16];
	add.f64 	%fd194, %fd191, %fd192;
	add.f64 	%fd195, %fd194, %fd193;
	ld.local.v2.f64 	{%fd196, %fd197}, [%rd85];
	add.f64 	%fd198, %fd195, %fd196;
	add.f64 	%fd199, %fd198, %fd197;
	ld.local.v2.f64 	{%fd200, %fd201}, [%rd85+16];
	add.f64 	%fd202, %fd199, %fd200;
	add.f64 	%fd203, %fd202, %fd201;
	ld.local.v2.f64 	{%fd204, %fd205}, [%rd85+32];
	add.f64 	%fd206, %fd203, %fd204;
	add.f64 	%fd207, %fd206, %fd205;
	ld.local.v2.f64 	{%fd208, %fd209}, [%rd85+48];
	add.f64 	%fd210, %fd207, %fd208;
	add.f64 	%fd284, %fd210, %fd209;
	add.s32 	%r227, %r227, 16;
	add.s64 	%rd85, %rd85, 128;
	setp.eq.s32 	%p73, %r227, 0;
	@%p73 bra 	$L__BB3_116;
	bra.uni 	$L__BB3_115;
$L__BB3_116:
	setp.eq.s32 	%p74, %r46, 0;
	@%p74 bra 	$L__BB3_125;
	and.b32  	%r50, %r45, 7;
	setp.lt.u32 	%p75, %r46, 8;
	@%p75 bra 	$L__BB3_119;
	mul.wide.u32 	%rd70, %r223, 8;
	add.s64 	%rd71, %rd4, %rd70;
	ld.local.f64 	%fd212, [%rd71];
	add.f64 	%fd213, %fd284, %fd212;
	ld.local.f64 	%fd214, [%rd71+8];
	add.f64 	%fd215, %fd213, %fd214;
	ld.local.f64 	%fd216, [%rd71+16];
	add.f64 	%fd217, %fd215, %fd216;
	ld.local.f64 	%fd218, [%rd71+24];
	add.f64 	%fd219, %fd217, %fd218;
	ld.local.f64 	%fd220, [%rd71+32];
	add.f64 	%fd221, %fd219, %fd220;
	ld.local.f64 	%fd222, [%rd71+40];
	add.f64 	%fd223, %fd221, %fd222;
	ld.local.f64 	%fd224, [%rd71+48];
	add.f64 	%fd225, %fd223, %fd224;
	ld.local.f64 	%fd226, [%rd71+56];
	add.f64 	%fd284, %fd225, %fd226;
	add.s32 	%r223, %r223, 8;
$L__BB3_119:
	setp.eq.s32 	%p76, %r50, 0;
	@%p76 bra 	$L__BB3_125;
	and.b32  	%r53, %r45, 3;
	setp.lt.u32 	%p77, %r50, 4;
	@%p77 bra 	$L__BB3_122;
	mul.wide.u32 	%rd72, %r223, 8;
	add.s64 	%rd73, %rd4, %rd72;
	ld.local.f64 	%fd228, [%rd73];
	add.f64 	%fd229, %fd284, %fd228;
	ld.local.f64 	%fd230, [%rd73+8];
	add.f64 	%fd231, %fd229, %fd230;
	ld.local.f64 	%fd232, [%rd73+16];
	add.f64 	%fd233, %fd231, %fd232;
	ld.local.f64 	%fd234, [%rd73+24];
	add.f64 	%fd284, %fd233, %fd234;
	add.s32 	%r223, %r223, 4;
$L__BB3_122:
	setp.eq.s32 	%p78, %r53, 0;
	@%p78 bra 	$L__BB3_125;
	mul.wide.u32 	%rd74, %r223, 8;
	add.s64 	%rd84, %rd4, %rd74;
	neg.s32 	%r226, %r53;
$L__BB3_124:
	.pragma "nounroll";
	ld.local.f64 	%fd235, [%rd84];
	add.f64 	%fd284, %fd284, %fd235;
	add.s64 	%rd84, %rd84, 8;
	add.s32 	%r226, %r226, 1;
	setp.ne.s32 	%p79, %r226, 0;
	@%p79 bra 	$L__BB3_124;
$L__BB3_125:
	setp.lt.s32 	%p80, %r222, 0;
	@%p80 bra 	$L__BB3_132;
	add.s32 	%r59, %r222, 1;
	and.b32  	%r60, %r59, 3;
	setp.lt.u32 	%p81, %r222, 3;
	mov.b32 	%r229, 0;
	@%p81 bra 	$L__BB3_129;
	and.b32  	%r229, %r59, -4;
	neg.s32 	%r228, %r229;
	add.s64 	%rd86, %rd4, 16;
$L__BB3_128:
	ld.local.v2.f64 	{%fd236, %fd237}, [%rd86+-16];
	div.rn.f64 	%fd238, %fd236, %fd284;
	div.rn.f64 	%fd239, %fd237, %fd284;
	st.local.v2.f64 	[%rd86+-16], {%fd238, %fd239};
	ld.local.v2.f64 	{%fd240, %fd241}, [%rd86];
	div.rn.f64 	%fd242, %fd240, %fd284;
	div.rn.f64 	%fd243, %fd241, %fd284;
	st.local.v2.f64 	[%rd86], {%fd242, %fd243};
	add.s32 	%r228, %r228, 4;
	add.s64 	%rd86, %rd86, 32;
	setp.ne.s32 	%p82, %r228, 0;
	@%p82 bra 	$L__BB3_128;
$L__BB3_129:
	setp.eq.s32 	%p83, %r60, 0;
	@%p83 bra 	$L__BB3_132;
	mul.wide.u32 	%rd75, %r229, 8;
	add.s64 	%rd87, %rd4, %rd75;
	neg.s32 	%r230, %r60;
$L__BB3_131:
	.pragma "nounroll";
	ld.local.f64 	%fd244, [%rd87];
	div.rn.f64 	%fd245, %fd244, %fd284;
	st.local.f64 	[%rd87], %fd245;
	add.s64 	%rd87, %rd87, 8;
	add.s32 	%r230, %r230, 1;
	setp.ne.s32 	%p84, %r230, 0;
	@%p84 bra 	$L__BB3_131;
$L__BB3_132:
	ld.param.u32 	%r206, [random_sample_f64_param_5];
	setp.lt.s32 	%p85, %r222, 0;
	xor.b32  	%r190, %r206, -1429050551;
	mul.lo.s32 	%r191, %r190, 1099087573;
	add.s32 	%r192, %r191, 123456789;
	add.s32 	%r193, %r191, 5783321;
	shr.u32 	%r194, %r192, 2;
	xor.b32  	%r195, %r194, %r192;
	shl.b32 	%r196, %r193, 4;
	shl.b32 	%r197, %r195, 1;
	xor.b32  	%r198, %r196, %r197;
	xor.b32  	%r199, %r198, %r193;
	xor.b32  	%r200, %r199, %r195;
	add.s32 	%r201, %r191, %r200;
	add.s32 	%r202, %r201, -637770787;
	cvt.rn.f32.u32 	%f47, %r202;
	fma.rn.f32 	%f48, %f47, 0f2F800000, 0f2F000000;
	cvt.f64.f32 	%fd109, %f48;
	mov.f64 	%fd287, 0d0000000000000000;
	@%p85 bra 	$L__BB3_137;
	mov.f64 	%fd287, 0d0000000000000000;
	mov.b32 	%r231, 0;
	bra.uni 	$L__BB3_135;
$L__BB3_134:
	add.s32 	%r71, %r231, 1;
	setp.eq.s32 	%p87, %r231, %r222;
	mov.u32 	%r231, %r71;
	@%p87 bra 	$L__BB3_137;
$L__BB3_135:
	mul.wide.u32 	%rd76, %r231, 8;
	add.s64 	%rd77, %rd4, %rd76;
	ld.local.f64 	%fd248, [%rd77];
	add.f64 	%fd287, %fd287, %fd248;
	setp.ltu.f64 	%p86, %fd287, %fd109;
	@%p86 bra 	$L__BB3_134;
	mul.wide.u32 	%rd78, %r231, 4;
	add.s64 	%rd79, %rd3, %rd78;
	ld.local.u32 	%r204, [%rd79];
	st.global.u32 	[%rd2], %r204;
$L__BB3_137:
	setp.geu.f64 	%p88, %fd287, %fd109;
	@%p88 bra 	$L__BB3_139;
	mul.wide.s32 	%rd80, %r222, 4;
	add.s64 	%rd81, %rd3, %rd80;
	ld.local.u32 	%r205, [%rd81];
	st.global.u32 	[%rd2], %r205;
$L__BB3_139:
	ret;

}


// ===== COMPILED SASS (sm_100) =====

	.target	sm_100

	.elftype	@"ET_EXEC"


//--------------------- .note.nv.tkinfo           --------------------------
	.section	.note.nv.tkinfo,"",@"SHT_NOTE"
	.sectionflags	@"SHF_NOTE_NV_TKINFO"
	.tkinfo
        /*0018*/ 	.word	0x00000002
        /*0030*/ 	.string	""
        /*0030*/ 	.string	"ptxas"
        /*0030*/ 	.string	"Cuda compilation tools, release 13.0, V13.0.88"
        /*0030*/ 	.string	"Build cuda_13.0.r13.0/compiler.36424714_0"
        /*0030*/ 	.string	"-arch sm_100 -m 64 "



//--------------------- .note.nv.cuinfo           --------------------------
	.section	.note.nv.cuinfo,"",@"SHT_NOTE"
	.sectionflags	@"SHF_NOTE_NV_CUINFO"
        /*0018*/ 	.short	0x0002
        /*001a*/ 	.short	0x0064
        /*001c*/ 	.short	0x0082
	.zero		2


//--------------------- .nv.info                  --------------------------
	.section	.nv.info,"",@"SHT_CUDA_INFO"
	.align	4


	//----- nvinfo : EIATTR_REGCOUNT
	.align		4
        /*0000*/ 	.byte	0x04, 0x2f
        /*0002*/ 	.short	(.L_10 - .L_9)
	.align		4
.L_9:
        /*0004*/ 	.word	index@(random_sample_bf16)
        /*0008*/ 	.word	0x00000019


	//----- nvinfo : EIATTR_FRAME_SIZE
	.align		4
.L_10:
        /*000c*/ 	.byte	0x04, 0x11
        /*000e*/ 	.short	(.L_12 - .L_11)
	.align		4
.L_11:
        /*0010*/ 	.word	index@(random_sample_bf16)
        /*0014*/ 	.word	0x00006000


	//----- nvinfo : EIATTR_REGCOUNT
	.align		4
.L_12:
        /*0018*/ 	.byte	0x04, 0x2f
        /*001a*/ 	.short	(.L_14 - .L_13)
	.align		4
.L_13:
        /*001c*/ 	.word	index@(random_sample_f16)
        /*0020*/ 	.word	0x00000019


	//----- nvinfo : EIATTR_FRAME_SIZE
	.align		4
.L_14:
        /*0024*/ 	.byte	0x04, 0x11
        /*0026*/ 	.short	(.L_16 - .L_15)
	.align		4
.L_15:
        /*0028*/ 	.word	index@(random_sample_f16)
        /*002c*/ 	.word	0x00006000


	//----- nvinfo : EIATTR_REGCOUNT
	.align		4
.L_16:
        /*0030*/ 	.byte	0x04, 0x2f
        /*0032*/ 	.short	(.L_18 - .L_17)
	.align		4
.L_17:
        /*0034*/ 	.word	index@(random_sample_f32)
        /*0038*/ 	.word	0x0000001b


	//----- nvinfo : EIATTR_FRAME_SIZE
	.align		4
.L_18:
        /*003c*/ 	.byte	0x04, 0x11
        /*003e*/ 	.short	(.L_20 - .L_19)
	.align		4
.L_19:
        /*0040*/ 	.word	index@($__internal_1_$__cuda_sm3x_div_rn_noftz_f32_slowpath)
        /*0044*/ 	.word	0x00008000


	//----- nvinfo : EIATTR_FRAME_SIZE
	.align		4
.L_20:
        /*0048*/ 	.byte	0x04, 0x11
        /*004a*/ 	.short	(.L_22 - .L_21)
	.align		4
.L_21:
        /*004c*/ 	.word	index@(random_sample_f32)
        /*0050*/ 	.word	0x00008000


	//----- nvinfo : EIATTR_REGCOUNT
	.align		4
.L_22:
        /*0054*/ 	.byte	0x04, 0x2f
        /*0056*/ 	.short	(.L_24 - .L_23)
	.align		4
.L_23:
        /*0058*/ 	.word	index@(random_sample_f64)
        /*005c*/ 	.word	0x00000026


	//----- nvinfo : EIATTR_FRAME_SIZE
	.align		4
.L_24:
        /*0060*/ 	.byte	0x04, 0x11
        /*0062*/ 	.short	(.L_26 - .L_25)
	.align		4
.L_25:
        /*0064*/ 	.word	index@($__internal_0_$__cuda_sm20_div_rn_f64_full)
        /*0068*/ 	.word	0x0000c000


	//----- nvinfo : EIATTR_FRAME_SIZE
	.align		4
.L_26:
        /*006c*/ 	.byte	0x04, 0x11
        /*006e*/ 	.short	(.L_28 - .L_27)
	.align		4
.L_27:
        /*0070*/ 	.word	index@(random_sample_f64)
        /*0074*/ 	.word	0x0000c000


	//----- nvinfo : EIATTR_MIN_STACK_SIZE
	.align		4
.L_28:
        /*0078*/ 	.byte	0x04, 0x12
        /*007a*/ 	.short	(.L_30 - .L_29)
	.align		4
.L_29:
        /*007c*/ 	.word	index@(random_sample_f64)
        /*0080*/ 	.word	0x0000c000


	//----- nvinfo : EIATTR_MIN_STACK_SIZE
	.align		4
.L_30:
        /*0084*/ 	.byte	0x04, 0x12
        /*0086*/ 	.short	(.L_32 - .L_31)
	.align		4
.L_31:
        /*0088*/ 	.word	index@(random_sample_f32)
        /*008c*/ 	.word	0x00008000


	//----- nvinfo : EIATTR_MIN_STACK_SIZE
	.align		4
.L_32:
        /*0090*/ 	.byte	0x04, 0x12
        /*0092*/ 	.short	(.L_34 - .L_33)
	.align		4
.L_33:
        /*0094*/ 	.word	index@(random_sample_f16)
        /*0098*/ 	.word	0x00006000


	//----- nvinfo : EIATTR_MIN_STACK_SIZE
	.align		4
.L_34:
        /*009c*/ 	.byte	0x04, 0x12
        /*009e*/ 	.short	(.L_36 - .L_35)
	.align		4
.L_35:
        /*00a0*/ 	.word	index@(random_sample_bf16)
        /*00a4*/ 	.word	0x00006000
.L_36:


//--------------------- .nv.compat                --------------------------
	.section	.nv.compat,"",@"SHT_CUDA_COMPAT_INFO"
	.align	4
        /*0000*/ 	.byte	0x02, 0x09, 0x00, 0x00, 0x02, 0x02, 0x01, 0x00, 0x02, 0x05, 0x05, 0x00, 0x03, 0x07, 0x01, 0x01
        /*0010*/ 	.byte	0x02, 0x03, 0x00, 0x00, 0x02, 0x06, 0x01, 0x00, 0x04, 0x0b, 0x08, 0x00, 0x01, 0x00, 0x00, 0x00
        /*0020*/ 	.byte	0x00, 0x00, 0x00, 0x00


//--------------------- .nv.info.random_sample_f64 --------------------------
	.section	.nv.info.random_sample_f64,"",@"SHT_CUDA_INFO"
	.sectionflags	@""
	.align	4


	//----- nvinfo : EIATTR_CUDA_API_VERSION
	.align		4
        /*0000*/ 	.byte	0x04, 0x37
        /*0002*/ 	.short	(.L_38 - .L_37)
.L_37:
        /*0004*/ 	.word	0x00000082


	//----- nvinfo : EIATTR_KPARAM_INFO
	.align		4
.L_38:
        /*0008*/ 	.byte	0x04, 0x17
        /*000a*/ 	.short	(.L_40 - .L_39)
.L_39:
        /*000c*/ 	.word	0x00000000
        /*0010*/ 	.short	0x0006
        /*0012*/ 	.short	0x0020
        /*0014*/ 	.byte	0x00, 0xf0, 0x11, 0x00


	//----- nvinfo : EIATTR_KPARAM_INFO
	.align		4
.L_40:
        /*0018*/ 	.byte	0x04, 0x17
        /*001a*/ 	.short	(.L_42 - .L_41)
.L_41:
        /*001c*/ 	.word	0x00000000
        /*0020*/ 	.short	0x0005
        /*0022*/ 	.short	0x001c
        /*0024*/ 	.byte	0x00, 0xf0, 0x11, 0x00


	//----- nvinfo : EIATTR_KPARAM_INFO
	.align		4
.L_42:
        /*0028*/ 	.byte	0x04, 0x17
        /*002a*/ 	.short	(.L_44 - .L_43)
.L_43:
        /*002c*/ 	.word	0x00000000
        /*0030*/ 	.short	0x0004
        /*0032*/ 	.short	0x0018
        /*0034*/ 	.byte	0x00, 0xf0, 0x11, 0x00


	//----- nvinfo : EIATTR_KPARAM_INFO
	.align		4
.L_44:
        /*0038*/ 	.byte	0x04, 0x17
        /*003a*/ 	.short	(.L_46 - .L_45)
.L_45:
        /*003c*/ 	.word	0x00000000
        /*0040*/ 	.short	0x0003
        /*0042*/ 	.short	0x0014
        /*0044*/ 	.byte	0x00, 0xf0, 0x11, 0x00


	//----- nvinfo : EIATTR_KPARAM_INFO
	.align		4
.L_46:
        /*0048*/ 	.byte	0x04, 0x17
        /*004a*/ 	.short	(.L_48 - .L_47)
.L_47:
        /*004c*/ 	.word	0x00000000
        /*0050*/ 	.short	0x0002
        /*0052*/ 	.short	0x0010
        /*0054*/ 	.byte	0x00, 0xf0, 0x11, 0x00


	//----- nvinfo : EIATTR_KPARAM_INFO
	.align		4
.L_48:
        /*0058*/ 	.byte	0x04, 0x17
        /*005a*/ 	.short	(.L_50 - .L_49)
.L_49:
        /*005c*/ 	.word	0x00000000
        /*0060*/ 	.short	0x0001
        /*0062*/ 	.short	0x0008
        /*0064*/ 	.byte	0x00, 0xf5, 0x21, 0x00


	//----- nvinfo : EIATTR_KPARAM_INFO
	.align		4
.L_50:
        /*0068*/ 	.byte	0x04, 0x17
        /*006a*/ 	.short	(.L_52 - .L_51)
.L_51:
        /*006c*/ 	.word	0x00000000
        /*0070*/ 	.short	0x0000
        /*0072*/ 	.short	0x0000
        /*0074*/ 	.byte	0x00, 0xf5, 0x21, 0x00


	//----- nvinfo : EIATTR_SPARSE_MMA_MASK
	.align		4
.L_52:
        /*0078*/ 	.byte	0x03, 0x50
        /*007a*/ 	.short	0x0000


	//----- nvinfo : EIATTR_MAXREG_COUNT
	.align		4
        /*007c*/ 	.byte	0x03, 0x1b
        /*007e*/ 	.short	0x00ff


	//----- nvinfo : EIATTR_NUM_BARRIERS
	.align		4
        /*0080*/ 	.byte	0x02, 0x4c
        /*0082*/ 	.byte	0x01
	.zero		1


	//----- nvinfo : EIATTR_MERCURY_ISA_VERSION
	.align		4
        /*0084*/ 	.byte	0x03, 0x5f
        /*0086*/ 	.short	0x0101


	//----- nvinfo : EIATTR_VRC_CTA_INIT_COUNT
	.align		4
        /*0088*/ 	.byte	0x02, 0x4a
	.zero		1
	.zero		1


	//----- nvinfo : EIATTR_EXIT_INSTR_OFFSETS
	.align		4
        /*008c*/ 	.byte	0x04, 0x1c
        /*008e*/ 	.short	(.L_54 - .L_53)


	//   ....[0]....
.L_53:
        /*0090*/ 	.word	0x00000a90


	//   ....[1]....
        /*0094*/ 	.word	0x00003d90


	//   ....[2]....
        /*0098*/ 	.word	0x00003de0


	//----- nvinfo : EIATTR_CRS_STACK_SIZE
	.align		4
.L_54:
        /*009c*/ 	.byte	0x04, 0x1e
        /*009e*/ 	.short	(.L_56 - .L_55)
.L_55:
        /*00a0*/ 	.word	0x00000000


	//----- nvinfo : EIATTR_CBANK_PARAM_SIZE
	.align		4
.L_56:
        /*00a4*/ 	.byte	0x03, 0x19
        /*00a6*/ 	.short	0x0024


	//----- nvinfo : EIATTR_PARAM_CBANK
	.align		4
        /*00a8*/ 	.byte	0x04, 0x0a
        /*00aa*/ 	.short	(.L_58 - .L_57)
	.align		4
.L_57:
        /*00ac*/ 	.word	index@(.nv.constant0.random_sample_f64)
        /*00b0*/ 	.short	0x0380
        /*00b2*/ 	.short	0x0024


	//----- nvinfo : EIATTR_SW_WAR
	.align		4
.L_58:
        /*00b4*/ 	.byte	0x04, 0x36
        /*00b6*/ 	.short	(.L_60 - .L_59)
.L_59:
        /*00b8*/ 	.word	0x00000008
.L_60:


//--------------------- .nv.info.random_sample_f32 --------------------------
	.section	.nv.info.random_sample_f32,"",@"SHT_CUDA_INFO"
	.sectionflags	@""
	.align	4


	//----- nvinfo : EIATTR_CUDA_API_VERSION
	.align		4
        /*0000*/ 	.byte	0x04, 0x37
        /*0002*/ 	.short	(.L_62 - .L_61)
.L_61:
        /*0004*/ 	.word	0x00000082


	//----- nvinfo : EIATTR_KPARAM_INFO
	.align		4
.L_62:
        /*0008*/ 	.byte	0x04, 0x17
        /*000a*/ 	.short	(.L_64 - .L_63)
.L_63:
        /*000c*/ 	.word	0x00000000
        /*0010*/ 	.short	0x0006
        /*0012*/ 	.short	0x0020
        /*0014*/ 	.byte	0x00, 0xf0, 0x11, 0x00


	//----- nvinfo : EIATTR_KPARAM_INFO
	.align		4
.L_64:
        /*0018*/ 	.byte	0x04, 0x17
        /*001a*/ 	.short	(.L_66 - .L_65)
.L_65:
        /*001c*/ 	.word	0x00000000
        /*0020*/ 	.short	0x0005
        /*0022*/ 	.short	0x001c
        /*0024*/ 	.byte	0x00, 0xf0, 0x11, 0x00


	//----- nvinfo : EIATTR_KPARAM_INFO
	.align		4
.L_66:
        /*0028*/ 	.byte	0x04, 0x17
        /*002a*/ 	.short	(.L_68 - .L_67)
.L_67:
        /*002c*/ 	.word	0x00000000
        /*0030*/ 	.short	0x0004
        /*0032*/ 	.short	0x0018
        /*0034*/ 	.byte	0x00, 0xf0, 0x11, 0x00


	//----- nvinfo : EIATTR_KPARAM_INFO
	.align		4
.L_68:
        /*0038*/ 	.byte	0x04, 0x17
        /*003a*/ 	.short	(.L_70 - .L_69)
.L_69:
        /*003c*/ 	.word	0x00000000
        /*0040*/ 	.short	0x0003
        /*0042*/ 	.short	0x0014
        /*0044*/ 	.byte	0x00, 0xf0, 0x11, 0x00


	//----- nvinfo : EIATTR_KPARAM_INFO
	.align		4
.L_70:
        /*0048*/ 	.byte	0x04, 0x17
        /*004a*/ 	.short	(.L_72 - .L_71)
.L_71:
        /*004c*/ 	.word	0x00000000
        /*0050*/ 	.short	0x0002
        /*0052*/ 	.short	0x0010
        /*0054*/ 	.byte	0x00, 0xf0, 0x11, 0x00


	//----- nvinfo : EIATTR_KPARAM_INFO
	.align		4
.L_72:
        /*0058*/ 	.byte	0x04, 0x17
        /*005a*/ 	.short	(.L_74 - .L_73)
.L_73:
        /*005c*/ 	.word	0x00000000
        /*0060*/ 	.short	0x0001
        /*0062*/ 	.short	0x0008
        /*0064*/ 	.byte	0x00, 0xf5, 0x21, 0x00


	//----- nvinfo : EIATTR_KPARAM_INFO
	.align		4
.L_74:
        /*0068*/ 	.byte	0x04, 0x17
        /*006a*/ 	.short	(.L_76 - .L_75)
.L_75:
        /*006c*/ 	.word	0x00000000
        /*0070*/ 	.short	0x0000
        /*0072*/ 	.short	0x0000
        /*0074*/ 	.byte	0x00, 0xf5, 0x21, 0x00


	//----- nvinfo : EIATTR_SPARSE_MMA_MASK
	.align		4
.L_76:
        /*0078*/ 	.byte	0x03, 0x50
        /*007a*/ 	.short	0x0000


	//----- nvinfo : EIATTR_MAXREG_COUNT
	.align		4
        /*007c*/ 	.byte	0x03, 0x1b
        /*007e*/ 	.short	0x00ff


	//----- nvinfo : EIATTR_NUM_BARRIERS
	.align		4
        /*0080*/ 	.byte	0x02, 0x4c
        /*0082*/ 	.byte	0x01
	.zero		1


	//----- nvinfo : EIATTR_MERCURY_ISA_VERSION
	.align		4
        /*0084*/ 	.byte	0x03, 0x5f
        /*0086*/ 	.short	0x0101


	//----- nvinfo : EIATTR_VRC_CTA_INIT_COUNT
	.align		4
        /*0088*/ 	.byte	0x02, 0x4a
	.zero		1
	.zero		1


	//----- nvinfo : EIATTR_EXIT_INSTR_OFFSETS
	.align		4
        /*008c*/ 	.byte	0x04, 0x1c
        /*008e*/ 	.short	(.L_78 - .L_77)


	//   ....[0]....
.L_77:
        /*0090*/ 	.word	0x00000930


	//   ....[1]....
        /*0094*/ 	.word	0x00003540


	//   ....[2]....
        /*0098*/ 	.word	0x00003590


	//----- nvinfo : EIATTR_CRS_STACK_SIZE
	.align		4
.L_78:
        /*009c*/ 	.byte	0x04, 0x1e
        /*009e*/ 	.short	(.L_80 - .L_79)
.L_79:
        /*00a0*/ 	.word	0x00000000


	//----- nvinfo : EIATTR_CBANK_PARAM_SIZE
	.align		4
.L_80:
        /*00a4*/ 	.byte	0x03, 0x19
        /*00a6*/ 	.short	0x0024


	//----- nvinfo : EIATTR_PARAM_CBANK
	.align		4
        /*00a8*/ 	.byte	0x04, 0x0a
        /*00aa*/ 	.short	(.L_82 - .L_81)
	.align		4
.L_81:
        /*00ac*/ 	.word	index@(.nv.constant0.random_sample_f32)
        /*00b0*/ 	.short	0x0380
        /*00b2*/ 	.short	0x0024


	//----- nvinfo : EIATTR_SW_WAR
	.align		4
.L_82:
        /*00b4*/ 	.byte	0x04, 0x36
        /*00b6*/ 	.short	(.L_84 - .L_83)
.L_83:
        /*00b8*/ 	.word	0x00000008
.L_84:


//--------------------- .nv.info.random_sample_f16 --------------------------
	.section	.nv.info.random_sample_f16,"",@"SHT_CUDA_INFO"
	.sectionflags	@""
	.align	4


	//----- nvinfo : EIATTR_CUDA_API_VERSION
	.align		4
        /*0000*/ 	.byte	0x04, 0x37
        /*0002*/ 	.short	(.L_86 - .L_85)
.L_85:
        /*0004*/ 	.word	0x00000082


	//----- nvinfo : EIATTR_KPARAM_INFO
	.align		4
.L_86:
        /*0008*/ 	.byte	0x04, 0x17
        /*000a*/ 	.short	(.L_88 - .L_87)
.L_87:
        /*000c*/ 	.word	0x00000000
        /*0010*/ 	.short	0x0006
        /*0012*/ 	.short	0x0020
        /*0014*/ 	.byte	0x00, 0xf0, 0x11, 0x00


	//----- nvinfo : EIATTR_KPARAM_INFO
	.align		4
.L_88:
        /*0018*/ 	.byte	0x04, 0x17
        /*001a*/ 	.short	(.L_90 - .L_89)
.L_89:
        /*001c*/ 	.word	0x00000000
        /*0020*/ 	.short	0x0005
        /*0022*/ 	.short	0x001c
        /*0024*/ 	.byte	0x00, 0xf0, 0x11, 0x00


	//----- nvinfo : EIATTR_KPARAM_INFO
	.align		4
.L_90:
        /*0028*/ 	.byte	0x04, 0x17
        /*002a*/ 	.short	(.L_92 - .L_91)
.L_91:
        /*002c*/ 	.word	0x00000000
        /*0030*/ 	.short	0x0004
        /*0032*/ 	.short	0x0018
        /*0034*/ 	.byte	0x00, 0xf0, 0x11, 0x00


	//----- nvinfo : EIATTR_KPARAM_INFO
	.align		4
.L_92:
        /*0038*/ 	.byte	0x04, 0x17
        /*003a*/ 	.short	(.L_94 - .L_93)
.L_93:
        /*003c*/ 	.word	0x00000000
        /*0040*/ 	.short	0x0003
        /*0042*/ 	.short	0x0014
        /*0044*/ 	.byte	0x00, 0xf0, 0x11, 0x00


	//----- nvinfo : EIATTR_KPARAM_INFO
	.align		4
.L_94:
        /*0048*/ 	.byte	0x04, 0x17
        /*004a*/ 	.short	(.L_96 - .L_95)
.L_95:
        /*004c*/ 	.word	0x00000000
        /*0050*/ 	.short	0x0002
        /*0052*/ 	.short	0x0010
        /*0054*/ 	.byte	0x00, 0xf0, 0x11, 0x00


	//----- nvinfo : EIATTR_KPARAM_INFO
	.align		4
.L_96:
        /*0058*/ 	.byte	0x04, 0x17
        /*005a*/ 	.short	(.L_98 - .L_97)
.L_97:
        /*005c*/ 	.word	0x00000000
        /*0060*/ 	.short	0x0001
        /*0062*/ 	.short	0x0008
        /*0064*/ 	.byte	0x00, 0xf5, 0x21, 0x00


	//----- nvinfo : EIATTR_KPARAM_INFO
	.align		4
.L_98:
        /*0068*/ 	.byte	0x04, 0x17
        /*006a*/ 	.short	(.L_100 - .L_99)
.L_99:
        /*006c*/ 	.word	0x00000000
        /*0070*/ 	.short	0x0000
        /*0072*/ 	.short	0x0000
        /*0074*/ 	.byte	0x00, 0xf5, 0x21, 0x00


	//----- nvinfo : EIATTR_SPARSE_MMA_MASK
	.align		4
.L_100:
        /*0078*/ 	.byte	0x03, 0x50
        /*007a*/ 	.short	0x0000


	//----- nvinfo : EIATTR_MAXREG_COUNT
	.align		4
        /*007c*/ 	.byte	0x03, 0x1b
        /*007e*/ 	.short	0x00ff


	//----- nvinfo : EIATTR_NUM_BARRIERS
	.align		4
        /*0080*/ 	.byte	0x02, 0x4c
        /*0082*/ 	.byte	0x01
	.zero		1


	//----- nvinfo : EIATTR_MERCURY_ISA_VERSION
	.align		4
        /*0084*/ 	.byte	0x03, 0x5f
        /*0086*/ 	.short	0x0101


	//----- nvinfo : EIATTR_INT_WARP_WIDE_INSTR_OFFSETS
	.align		4
        /*0088*/ 	.byte	0x04, 0x31
        /*008a*/ 	.short	(.L_102 - .L_101)


	//   ....[0]....
.L_101:
        /*008c*/ 	.word	0x00000250


	//----- nvinfo : EIATTR_VRC_CTA_INIT_COUNT
	.align		4
.L_102:
        /*0090*/ 	.byte	0x02, 0x4a
	.zero		1
	.zero		1


	//----- nvinfo : EIATTR_ATOM16_EMUL_INSTR_REG_MAP
	.align		4
        /*0094*/ 	.byte	0x04, 0x2e
        /*0096*/ 	.short	(.L_104 - .L_103)


	//   ....[0]....
.L_103:
        /*0098*/ 	.word	0x000006f0
        /*009c*/ 	.short	0x0004
        /*009e*/ 	.short	0x0000


	//   ....[1]....
        /*00a0*/ 	.word	0x00000720
        /*00a4*/ 	.short	0x0004
        /*00a6*/ 	.short	0x0000


	//----- nvinfo : EIATTR_EXIT_INSTR_OFFSETS
	.align		4
.L_104:
        /*00a8*/ 	.byte	0x04, 0x1c
        /*00aa*/ 	.short	(.L_106 - .L_105)


	//   ....[0]....
.L_105:
        /*00ac*/ 	.word	0x000009c0


	//   ....[1]....
        /*00b0*/ 	.word	0x00003ba0


	//   ....[2]....
        /*00b4*/ 	.word	0x00003bf0


	//----- nvinfo : EIATTR_CRS_STACK_SIZE
	.align		4
.L_106:
        /*00b8*/ 	.byte	0x04, 0x1e
        /*00ba*/ 	.short	(.L_108 - .L_107)
.L_107:
        /*00bc*/ 	.word	0x00000000


	//----- nvinfo : EIATTR_CBANK_PARAM_SIZE
	.align		4
.L_108:
        /*00c0*/ 	.byte	0x03, 0x19
        /*00c2*/ 	.short	0x0024


	//----- nvinfo : EIATTR_PARAM_CBANK
	.align		4
        /*00c4*/ 	.byte	0x04, 0x0a
        /*00c6*/ 	.short	(.L_110 - .L_109)
	.align		4
.L_109:
        /*00c8*/ 	.word	index@(.nv.constant0.random_sample_f16)
        /*00cc*/ 	.short	0x0380
        /*00ce*/ 	.short	0x0024


	//----- nvinfo : EIATTR_SW_WAR
	.align		4
.L_110:
        /*00d0*/ 	.byte	0x04, 0x36
        /*00d2*/ 	.short	(.L_112 - .L_111)
.L_111:
        /*00d4*/ 	.word	0x00000008
.L_112:


//--------------------- .nv.info.random_sample_bf16 --------------------------
	.section	.nv.info.random_sample_bf16,"",@"SHT_CUDA_INFO"
	.sectionflags	@""
	.align	4


	//----- nvinfo : EIATTR_CUDA_API_VERSION
	.align		4
        /*0000*/ 	.byte	0x04, 0x37
        /*0002*/ 	.short	(.L_114 - .L_113)
.L_113:
        /*0004*/ 	.word	0x00000082


	//----- nvinfo : EIATTR_KPARAM_INFO
	.align		4
.L_114:
        /*0008*/ 	.byte	0x04, 0x17
        /*000a*/ 	.short	(.L_116 - .L_115)
.L_115:
        /*000c*/ 	.word	0x00000000
        /*0010*/ 	.short	0x0006
        /*0012*/ 	.short	0x0020
        /*0014*/ 	.byte	0x00, 0xf0, 0x11, 0x00


	//----- nvinfo : EIATTR_KPARAM_INFO
	.align		4
.L_116:
        /*0018*/ 	.byte	0x04, 0x17
        /*001a*/ 	.short	(.L_118 - .L_117)
.L_117:
        /*001c*/ 	.word	0x00000000
        /*0020*/ 	.short	0x0005
        /*0022*/ 	.short	0x001c
        /*0024*/ 	.byte	0x00, 0xf0, 0x11, 0x00


	//----- nvinfo : EIATTR_KPARAM_INFO
	.align		4
.L_118:
        /*0028*/ 	.byte	0x04, 0x17
        /*002a*/ 	.short	(.L_120 - .L_119)
.L_119:
        /*002c*/ 	.word	0x00000000
        /*0030*/ 	.short	0x0004
        /*0032*/ 	.short	0x0018
        /*0034*/ 	.byte	0x00, 0xf0, 0x11, 0x00


	//----- nvinfo : EIATTR_KPARAM_INFO
	.align		4
.L_120:
        /*0038*/ 	.byte	0x04, 0x17
        /*003a*/ 	.short	(.L_122 - .L_121)
.L_121:
        /*003c*/ 	.word	0x00000000
        /*0040*/ 	.short	0x0003
        /*0042*/ 	.short	0x0014
        /*0044*/ 	.byte	0x00, 0xf0, 0x11, 0x00


	//----- nvinfo : EIATTR_KPARAM_INFO
	.align		4
.L_122:
        /*0048*/ 	.byte	0x04, 0x17
        /*004a*/ 	.short	(.L_124 - .L_123)
.L_123:
        /*004c*/ 	.word	0x00000000
        /*0050*/ 	.short	0x0002
        /*0052*/ 	.short	0x0010
        /*0054*/ 	.byte	0x00, 0xf0, 0x11, 0x00


	//----- nvinfo : EIATTR_KPARAM_INFO
	.align		4
.L_124:
        /*0058*/ 	.byte	0x04, 0x17
        /*005a*/ 	.short	(.L_126 - .L_125)
.L_125:
        /*005c*/ 	.word	0x00000000
        /*0060*/ 	.short	0x0001
        /*0062*/ 	.short	0x0008
        /*0064*/ 	.byte	0x00, 0xf5, 0x21, 0x00


	//----- nvinfo : EIATTR_KPARAM_INFO
	.align		4
.L_126:
        /*0068*/ 	.byte	0x04, 0x17
        /*006a*/ 	.short	(.L_128 - .L_127)
.L_127:
        /*006c*/ 	.word	0x00000000
        /*0070*/ 	.short	0x0000
        /*0072*/ 	.short	0x0000
        /*0074*/ 	.byte	0x00, 0xf5, 0x21, 0x00


	//----- nvinfo : EIATTR_SPARSE_MMA_MASK
	.align		4
.L_128:
        /*0078*/ 	.byte	0x03, 0x50
        /*007a*/ 	.short	0x0000


	//----- nvinfo : EIATTR_MAXREG_COUNT
	.align		4
        /*007c*/ 	.byte	0x03, 0x1b
        /*007e*/ 	.short	0x00ff


	//----- nvinfo : EIATTR_NUM_BARRIERS
	.align		4
        /*0080*/ 	.byte	0x02, 0x4c
        /*0082*/ 	.byte	0x01
	.zero		1


	//----- nvinfo : EIATTR_MERCURY_ISA_VERSION
	.align		4
        /*0084*/ 	.byte	0x03, 0x5f
        /*0086*/ 	.short	0x0101


	//----- nvinfo : EIATTR_INT_WARP_WIDE_INSTR_OFFSETS
	.align		4
        /*0088*/ 	.byte	0x04, 0x31
        /*008a*/ 	.short	(.L_130 - .L_129)


	//   ....[0]....
.L_129:
        /*008c*/ 	.word	0x00000250


	//----- nvinfo : EIATTR_VRC_CTA_INIT_COUNT
	.align		4
.L_130:
        /*0090*/ 	.byte	0x02, 0x4a
	.zero		1
	.zero		1


	//----- nvinfo : EIATTR_ATOM16_EMUL_INSTR_REG_MAP
	.align		4
        /*0094*/ 	.byte	0x04, 0x2e
        /*0096*/ 	.short	(.L_132 - .L_131)


	//   ....[0]....
.L_131:
        /*0098*/ 	.word	0x00000660
        /*009c*/ 	.short	0x0002
        /*009e*/ 	.short	0x0000


	//   ....[1]....
        /*00a0*/ 	.word	0x00000690
        /*00a4*/ 	.short	0x0002
        /*00a6*/ 	.short	0x0000


	//----- nvinfo : EIATTR_EXIT_INSTR_OFFSETS
	.align		4
.L_132:
        /*00a8*/ 	.byte	0x04, 0x1c
        /*00aa*/ 	.short	(.L_134 - .L_133)


	//   ....[0]....
.L_133:
        /*00ac*/ 	.word	0x00000920


	//   ....[1]....
        /*00b0*/ 	.word	0x00003a70


	//   ....[2]....
        /*00b4*/ 	.word	0x00003ac0


	//----- nvinfo : EIATTR_CRS_STACK_SIZE
	.align		4
.L_134:
        /*00b8*/ 	.byte	0x04, 0x1e
        /*00ba*/ 	.short	(.L_136 - .L_135)
.L_135:
        /*00bc*/ 	.word	0x00000000


	//----- nvinfo : EIATTR_CBANK_PARAM_SIZE
	.align		4
.L_136:
        /*00c0*/ 	.byte	0x03, 0x19
        /*00c2*/ 	.short	0x0024


	//----- nvinfo : EIATTR_PARAM_CBANK
	.align		4
        /*00c4*/ 	.byte	0x04, 0x0a
        /*00c6*/ 	.short	(.L_138 - .L_137)
	.align		4
.L_137:
        /*00c8*/ 	.word	index@(.nv.constant0.random_sample_bf16)
        /*00cc*/ 	.short	0x0380
        /*00ce*/ 	.short	0x0024


	//----- nvinfo : EIATTR_SW_WAR
	.align		4
.L_138:
        /*00d0*/ 	.byte	0x04, 0x36
        /*00d2*/ 	.short	(.L_140 - .L_139)
.L_139:
        /*00d4*/ 	.word	0x00000008
.L_140:


//--------------------- .nv.callgraph             --------------------------
	.section	.nv.callgraph,"",@"SHT_CUDA_CALLGRAPH"
	.align	4
	.sectionentsize	8
	.align		4
        /*0000*/ 	.word	0x00000000
	.align		4
        /*0004*/ 	.word	0xffffffff
	.align		4
        /*0008*/ 	.word	0x00000000
	.align		4
        /*000c*/ 	.word	0xfffffffe
	.align		4
        /*0010*/ 	.word	0x00000000
	.align		4
        /*0014*/ 	.word	0xfffffffd
	.align		4
        /*0018*/ 	.word	0x00000000
	.align		4
        /*001c*/ 	.word	0xfffffffc


//--------------------- .nv.constant4             --------------------------
	.section	.nv.constant4,"a",@progbits
	.align	8
	.align		8
.nv.constant4:
        /*0000*/ 	.dword	precalc_xorwow_matrix
	.align		8
        /*0008*/ 	.dword	precalc_xorwow_offset_matrix
	.align		8
        /*0010*/ 	.dword	mrg32k3aM1
	.align		8
        /*0018*/ 	.dword	mrg32k3aM2
	.align		8
        /*0020*/ 	.dword	mrg32k3aM1SubSeq
	.align		8
        /*0028*/ 	.dword	mrg32k3aM2SubSeq
	.align		8
        /*0030*/ 	.dword	mrg32k3aM1Seq
	.align		8
        /*0038*/ 	.dword	mrg32k3aM2Seq


//--------------------- .nv.constant3             --------------------------
	.section	.nv.constant3,"a",@progbits
	.align	8
.nv.constant3:
	.type		__cr_lgamma_table,@object
	.size		__cr_lgamma_table,(.L_8 - __cr_lgamma_table)
__cr_lgamma_table:
        /*0000*/ 	.byte	0x00, 0x00, 0x00, 0x00, 0x00, 0x00, 0x00, 0x00, 0x00, 0x00, 0x00, 0x00, 0x00, 0x00, 0x00, 0x00
        /*0010*/ 	.byte	0xef, 0x39, 0xfa, 0xfe, 0x42, 0x2e, 0xe6, 0x3f, 0x02, 0x20, 0x2a, 0xfa, 0x0b, 0xab, 0xfc, 0x3f
        /*0020*/ 	.byte	0xf9, 0x2c, 0x92, 0x7c, 0xa7, 0x6c, 0x09, 0x40, 0xc9, 0x79, 0x44, 0x3c, 0x64, 0x26, 0x13, 0x40
        /*0030*/ 	.byte	0xca, 0x01, 0xcf, 0x3a, 0x27, 0x51, 0x1a, 0x40, 0x30, 0xcc, 0x2d, 0xf3, 0xe1, 0x0c, 0x21, 0x40
        /*0040*/ 	.byte	0x0d, 0xb7, 0xfc, 0x82, 0x8e, 0x35, 0x25, 0x40
.L_8:


//--------------------- .text.random_sample_f64   --------------------------
	.section	.text.random_sample_f64,"ax",@progbits
	.align	128
        .global         random_sample_f64
        .type           random_sample_f64,@function
        .size           random_sample_f64,(.L_x_293 - random_sample_f64)
        .other          random_sample_f64,@"STO_CUDA_ENTRY STV_DEFAULT"
random_sample_f64:
.text.random_sample_f64:
[----:B------:R-:W0:Y:S01]  /*0000*/  LDC R1, c[0x0][0x37c] ;  /* 0x0000df00ff017b82 */ /* 0x000e220000000800 */
[----:B------:R-:W1:Y:S01]  /*0010*/  S2R R3, SR_TID.X ;  /* 0x0000000000037919 */ /* 0x000e620000002100 */
[----:B------:R-:W1:Y:S01]  /*0020*/  LDCU UR4, c[0x0][0x3a0] ;  /* 0x00007400ff0477ac */ /* 0x000e620008000800 */
[----:B------:R-:W-:Y:S01]  /*0030*/  BSSY.RECONVERGENT B0, `(.L_x_0) ;  /* 0x0000015000007945 */ /* 0x000fe20003800200 */
[----:B0-----:R-:W-:Y:S01]  /*0040*/  VIADD R1, R1, 0xffff4000 ;  /* 0xffff400001017836 */ /* 0x001fe20000000000 */
[----:B------:R-:W0:Y:S01]  /*0050*/  LDCU.64 UR10, c[0x0][0x358] ;  /* 0x00006b00ff0a77ac */ /* 0x000e220008000a00 */
[----:B------:R-:W-:Y:S02]  /*0060*/  IMAD.MOV.U32 R4, RZ, RZ, 0x0 ;  /* 0x00000000ff047424 */ /* 0x000fe400078e00ff */
[----:B------:R-:W-:Y:S01]  /*0070*/  IMAD.MOV.U32 R5, RZ, RZ, -0x100000 ;  /* 0xfff00000ff057424 */ /* 0x000fe200078e00ff */
[C---:B-1----:R-:W-:Y:S02]  /*0080*/  ISETP.GE.AND P0, PT, R3.reuse, UR4, PT ;  /* 0x0000000403007c0c */ /* 0x042fe4000bf06270 */
[----:B------:R-:W-:-:S11]  /*0090*/  ISETP.NE.AND P2, PT, R3, RZ, PT ;  /* 0x000000ff0300720c */ /* 0x000fd60003f45270 */
[----:B------:R-:W-:Y:S05]  /*00a0*/  @P0 BRA `(.L_x_1) ;  /* 0x0000000000340947 */ /* 0x000fea0003800000 */
[----:B------:R-:W1:Y:S01]  /*00b0*/  LDC R0, c[0x0][0x360] ;  /* 0x0000d800ff007b82 */ /* 0x000e620000000800 */
[----:B------:R-:W-:Y:S02]  /*00c0*/  IMAD.MOV.U32 R11, RZ, RZ, R3 ;  /* 0x000000ffff0b7224 */ /* 0x000fe400078e0003 */
[----:B------:R-:W-:Y:S02]  /*00d0*/  IMAD.MOV.U32 R4, RZ, RZ, 0x0 ;  /* 0x00000000ff047424 */ /* 0x000fe400078e00ff */
[----:B------:R-:W-:-:S03]  /*00e0*/  IMAD.MOV.U32 R5, RZ, RZ, -0x100000 ;  /* 0xfff00000ff057424 */ /* 0x000fc600078e00ff */
[----:B------:R-:W2:Y:S04]  /*00f0*/  LDC.64 R8, c[0x0][0x380] ;  /* 0x0000e000ff087b82 */ /* 0x000ea80000000a00 */
.L_x_2:
[----:B--2---:R-:W-:-:S06]  /*0100*/  IMAD.WIDE R6, R11, 0x8, R8 ;  /* 0x000000080b067825 */ /* 0x004fcc00078e0208 */
[----:B0-----:R-:W2:Y:S01]  /*0110*/  LDG.E.64 R6, desc[UR10][R6.64] ;  /* 0x0000000a06067981 */ /* 0x001ea2000c1e1b00 */
[----:B-1----:R-:W-:-:S04]  /*0120*/  IADD3 R11, PT, PT, R0, R11, RZ ;  /* 0x0000000b000b7210 */ /* 0x002fc80007ffe0ff */
[----:B------:R-:W-:Y:S01]  /*0130*/  ISETP.GE.AND P1, PT, R11, UR4, PT ;  /* 0x000000040b007c0c */ /* 0x000fe2000bf26270 */
[----:B--2---:R-:W-:-:S06]  /*0140*/  DSETP.GT.AND P0, PT, R4, R6, PT ;  /* 0x000000060400722a */ /* 0x004fcc0003f04000 */
[----:B------:R-:W-:Y:S02]  /*0150*/  FSEL R4, R4, R6, P0 ;  /* 0x0000000604047208 */ /* 0x000fe40000000000 */
[----:B------:R-:W-:-:S04]  /*0160*/  FSEL R5, R5, R7, P0 ;  /* 0x0000000705057208 */ /* 0x000fc80000000000 */
[----:B------:R-:W-:Y:S05]  /*0170*/  @!P1 BRA `(.L_x_2) ;  /* 0xfffffffc00e09947 */ /* 0x000fea000383ffff */
.L_x_1:
[----:B0-----:R-:W-:Y:S05]  /*0180*/  BSYNC.RECONVERGENT B0 ;  /* 0x0000000000007941 */ /* 0x001fea0003800200 */
.L_x_0:
[----:B------:R-:W0:Y:S01]  /*0190*/  S2UR UR5, SR_CgaCtaId ;  /* 0x00000000000579c3 */ /* 0x000e220000008800 */
[----:B------:R-:W-:Y:S01]  /*01a0*/  UMOV UR4, 0x400 ;  /* 0x0000040000047882 */ /* 0x000fe20000000000 */
[----:B------:R-:W1:Y:S01]  /*01b0*/  @!P2 S2R R0, SR_CgaCtaId ;  /* 0x000000000000a919 */ /* 0x000e620000008800 */
[----:B------:R-:W-:Y:S01]  /*01c0*/  UIADD3 UR4, UPT, UPT, UR4, 0x8010, URZ ;  /* 0x0000801004047890 */ /* 0x000fe2000fffe0ff */
[----:B------:R-:W-:Y:S01]  /*01d0*/  @!P2 MOV R11, 0x400 ;  /* 0x00000400000ba802 */ /* 0x000fe20000000f00 */
[----:B------:R-:W2:Y:S02]  /*01e0*/  LDCU UR6, c[0x0][0x360] ;  /* 0x00006c00ff0677ac */ /* 0x000ea40008000800 */
[----:B--2---:R-:W-:Y:S02]  /*01f0*/  UISETP.GE.U32.AND UP0, UPT, UR6, 0x2, UPT ;  /* 0x000000020600788c */ /* 0x004fe4000bf06070 */
[----:B0-----:R-:W-:-:S06]  /*0200*/  ULEA UR4, UR5, UR4, 0x18 ;  /* 0x0000000405047291 */ /* 0x001fcc000f8ec0ff */
[----:B------:R-:W-:Y:S02]  /*0210*/  LEA R9, R3, UR4, 0x3 ;  /* 0x0000000403097c11 */ /* 0x000fe4000f8e18ff */
[----:B-1----:R-:W-:-:S03]  /*0220*/  @!P2 LEA R11, R0, R11, 0x18 ;  /* 0x0000000b000ba211 */ /* 0x002fc600078ec0ff */
[----:B------:R0:W-:Y:S01]  /*0230*/  STS.64 [R9], R4 ;  /* 0x0000000409007388 */ /* 0x0001e20000000a00 */
[----:B------:R-:W-:Y:S06]  /*0240*/  BAR.SYNC.DEFER_BLOCKING 0x0 ;  /* 0x0000000000007b1d */ /* 0x000fec0000010000 */
[----:B------:R-:W-:Y:S05]  /*0250*/  BRA.U !UP0, `(.L_x_3) ;  /* 0x0000000108387547 */ /* 0x000fea000b800000 */
[----:B------:R-:W-:-:S07]  /*0260*/  IMAD.U32 R0, RZ, RZ, UR6 ;  /* 0x00000006ff007e24 */ /* 0x000fce000f8e00ff */
.L_x_4:
[----:B------:R-:W-:-:S04]  /*0270*/  SHF.R.U32.HI R2, RZ, 0x1, R0 ;  /* 0x00000001ff027819 */ /* 0x000fc80000011600 */
[----:B------:R-:W-:-:S13]  /*0280*/  ISETP.GE.U32.AND P1, PT, R3, R2, PT ;  /* 0x000000020300720c */ /* 0x000fda0003f26070 */
[----:B------:R-:W-:Y:S01]  /*0290*/  @!P1 IMAD R6, R2, 0x8, R9 ;  /* 0x0000000802069824 */ /* 0x000fe200078e0209 */
[----:B01----:R-:W-:Y:S05]  /*02a0*/  @!P1 LDS.64 R4, [R9] ;  /* 0x0000000009049984 */ /* 0x003fea0000000a00 */
[----:B------:R-:W0:Y:S02]  /*02b0*/  @!P1 LDS.64 R6, [R6] ;  /* 0x0000000006069984 */ /* 0x000e240000000a00 */
[----:B0-----:R-:W-:-:S06]  /*02c0*/  @!P1 DSETP.GT.AND P0, PT, R4, R6, PT ;  /* 0x000000060400922a */ /* 0x001fcc0003f04000 */
[----:B------:R-:W-:Y:S02]  /*02d0*/  @!P1 FSEL R4, R4, R6, P0 ;  /* 0x0000000604049208 */ /* 0x000fe40000000000 */
[----:B------:R-:W-:Y:S02]  /*02e0*/  @!P1 FSEL R5, R5, R7, P0 ;  /* 0x0000000705059208 */ /* 0x000fe40000000000 */
[----:B------:R-:W-:Y:S01]  /*02f0*/  ISETP.GT.U32.AND P0, PT, R0, 0x3, PT ;  /* 0x000000030000780c */ /* 0x000fe20003f04070 */
[----:B------:R-:W-:Y:S02]  /*0300*/  IMAD.MOV.U32 R0, RZ, RZ, R2 ;  /* 0x000000ffff007224 */ /* 0x000fe400078e0002 */
[----:B------:R1:W-:Y:S01]  /*0310*/  @!P1 STS.64 [R9], R4 ;  /* 0x0000000409009388 */ /* 0x0003e20000000a00 */
[----:B------:R-:W-:Y:S09]  /*0320*/  BAR.SYNC.DEFER_BLOCKING 0x0 ;  /* 0x0000000000007b1d */ /* 0x000ff20000010000 */
[----:B------:R-:W-:Y:S05]  /*0330*/  @P0 BRA `(.L_x_4) ;  /* 0xfffffffc00cc0947 */ /* 0x000fea000383ffff */
.L_x_3:
[----:B01----:R-:W0:Y:S01]  /*0340*/  @!P2 LDS.64 R4, [R11+0x8010] ;  /* 0x008010000b04a984 */ /* 0x003e220000000a00 */
[----:B------:R-:W1:Y:S01]  /*0350*/  LDCU UR4, c[0x0][0x3a0] ;  /* 0x00007400ff0477ac */ /* 0x000e620008000800 */
[----:B------:R-:W-:Y:S01]  /*0360*/  CS2R R6, SRZ ;  /* 0x0000000000067805 */ /* 0x000fe2000001ff00 */
[----:B------:R-:W2:Y:S01]  /*0370*/  LDCU UR7, c[0x0][0x3a0] ;  /* 0x00007400ff0777ac */ /* 0x000ea20008000800 */
[----:B-1----:R-:W-:-:S05]  /*0380*/  IMAD.U32 R2, RZ, RZ, UR4 ;  /* 0x00000004ff027e24 */ /* 0x002fca000f8e00ff */
[----:B------:R-:W-:Y:S01]  /*0390*/  ISETP.GE.AND P0, PT, R3, R2, PT ;  /* 0x000000020300720c */ /* 0x000fe20003f06270 */
[----:B0-----:R0:W-:Y:S01]  /*03a0*/  @!P2 STS.128 [R11], R4 ;  /* 0x000000040b00a388 */ /* 0x0011e20000000c00 */
[----:B------:R-:W-:Y:S11]  /*03b0*/  BAR.SYNC.DEFER_BLOCKING 0x0 ;  /* 0x0000000000007b1d */ /* 0x000ff60000010000 */
[----:B--2---:R-:W-:Y:S05]  /*03c0*/  @P0 BRA `(.L_x_5) ;  /* 0x00000004000c0947 */ /* 0x004fea0003800000 */
[----:B------:R-:W1:Y:S01]  /*03d0*/  S2R R2, SR_CgaCtaId ;  /* 0x0000000000027919 */ /* 0x000e620000008800 */
[----:B------:R-:W2:Y:S01]  /*03e0*/  LDCU UR4, c[0x0][0x398] ;  /* 0x00007300ff0477ac */ /* 0x000ea20008000800 */
[----:B0-----:R-:W-:Y:S01]  /*03f0*/  MOV R5, 0x400 ;  /* 0x0000040000057802 */ /* 0x001fe20000000f00 */
[----:B------:R-:W-:-:S04]  /*0400*/  IMAD.MOV.U32 R0, RZ, RZ, R3 ;  /* 0x000000ffff007224 */ /* 0x000fc800078e0003 */
[----:B------:R-:W-:Y:S01]  /*0410*/  VIADD R5, R5, 0x10 ;  /* 0x0000001005057836 */ /* 0x000fe20000000000 */
[----:B--2---:R-:W0:Y:S04]  /*0420*/  F2F.F64.F32 R8, UR4 ;  /* 0x0000000400087d10 */ /* 0x004e280008201800 */
[----:B-1----:R-:W-:-:S07]  /*0430*/  LEA R5, R2, R5, 0x18 ;  /* 0x0000000502057211 */ /* 0x002fce00078ec0ff */
.L_x_10:
[----:B------:R-:W1:Y:S02]  /*0440*/  LDC.64 R6, c[0x0][0x380] ;  /* 0x0000e000ff067b82 */ /* 0x000e640000000a00 */
[----:B-1----:R-:W-:-:S06]  /*0450*/  IMAD.WIDE R6, R0, 0x8, R6 ;  /* 0x0000000800067825 */ /* 0x002fcc00078e0206 */
[----:B------:R-:W2:Y:S01]  /*0460*/  LDG.E.64 R6, desc[UR10][R6.64] ;  /* 0x0000000a06067981 */ /* 0x000ea2000c1e1b00 */
[----:B------:R-:W-:Y:S05]  /*0470*/  YIELD ;  /* 0x0000000000007946 */ /* 0x000fea0003800000 */
[----:B------:R-:W1:Y:S01]  /*0480*/  S2UR UR5, SR_CgaCtaId ;  /* 0x00000000000579c3 */ /* 0x000e620000008800 */
[----:B------:R-:W-:Y:S01]  /*0490*/  UMOV UR4, 0x400 ;  /* 0x0000040000047882 */ /* 0x000fe20000000000 */
[----:B0-----:R-:W0:Y:S01]  /*04a0*/  MUFU.RCP64H R13, R9 ;  /* 0x00000009000d7308 */ /* 0x001e220000001800 */
[----:B------:R-:W-:Y:S01]  /*04b0*/  MOV R12, 0x1 ;  /* 0x00000001000c7802 */ /* 0x000fe20000000f00 */
[----:B------:R-:W-:Y:S05]  /*04c0*/  BSSY.RECONVERGENT B0, `(.L_x_6) ;  /* 0x0000016000007945 */ /* 0x000fea0003800200 */
[----:B0-----:R-:W-:Y:S01]  /*04d0*/  DFMA R14, -R8, R12, 1 ;  /* 0x3ff00000080e742b */ /* 0x001fe2000000010c */
[----:B-1----:R-:W-:-:S07]  /*04e0*/  ULEA UR4, UR5, UR4, 0x18 ;  /* 0x0000000405047291 */ /* 0x002fce000f8ec0ff */
[----:B------:R-:W-:Y:S02]  /*04f0*/  DFMA R14, R14, R14, R14 ;  /* 0x0000000e0e0e722b */ /* 0x000fe4000000000e */
[----:B------:R-:W2:Y:S06]  /*0500*/  LDS.64 R10, [UR4] ;  /* 0x00000004ff0a7984 */ /* 0x000eac0008000a00 */
[----:B------:R-:W-:-:S08]  /*0510*/  DFMA R14, R12, R14, R12 ;  /* 0x0000000e0c0e722b */ /* 0x000fd0000000000c */
[----:B------:R-:W-:-:S08]  /*0520*/  DFMA R12, -R8, R14, 1 ;  /* 0x3ff00000080c742b */ /* 0x000fd0000000010e */
[----:B------:R-:W-:Y:S02]  /*0530*/  DFMA R12, R14, R12, R14 ;  /* 0x0000000c0e0c722b */ /* 0x000fe4000000000e */
[----:B--2---:R-:W-:-:S08]  /*0540*/  DADD R16, R6, -R10 ;  /* 0x0000000006107229 */ /* 0x004fd0000000080a */
[----:B------:R-:W-:Y:S02]  /*0550*/  DMUL R6, R16, R12 ;  /* 0x0000000c10067228 */ /* 0x000fe40000000000 */
[----:B------:R-:W-:-:S06]  /*0560*/  FSETP.GEU.AND P1, PT, |R17|, 6.5827683646048100446e-37, PT ;  /* 0x036000001100780b */ /* 0x000fcc0003f2e200 */
[----:B------:R-:W-:-:S08]  /*0570*/  DFMA R10, -R8, R6, R16 ;  /* 0x00000006080a722b */ /* 0x000fd00000000110 */
[----:B------:R-:W-:-:S10]  /*0580*/  DFMA R6, R12, R10, R6 ;  /* 0x0000000a0c06722b */ /* 0x000fd40000000006 */
[----:B------:R-:W-:-:S05]  /*0590*/  FFMA R2, RZ, R9, R7 ;  /* 0x00000009ff027223 */ /* 0x000fca0000000007 */
[----:B------:R-:W-:-:S13]  /*05a0*/  FSETP.GT.AND P0, PT, |R2|, 1.469367938527859385e-39, PT ;  /* 0x001000000200780b */ /* 0x000fda0003f04200 */
[----:B------:R-:W-:Y:S05]  /*05b0*/  @P0 BRA P1, `(.L_x_7) ;  /* 0x0000000000180947 */ /* 0x000fea0000800000 */
[----:B------:R-:W-:Y:S01]  /*05c0*/  IMAD.MOV.U32 R12, RZ, RZ, R16 ;  /* 0x000000ffff0c7224 */ /* 0x000fe200078e0010 */
[----:B------:R-:W-:Y:S01]  /*05d0*/  MOV R22, 0x620 ;  /* 0x0000062000167802 */ /* 0x000fe20000000f00 */
[----:B------:R-:W-:Y:S02]  /*05e0*/  IMAD.MOV.U32 R13, RZ, RZ, R17 ;  /* 0x000000ffff0d7224 */ /* 0x000fe400078e0011 */
[----:B------:R-:W-:Y:S02]  /*05f0*/  IMAD.MOV.U32 R6, RZ, RZ, R8 ;  /* 0x000000ffff067224 */ /* 0x000fe400078e0008 */
[----:B------:R-:W-:-:S07]  /*0600*/  IMAD.MOV.U32 R7, RZ, RZ, R9 ;  /* 0x000000ffff077224 */ /* 0x000fce00078e0009 */
[----:B------:R-:W-:Y:S05]  /*0610*/  CALL.REL.NOINC `($__internal_0_$__cuda_sm20_div_rn_f64_full) ;  /* 0x0000003400f47944 */ /* 0x000fea0003c00000 */
.L_x_7:
[----:B------:R-:W-:Y:S05]  /*0620*/  BSYNC.RECONVERGENT B0 ;  /* 0x0000000000007941 */ /* 0x000fea0003800200 */
.L_x_6:
[----:B------:R-:W0:Y:S01]  /*0630*/  F2F.F32.F64 R6, R6 ;  /* 0x0000000600067310 */ /* 0x000e220000301000 */
[----:B------:R-:W-:Y:S01]  /*0640*/  IMAD.MOV.U32 R11, RZ, RZ, 0x3bbb989d ;  /* 0x3bbb989dff0b7424 */ /* 0x000fe200078e00ff */
[----:B------:R-:W1:Y:S01]  /*0650*/  S2R R17, SR_CgaCtaId ;  /* 0x0000000000117919 */ /* 0x000e620000008800 */
[----:B------:R-:W-:Y:S01]  /*0660*/  IMAD.MOV.U32 R13, RZ, RZ, 0x437c0000 ;  /* 0x437c0000ff0d7424 */ /* 0x000fe200078e00ff */
[----:B------:R-:W-:Y:S01]  /*0670*/  MOV R4, 0x400 ;  /* 0x0000040000047802 */ /* 0x000fe20000000f00 */
[----:B------:R-:W-:Y:S04]  /*0680*/  BSSY.RECONVERGENT B0, `(.L_x_8) ;  /* 0x0000012000007945 */ /* 0x000fe80003800200 */
[----:B------:R-:W-:Y:S02]  /*0690*/  VIADD R4, R4, 0x8 ;  /* 0x0000000804047836 */ /* 0x000fe40000000000 */
[----:B0-----:R-:W-:-:S04]  /*06a0*/  FFMA.SAT R2, R6, R11, 0.5 ;  /* 0x3f00000006027423 */ /* 0x001fc8000000200b */
[----:B------:R-:W-:Y:S01]  /*06b0*/  FFMA.RM R2, R2, R13, 12582913 ;  /* 0x4b40000102027423 */ /* 0x000fe2000000400d */
[----:B------:R-:W-:-:S03]  /*06c0*/  IMAD R13, R0, 0x8, R5 ;  /* 0x00000008000d7824 */ /* 0x000fc600078e0205 */
[C---:B------:R-:W-:Y:S01]  /*06d0*/  FADD R11, R2.reuse, -12583039 ;  /* 0xcb40007f020b7421 */ /* 0x040fe20000000000 */
[----:B------:R-:W-:-:S03]  /*06e0*/  SHF.L.U32 R2, R2, 0x17, RZ ;  /* 0x0000001702027819 */ /* 0x000fc600000006ff */
[----:B------:R-:W-:-:S04]  /*06f0*/  FFMA R11, R6, 1.4426950216293334961, -R11 ;  /* 0x3fb8aa3b060b7823 */ /* 0x000fc8000000080b */
[----:B------:R-:W-:Y:S01]  /*0700*/  FFMA R11, R6, 1.925963033500011079e-08, R11 ;  /* 0x32a57060060b7823 */ /* 0x000fe2000000000b */
[----:B-1----:R-:W-:-:S05]  /*0710*/  LEA R17, R17, R4, 0x18 ;  /* 0x0000000411117211 */ /* 0x002fca00078ec0ff */
[----:B------:R-:W0:Y:S02]  /*0720*/  MUFU.EX2 R11, R11 ;  /* 0x0000000b000b7308 */ /* 0x000e240000000800 */
[----:B0-----:R-:W-:-:S06]  /*0730*/  FMUL R2, R2, R11 ;  /* 0x0000000b02027220 */ /* 0x001fcc0000400000 */
[----:B------:R-:W0:Y:S02]  /*0740*/  F2F.F64.F32 R6, R2 ;  /* 0x0000000200067310 */ /* 0x000e240000201800 */
[----:B0-----:R0:W-:Y:S02]  /*0750*/  STS.64 [R13], R6 ;  /* 0x000000060d007388 */ /* 0x0011e40000000a00 */
.L_x_9:
[----:B0-----:R-:W0:Y:S02]  /*0760*/  LDS.64 R12, [R17] ;  /* 0x00000000110c7984 */ /* 0x001e240000000a00 */
[----:B0-----:R-:W-:-:S07]  /*0770*/  DADD R14, R6, R12 ;  /* 0x00000000060e7229 */ /* 0x001fce000000000c */
[----:B------:R-:W0:Y:S02]  /*0780*/  ATOMS.CAST.SPIN.64 P0, [R17], R12, R14 ;  /* 0x0000000c1100758d */ /* 0x000e24000180040e */
[----:B0-----:R-:W-:Y:S05]  /*0790*/  @!P0 BRA `(.L_x_9) ;  /* 0xfffffffc00f08947 */ /* 0x001fea000383ffff */
[----:B------:R-:W-:Y:S05]  /*07a0*/  BSYNC.RECONVERGENT B0 ;  /* 0x0000000000007941 */ /* 0x000fea0003800200 */
.L_x_8:
[----:B------:R-:W0:Y:S01]  /*07b0*/  LDCU UR4, c[0x0][0x3a0] ;  /* 0x00007400ff0477ac */ /* 0x000e220008000800 */
[----:B------:R-:W-:Y:S02]  /*07c0*/  VIADD R0, R0, UR6 ;  /* 0x0000000600007c36 */ /* 0x000fe40008000000 */
[----:B0-----:R-:W-:-:S05]  /*07d0*/  IMAD.U32 R2, RZ, RZ, UR4 ;  /* 0x00000004ff027e24 */ /* 0x001fca000f8e00ff */
[----:B------:R-:W-:-:S13]  /*07e0*/  ISETP.GE.AND P0, PT, R0, R2, PT ;  /* 0x000000020000720c */ /* 0x000fda0003f06270 */
[----:B------:R-:W-:Y:S05]  /*07f0*/  @!P0 BRA `(.L_x_10) ;  /* 0xfffffffc00108947 */ /* 0x000fea000383ffff */
.L_x_5:
[----:B------:R-:W-:Y:S01]  /*0800*/  ISETP.GE.AND P0, PT, R3, R2, PT ;  /* 0x000000020300720c */ /* 0x000fe20003f06270 */
[----:B------:R-:W-:Y:S05]  /*0810*/  WARPSYNC.ALL ;  /* 0x0000000000007948 */ /* 0x000fea0003800000 */
[----:B------:R-:W-:Y:S06]  /*0820*/  BAR.SYNC.DEFER_BLOCKING 0x0 ;  /* 0x0000000000007b1d */ /* 0x000fec0000010000 */
[----:B------:R-:W-:Y:S04]  /*0830*/  BSSY.RECONVERGENT B0, `(.L_x_11) ;  /* 0x0000023000007945 */ /* 0x000fe80003800200 */
[----:B------:R-:W-:Y:S05]  /*0840*/  @P0 BRA `(.L_x_12) ;  /* 0x0000000000840947 */ /* 0x000fea0003800000 */
[----:B0-----:R-:W0:Y:S01]  /*0850*/  S2R R7, SR_CgaCtaId ;  /* 0x0000000000077919 */ /* 0x001e220000008800 */
[----:B------:R-:W-:Y:S01]  /*0860*/  MOV R0, 0x400 ;  /* 0x0000040000007802 */ /* 0x000fe20000000f00 */
[----:B------:R-:W-:-:S03]  /*0870*/  IMAD.MOV.U32 R5, RZ, RZ, R3 ;  /* 0x000000ffff057224 */ /* 0x000fc600078e0003 */
[----:B0-----:R-:W-:Y:S01]  /*0880*/  LEA R8, R7, R0, 0x18 ;  /* 0x0000000007087211 */ /* 0x001fe200078ec0ff */
[----:B------:R-:W-:-:S05]  /*0890*/  VIADD R0, R0, 0x10 ;  /* 0x0000001000007836 */ /* 0x000fca0000000000 */
[----:B------:R-:W0:Y:S01]  /*08a0*/  LDS.64 R8, [R8+0x8] ;  /* 0x0000080008087984 */ /* 0x000e220000000a00 */
[----:B------:R-:W-:-:S07]  /*08b0*/  LEA R0, R7, R0, 0x18 ;  /* 0x0000000007007211 */ /* 0x000fce00078ec0ff */
.L_x_15:
[----:B01----:R-:W0:Y:S01]  /*08c0*/  MUFU.RCP64H R7, R9 ;  /* 0x0000000900077308 */ /* 0x003e220000001800 */
[----:B------:R-:W-:Y:S01]  /*08d0*/  IMAD.MOV.U32 R6, RZ, RZ, 0x1 ;  /* 0x00000001ff067424 */ /* 0x000fe200078e00ff */
[C---:B------:R-:W-:Y:S01]  /*08e0*/  LEA R2, R5.reuse, R0, 0x3 ;  /* 0x0000000005027211 */ /* 0x040fe200078e18ff */
[----:B------:R-:W-:Y:S01]  /*08f0*/  VIADD R5, R5, UR6 ;  /* 0x0000000605057c36 */ /* 0x000fe20008000000 */
[----:B------:R-:W-:Y:S03]  /*0900*/  BSSY.RECONVERGENT B1, `(.L_x_13) ;  /* 0x0000013000017945 */ /* 0x000fe60003800200 */
[----:B------:R-:W1:Y:S01]  /*0910*/  LDS.64 R12, [R2] ;  /* 0x00000000020c7984 */ /* 0x000e620000000a00 */
[----:B------:R-:W-:Y:S01]  /*0920*/  ISETP.GE.AND P1, PT, R5, UR7, PT ;  /* 0x0000000705007c0c */ /* 0x000fe2000bf26270 */
[----:B0-----:R-:W-:-:S08]  /*0930*/  DFMA R10, -R8, R6, 1 ;  /* 0x3ff00000080a742b */ /* 0x001fd00000000106 */
[----:B------:R-:W-:-:S08]  /*0940*/  DFMA R10, R10, R10, R10 ;  /* 0x0000000a0a0a722b */ /* 0x000fd0000000000a */
[----:B------:R-:W-:-:S08]  /*0950*/  DFMA R10, R6, R10, R6 ;  /* 0x0000000a060a722b */ /* 0x000fd00000000006 */
[----:B------:R-:W-:Y:S01]  /*0960*/  DFMA R6, -R8, R10, 1 ;  /* 0x3ff000000806742b */ /* 0x000fe2000000010a */
[----:B-1----:R-:W-:-:S07]  /*0970*/  FSETP.GEU.AND P2, PT, |R13|, 6.5827683646048100446e-37, PT ;  /* 0x036000000d00780b */ /* 0x002fce0003f4e200 */
[----:B------:R-:W-:-:S08]  /*0980*/  DFMA R6, R10, R6, R10 ;  /* 0x000000060a06722b */ /* 0x000fd0000000000a */
[----:B------:R-:W-:-:S08]  /*0990*/  DMUL R10, R12, R6 ;  /* 0x000000060c0a7228 */ /* 0x000fd00000000000 */
[----:B------:R-:W-:-:S08]  /*09a0*/  DFMA R14, -R8, R10, R12 ;  /* 0x0000000a080e722b */ /* 0x000fd0000000010c */
[----:B------:R-:W-:-:S10]  /*09b0*/  DFMA R6, R6, R14, R10 ;  /* 0x0000000e0606722b */ /* 0x000fd4000000000a */
[----:B------:R-:W-:-:S05]  /*09c0*/  FFMA R4, RZ, R9, R7 ;  /* 0x00000009ff047223 */ /* 0x000fca0000000007 */
[----:B------:R-:W-:-:S13]  /*09d0*/  FSETP.GT.AND P0, PT, |R4|, 1.469367938527859385e-39, PT ;  /* 0x001000000400780b */ /* 0x000fda0003f04200 */
[----:B------:R-:W-:Y:S05]  /*09e0*/  @P0 BRA P2, `(.L_x_14) ;  /* 0x0000000000100947 */ /* 0x000fea0001000000 */
[----:B------:R-:W-:Y:S01]  /*09f0*/  IMAD.MOV.U32 R6, RZ, RZ, R8 ;  /* 0x000000ffff067224 */ /* 0x000fe200078e0008 */
[----:B------:R-:W-:Y:S01]  /*0a00*/  MOV R22, 0xa30 ;  /* 0x00000a3000167802 */ /* 0x000fe20000000f00 */
[----:B------:R-:W-:-:S07]  /*0a10*/  IMAD.MOV.U32 R7, RZ, RZ, R9 ;  /* 0x000000ffff077224 */ /* 0x000fce00078e0009 */
[----:B------:R-:W-:Y:S05]  /*0a20*/  CALL.REL.NOINC `($__internal_0_$__cuda_sm20_div_rn_f64_full) ;  /* 0x0000003000f07944 */ /* 0x000fea0003c00000 */
.L_x_14:
[----:B------:R-:W-:Y:S05]  /*0a30*/  BSYNC.RECONVERGENT B1 ;  /* 0x0000000000017941 */ /* 0x000fea0003800200 */
.L_x_13:
[----:B------:R1:W-:Y:S01]  /*0a40*/  STS.64 [R2], R6 ;  /* 0x0000000602007388 */ /* 0x0003e20000000a00 */
[----:B------:R-:W-:Y:S05]  /*0a50*/  @!P1 BRA `(.L_x_15) ;  /* 0xfffffffc00989947 */ /* 0x000fea000383ffff */
.L_x_12:
[----:B------:R-:W-:Y:S05]  /*0a60*/  BSYNC.RECONVERGENT B0 ;  /* 0x0000000000007941 */ /* 0x000fea0003800200 */
.L_x_11:
[----:B------:R-:W-:Y:S01]  /*0a70*/  BAR.SYNC.DEFER_BLOCKING 0x0 ;  /* 0x0000000000007b1d */ /* 0x000fe20000010000 */
[----:B------:R-:W-:-:S13]  /*0a80*/  ISETP.NE.AND P0, PT, R3, RZ, PT ;  /* 0x000000ff0300720c */ /* 0x000fda0003f05270 */
[----:B------:R-:W-:Y:S05]  /*0a90*/  @P0 EXIT ;  /* 0x000000000000094d */ /* 0x000fea0003800000 */
[----:B------:R-:W2:Y:S01]  /*0aa0*/  LDCU UR8, c[0x0][0x3a0] ;  /* 0x00007400ff0877ac */ /* 0x000ea20008000800 */
[----:B------:R-:W-:Y:S01]  /*0ab0*/  VIADD R3, R1, 0x4000 ;  /* 0x0000400001037836 */ /* 0x000fe20000000000 */
[----:B--2---:R-:W-:-:S09]  /*0ac0*/  UISETP.GE.AND UP0, UPT, UR8, 0x1, UPT ;  /* 0x000000010800788c */ /* 0x004fd2000bf06270 */
[----:B------:R-:W-:Y:S05]  /*0ad0*/  BRA.U !UP0, `(.L_x_16) ;  /* 0x00000005086c7547 */ /* 0x000fea000b800000 */
[----:B------:R-:W-:Y:S01]  /*0ae0*/  UISETP.GE.U32.AND UP0, UPT, UR8, 0x8, UPT ;  /* 0x000000080800788c */ /* 0x000fe2000bf06070 */
[----:B------:R-:W-:Y:S01]  /*0af0*/  IMAD.MOV.U32 R0, RZ, RZ, RZ ;  /* 0x000000ffff007224 */ /* 0x000fe200078e00ff */
[----:B------:R-:W-:-:S04]  /*0b00*/  ULOP3.LUT UR6, UR8, 0x7, URZ, 0xc0, !UPT ;  /* 0x0000000708067892 */ /* 0x000fc8000f8ec0ff */
[----:B------:R-:W-:-:S03]  /*0b10*/  UISETP.NE.AND UP1, UPT, UR6, URZ, UPT ;  /* 0x000000ff0600728c */ /* 0x000fc6000bf25270 */
[----:B------:R-:W-:Y:S08]  /*0b20*/  BRA.U !UP0, `(.L_x_17) ;  /* 0x0000000108787547 */ /* 0x000ff0000b800000 */
[----:B------:R-:W2:Y:S01]  /*0b30*/  S2UR UR5, SR_CgaCtaId ;  /* 0x00000000000579c3 */ /* 0x000ea20000008800 */
[----:B------:R-:W-:Y:S01]  /*0b40*/  ULOP3.LUT UR7, UR8, 0x7ffffff8, URZ, 0xc0, !UPT ;  /* 0x7ffffff808077892 */ /* 0x000fe2000f8ec0ff */
[----:B0-----:R-:W-:Y:S01]  /*0b50*/  MOV R4, RZ ;  /* 0x000000ff00047202 */ /* 0x001fe20000000f00 */
[----:B------:R-:W-:Y:S02]  /*0b60*/  UMOV UR4, 0x400 ;  /* 0x0000040000047882 */ /* 0x000fe40000000000 */
[----:B------:R-:W-:Y:S02]  /*0b70*/  UIADD3 UR4, UPT, UPT, UR4, 0x10, URZ ;  /* 0x0000001004047890 */ /* 0x000fe4000fffe0ff */
[----:B------:R-:W-:Y:S02]  /*0b80*/  IMAD.U32 R0, RZ, RZ, UR7 ;  /* 0x00000007ff007e24 */ /* 0x000fe4000f8e00ff */
[----:B--2---:R-:W-:-:S12]  /*0b90*/  ULEA UR4, UR5, UR4, 0x18 ;  /* 0x0000000405047291 */ /* 0x004fd8000f8ec0ff */
.L_x_18:
[C---:B------:R-:W-:Y:S01]  /*0ba0*/  LEA R28, R4.reuse, UR4, 0x3 ;  /* 0x00000004041c7c11 */ /* 0x040fe2000f8e18ff */
[C---:B------:R-:W-:Y:S01]  /*0bb0*/  IMAD R29, R4.reuse, 0x8, R3 ;  /* 0x00000008041d7824 */ /* 0x040fe200078e0203 */
[C---:B------:R-:W-:Y:S01]  /*0bc0*/  IADD3 R24, PT, PT, R4.reuse, 0x4, RZ ;  /* 0x0000000404187810 */ /* 0x040fe20007ffe0ff */
[C---:B-1----:R-:W-:Y:S02]  /*0bd0*/  IMAD R2, R4.reuse, 0x4, R1 ;  /* 0x0000000404027824 */ /* 0x042fe400078e0201 */
[----:B------:R-:W0:Y:S01]  /*0be0*/  LDS.128 R20, [R28] ;  /* 0x000000001c147984 */ /* 0x000e220000000c00 */
[C---:B------:R-:W-:Y:S02]  /*0bf0*/  VIADD R5, R4.reuse, 0x1 ;  /* 0x0000000104057836 */ /* 0x040fe40000000000 */
[C---:B------:R-:W-:Y:S01]  /*0c00*/  VIADD R6, R4.reuse, 0x2 ;  /* 0x0000000204067836 */ /* 0x040fe20000000000 */
[----:B------:R-:W1:Y:S01]  /*0c10*/  LDS.128 R16, [R28+0x10] ;  /* 0x000010001c107984 */ /* 0x000e620000000c00 */
[----:B------:R-:W-:-:S02]  /*0c20*/  VIADD R7, R4, 0x3 ;  /* 0x0000000304077836 */ /* 0x000fc40000000000 */
[C---:B------:R-:W-:Y:S01]  /*0c30*/  VIADD R25, R4.reuse, 0x5 ;  /* 0x0000000504197836 */ /* 0x040fe20000000000 */
[----:B------:R-:W2:Y:S01]  /*0c40*/  LDS.128 R12, [R28+0x20] ;  /* 0x000020001c0c7984 */ /* 0x000ea20000000c00 */
[C---:B------:R-:W-:Y:S02]  /*0c50*/  VIADD R26, R4.reuse, 0x6 ;  /* 0x00000006041a7836 */ /* 0x040fe40000000000 */
[C---:B------:R-:W-:Y:S01]  /*0c60*/  VIADD R27, R4.reuse, 0x7 ;  /* 0x00000007041b7836 */ /* 0x040fe20000000000 */
[----:B------:R-:W3:Y:S04]  /*0c70*/  LDS.128 R8, [R28+0x30] ;  /* 0x000030001c087984 */ /* 0x000ee80000000c00 */
[----:B0-----:R-:W-:Y:S04]  /*0c80*/  STL.128 [R29], R20 ;  /* 0x000000141d007387 */ /* 0x001fe80000100c00 */
[----:B------:R0:W-:Y:S04]  /*0c90*/  STL.128 [R2], R4 ;  /* 0x0000000402007387 */ /* 0x0001e80000100c00 */
[----:B-1----:R4:W-:Y:S04]  /*0ca0*/  STL.128 [R29+0x10], R16 ;  /* 0x000010101d007387 */ /* 0x0029e80000100c00 */
[----:B--2---:R4:W-:Y:S04]  /*0cb0*/  STL.128 [R29+0x20], R12 ;  /* 0x0000200c1d007387 */ /* 0x0049e80000100c00 */
[----:B------:R4:W-:Y:S04]  /*0cc0*/  STL.128 [R2+0x10], R24 ;  /* 0x0000101802007387 */ /* 0x0009e80000100c00 */
[----:B---3--:R4:W-:Y:S01]  /*0cd0*/  STL.128 [R29+0x30], R8 ;  /* 0x000030081d007387 */ /* 0x0089e20000100c00 */
[----:B0-----:R-:W-:-:S05]  /*0ce0*/  VIADD R4, R4, 0x8 ;  /* 0x0000000804047836 */ /* 0x001fca0000000000 */
[----:B------:R-:W-:-:S13]  /*0cf0*/  ISETP.NE.AND P0, PT, R4, R0, PT ;  /* 0x000000000400720c */ /* 0x000fda0003f05270 */
[----:B----4-:R-:W-:Y:S05]  /*0d00*/  @P0 BRA `(.L_x_18) ;  /* 0xfffffffc00a40947 */ /* 0x010fea000383ffff */
.L_x_17:
[----:B------:R-:W-:Y:S05]  /*0d10*/  BRA.U !UP1, `(.L_x_16) ;  /* 0x0000000109dc7547 */ /* 0x000fea000b800000 */
[----:B------:R-:W-:Y:S02]  /*0d20*/  UISETP.GE.U32.AND UP0, UPT, UR6, 0x4, UPT ;  /* 0x000000040600788c */ /* 0x000fe4000bf06070 */
[----:B------:R-:W-:-:S04]  /*0d30*/  ULOP3.LUT UR4, UR8, 0x3, URZ, 0xc0, !UPT ;  /* 0x0000000308047892 */ /* 0x000fc8000f8ec0ff */
[----:B------:R-:W-:-:S03]  /*0d40*/  UISETP.NE.AND UP1, UPT, UR4, URZ, UPT ;  /* 0x000000ff0400728c */ /* 0x000fc6000bf25270 */
[----:B------:R-:W-:Y:S08]  /*0d50*/  BRA.U !UP0, `(.L_x_19) ;  /* 0x0000000108547547 */ /* 0x000ff0000b800000 */
[----:B0-----:R-:W0:Y:S01]  /*0d60*/  S2R R5, SR_CgaCtaId ;  /* 0x0000000000057919 */ /* 0x001e220000008800 */
[----:B-1----:R-:W-:Y:S01]  /*0d70*/  MOV R2, 0x400 ;  /* 0x0000040000027802 */ /* 0x002fe20000000f00 */
[C---:B------:R-:W-:Y:S01]  /*0d80*/  IMAD R15, R0.reuse, 0x8, R3 ;  /* 0x00000008000f7824 */ /* 0x040fe200078e0203 */
[C---:B------:R-:W-:Y:S01]  /*0d90*/  LEA R13, R0.reuse, R1, 0x2 ;  /* 0x00000001000d7211 */ /* 0x040fe200078e10ff */
[----:B------:R-:W-:Y:S02]  /*0da0*/  VIADD R12, R0, 0x1 ;  /* 0x00000001000c7836 */ /* 0x000fe40000000000 */
[----:B------:R-:W-:Y:S02]  /*0db0*/  VIADD R2, R2, 0x10 ;  /* 0x0000001002027836 */ /* 0x000fe40000000000 */
[C---:B------:R-:W-:Y:S01]  /*0dc0*/  VIADD R14, R0.reuse, 0x2 ;  /* 0x00000002000e7836 */ /* 0x040fe20000000000 */
[----:B------:R1:W-:Y:S01]  /*0dd0*/  STL [R13], R0 ;  /* 0x000000000d007387 */ /* 0x0003e20000100800 */
[----:B------:R-:W-:Y:S01]  /*0de0*/  VIADD R16, R0, 0x3 ;  /* 0x0000000300107836 */ /* 0x000fe20000000000 */
[----:B0-----:R-:W-:-:S05]  /*0df0*/  LEA R5, R5, R2, 0x18 ;  /* 0x0000000205057211 */ /* 0x001fca00078ec0ff */
[C---:B------:R-:W-:Y:S02]  /*0e00*/  IMAD R2, R0.reuse, 0x8, R5 ;  /* 0x0000000800027824 */ /* 0x040fe400078e0205 */
[----:B-1----:R-:W-:-:S03]  /*0e10*/  VIADD R0, R0, 0x4 ;  /* 0x0000000400007836 */ /* 0x002fc60000000000 */
[----:B------:R-:W0:Y:S04]  /*0e20*/  LDS.128 R4, [R2] ;  /* 0x0000000002047984 */ /* 0x000e280000000c00 */
[----:B------:R-:W1:Y:S04]  /*0e30*/  LDS.128 R8, [R2+0x10] ;  /* 0x0000100002087984 */ /* 0x000e680000000c00 */
[----:B0-----:R2:W-:Y:S04]  /*0e40*/  STL.64 [R15], R4 ;  /* 0x000000040f007387 */ /* 0x0015e80000100a00 */
[----:B------:R2:W-:Y:S04]  /*0e50*/  STL [R13+0x4], R12 ;  /* 0x0000040c0d007387 */ /* 0x0005e80000100800 */
[----:B------:R2:W-:Y:S04]  /*0e60*/  STL.64 [R15+0x8], R6 ;  /* 0x000008060f007387 */ /* 0x0005e80000100a00 */
[----:B------:R2:W-:Y:S04]  /*0e70*/  STL [R13+0x8], R14 ;  /* 0x0000080e0d007387 */ /* 0x0005e80000100800 */
[----:B-1----:R2:W-:Y:S04]  /*0e80*/  STL.64 [R15+0x10], R8 ;  /* 0x000010080f007387 */ /* 0x0025e80000100a00 */
[----:B------:R2:W-:Y:S04]  /*0e90*/  STL [R13+0xc], R16 ;  /* 0x00000c100d007387 */ /* 0x0005e80000100800 */
[----:B------:R2:W-:Y:S02]  /*0ea0*/  STL.64 [R15+0x18], R10 ;  /* 0x0000180a0f007387 */ /* 0x0005e40000100a00 */
.L_x_19:
[----:B------:R-:W-:Y:S05]  /*0eb0*/  BRA.U !UP1, `(.L_x_16) ;  /* 0x0000000109747547 */ /* 0x000fea000b800000 */
[----:B------:R-:W-:Y:S02]  /*0ec0*/  UISETP.NE.AND UP0, UPT, UR4, 0x1, UPT ;  /* 0x000000010400788c */ /* 0x000fe4000bf05270 */
[----:B------:R-:W-:-:S04]  /*0ed0*/  ULOP3.LUT UR5, UR8, 0x1, URZ, 0xc0, !UPT ;  /* 0x0000000108057892 */ /* 0x000fc8000f8ec0ff */
[----:B------:R-:W-:-:S03]  /*0ee0*/  UISETP.NE.U32.AND UP1, UPT, UR5, 0x1, UPT ;  /* 0x000000010500788c */ /* 0x000fc6000bf25070 */
[----:B------:R-:W-:Y:S08]  /*0ef0*/  BRA.U !UP0, `(.L_x_20) ;  /* 0x0000000108387547 */ /* 0x000ff0000b800000 */
[----:B0-2---:R-:W0:Y:S01]  /*0f00*/  S2R R5, SR_CgaCtaId ;  /* 0x0000000000057919 */ /* 0x005e220000008800 */
[----:B-1----:R-:W-:Y:S01]  /*0f10*/  MOV R2, 0x400 ;  /* 0x0000040000027802 */ /* 0x002fe20000000f00 */
[C---:B------:R-:W-:Y:S02]  /*0f20*/  IMAD R9, R0.reuse, 0x4, R1 ;  /* 0x0000000400097824 */ /* 0x040fe400078e0201 */
[----:B------:R-:W-:Y:S02]  /*0f30*/  IMAD R11, R0, 0x8, R3 ;  /* 0x00000008000b7824 */ /* 0x000fe400078e0203 */
[----:B------:R-:W-:Y:S01]  /*0f40*/  VIADD R2, R2, 0x10 ;  /* 0x0000001002027836 */ /* 0x000fe20000000000 */
[----:B------:R1:W-:Y:S04]  /*0f50*/  STL [R9], R0 ;  /* 0x0000000009007387 */ /* 0x0003e80000100800 */
[----:B0-----:R-:W-:Y:S01]  /*0f60*/  LEA R5, R5, R2, 0x18 ;  /* 0x0000000205057211 */ /* 0x001fe200078ec0ff */
[----:B------:R-:W-:-:S03]  /*0f70*/  VIADD R2, R0, 0x1 ;  /* 0x0000000100027836 */ /* 0x000fc60000000000 */
[C---:B------:R-:W-:Y:S01]  /*0f80*/  LEA R5, R0.reuse, R5, 0x3 ;  /* 0x0000000500057211 */ /* 0x040fe200078e18ff */
[----:B-1----:R-:W-:-:S05]  /*0f90*/  VIADD R0, R0, 0x2 ;  /* 0x0000000200007836 */ /* 0x002fca0000000000 */
[----:B------:R-:W0:Y:S04]  /*0fa0*/  LDS.128 R4, [R5] ;  /* 0x0000000005047984 */ /* 0x000e280000000c00 */
[----:B0-----:R3:W-:Y:S04]  /*0fb0*/  STL.64 [R11], R4 ;  /* 0x000000040b007387 */ /* 0x0017e80000100a00 */
[----:B------:R3:W-:Y:S04]  /*0fc0*/  STL [R9+0x4], R2 ;  /* 0x0000040209007387 */ /* 0x0007e80000100800 */
[----:B------:R3:W-:Y:S02]  /*0fd0*/  STL.64 [R11+0x8], R6 ;  /* 0x000008060b007387 */ /* 0x0007e40000100a00 */
.L_x_20:
[----:B------:R-:W-:Y:S05]  /*0fe0*/  BRA.U UP1, `(.L_x_16) ;  /* 0x0000000101287547 */ /* 0x000fea000b800000 */
[----:B0-23--:R-:W0:Y:S01]  /*0ff0*/  S2R R5, SR_CgaCtaId ;  /* 0x0000000000057919 */ /* 0x00de220000008800 */
[----:B-1----:R-:W-:Y:S01]  /*1000*/  MOV R2, 0x400 ;  /* 0x0000040000027802 */ /* 0x002fe20000000f00 */
[C---:B------:R-:W-:Y:S01]  /*1010*/  IMAD R9, R0.reuse, 0x8, R3 ;  /* 0x0000000800097824 */ /* 0x040fe200078e0203 */
[----:B------:R-:W-:-:S03]  /*1020*/  LEA R7, R0, R1, 0x2 ;  /* 0x0000000100077211 */ /* 0x000fc600078e10ff */
[----:B------:R-:W-:Y:S02]  /*1030*/  VIADD R2, R2, 0x10 ;  /* 0x0000001002027836 */ /* 0x000fe40000000000 */
[----:B------:R-:W-:Y:S03]  /*1040*/  STL [R7], R0 ;  /* 0x0000000007007387 */ /* 0x000fe60000100800 */
[----:B0-----:R-:W-:-:S05]  /*1050*/  LEA R5, R5, R2, 0x18 ;  /* 0x0000000205057211 */ /* 0x001fca00078ec0ff */
[----:B------:R-:W-:-:S06]  /*1060*/  IMAD R4, R0, 0x8, R5 ;  /* 0x0000000800047824 */ /* 0x000fcc00078e0205 */
[----:B------:R-:W0:Y:S04]  /*1070*/  LDS.64 R4, [R4] ;  /* 0x0000000004047984 */ /* 0x000e280000000a00 */
[----:B0-----:R4:W-:Y:S02]  /*1080*/  STL.64 [R9], R4 ;  /* 0x0000000409007387 */ /* 0x0019e40000100a00 */
.L_x_16:
[----:B------:R-:W5:Y:S02]  /*1090*/  LDC R0, c[0x0][0x394] ;  /* 0x0000e500ff007b82 */ /* 0x000f640000000800 */
[----:B-----5:R-:W-:-:S04]  /*10a0*/  VIMNMX R0, PT, PT, R0, UR8, PT ;  /* 0x0000000800007c48 */ /* 0x020fc8000bfe0100 */
[----:B------:R-:W-:-:S13]  /*10b0*/  ISETP.GE.AND P0, PT, R0, 0x1, PT ;  /* 0x000000010000780c */ /* 0x000fda0003f06270 */
[----:B------:R-:W-:Y:S05]  /*10c0*/  @!P0 BRA `(.L_x_21) ;  /* 0x0000001800948947 */ /* 0x000fea0003800000 */
[----:B-1-3--:R-:W-:Y:S01]  /*10d0*/  IMAD.MOV.U32 R2, RZ, RZ, RZ ;  /* 0x000000ffff027224 */ /* 0x00afe200078e00ff */
[----:B0-2-4-:R-:W-:Y:S01]  /*10e0*/  PRMT R4, RZ, 0x7610, R4 ;  /* 0x00007610ff047816 */ /* 0x015fe20000000004 */
[----:B------:R-:W0:Y:S01]  /*10f0*/  LDCU.U16 UR4, c[0x0][0x3a0] ;  /* 0x00007400ff0477ac */ /* 0x000e220008000400 */
[----:B------:R-:W-:-:S07]  /*1100*/  PRMT R5, RZ, 0x7610, R5 ;  /* 0x00007610ff057816 */ /* 0x000fce0000000005 */
.L_x_36:
[----:B-1----:R-:W1:Y:S01]  /*1110*/  LDC R8, c[0x0][0x3a0] ;  /* 0x0000e800ff087b82 */ /* 0x002e620000000800 */
[----:B------:R-:W-:Y:S02]  /*1120*/  VIADD R7, R2, 0x1 ;  /* 0x0000000102077836 */ /* 0x000fe40000000000 */
[----:B------:R-:W-:Y:S02]  /*1130*/  IMAD.MOV.U32 R22, RZ, RZ, R2 ;  /* 0x000000ffff167224 */ /* 0x000fe400078e0002 */
[----:B------:R-:W-:Y:S01]  /*1140*/  IMAD.MOV.U32 R2, RZ, RZ, R7 ;  /* 0x000000ffff027224 */ /* 0x000fe200078e0007 */
[C---:B------:R-:W-:Y:S02]  /*1150*/  ISETP.NE.AND P0, PT, R7.reuse, R0, PT ;  /* 0x000000000700720c */ /* 0x040fe40003f05270 */
[----:B-1----:R-:W-:-:S13]  /*1160*/  ISETP.GE.AND P1, PT, R7, R8, PT ;  /* 0x000000080700720c */ /* 0x002fda0003f26270 */
[----:B------:R-:W-:Y:S05]  /*1170*/  @P1 BRA `(.L_x_22) ;  /* 0x00000018005c1947 */ /* 0x000fea0003800000 */
[C---:B------:R-:W-:Y:S01]  /*1180*/  IADD3 R6, PT, PT, -R22.reuse, -0x2, R8 ;  /* 0xfffffffe16067810 */ /* 0x040fe20007ffe108 */
[----:B------:R-:W-:Y:S01]  /*1190*/  IMAD R9, R22, 0x4, R1 ;  /* 0x0000000416097824 */ /* 0x000fe200078e0201 */
[----:B------:R-:W-:Y:S02]  /*11a0*/  LOP3.LUT R7, RZ, R22, RZ, 0x33, !PT ;  /* 0x00000016ff077212 */ /* 0x000fe400078e33ff */
[----:B------:R-:W-:Y:S01]  /*11b0*/  ISETP.GE.U32.AND P1, PT, R6, 0xf, PT ;  /* 0x0000000f0600780c */ /* 0x000fe20003f26070 */
[----:B------:R-:W-:Y:S01]  /*11c0*/  IMAD.MOV.U32 R6, RZ, RZ, R2 ;  /* 0x000000ffff067224 */ /* 0x000fe200078e0002 */
[----:B------:R-:W-:Y:S01]  /*11d0*/  IADD3 R7, PT, PT, R7, R8, RZ ;  /* 0x0000000807077210 */ /* 0x000fe20007ffe0ff */
[----:B------:R-:W-:-:S10]  /*11e0*/  IMAD R8, R22, 0x8, R3 ;  /* 0x0000000816087824 */ /* 0x000fd400078e0203 */
[----:B------:R-:W-:Y:S05]  /*11f0*/  @!P1 BRA `(.L_x_23) ;  /* 0x0000000800ec9947 */ /* 0x000fea0003800000 */
[----:B------:R-:W-:Y:S01]  /*1200*/  LOP3.LUT R11, R7, 0xfffffff0, RZ, 0xc0, !PT ;  /* 0xfffffff0070b7812 */ /* 0x000fe200078ec0ff */
[----:B------:R-:W-:Y:S02]  /*1210*/  VIADD R6, R8, 0x40 ;  /* 0x0000004008067836 */ /* 0x000fe40000000000 */
[----:B------:R-:W-:Y:S02]  /*1220*/  VIADD R10, R9, 0x20 ;  /* 0x00000020090a7836 */ /* 0x000fe40000000000 */
[----:B------:R-:W-:-:S07]  /*1230*/  IMAD.MOV R11, RZ, RZ, -R11 ;  /* 0x000000ffff0b7224 */ /* 0x000fce00078e0a0b */
.L_x_24:
[----:B------:R-:W2:Y:S04]  /*1240*/  LDL.64 R14, [R6+-0x38] ;  /* 0xffffc800060e7983 */ /* 0x000ea80000100a00 */
[----:B------:R-:W2:Y:S02]  /*1250*/  LDL.64 R12, [R8] ;  /* 0x00000000080c7983 */ /* 0x000ea40000100a00 */
[----:B--2---:R-:W-:-:S14]  /*1260*/  DSETP.GT.AND P1, PT, R14, R12, PT ;  /* 0x0000000c0e00722a */ /* 0x004fdc0003f24000 */
[----:B------:R-:W1:Y:S01]  /*1270*/  @P1 F2F.F32.F64 R16, R12 ;  /* 0x0000000c00101310 */ /* 0x000e620000301000 */
[----:B------:R-:W-:Y:S07]  /*1280*/  @P1 STL.64 [R8], R14 ;  /* 0x0000000e08001387 */ /* 0x000fee0000100a00 */
[----:B-1----:R-:W1:Y:S02]  /*1290*/  @P1 F2F.F64.F32 R16, R16 ;  /* 0x0000001000101310 */ /* 0x002e640000201800 */
[----:B-1----:R1:W-:Y:S04]  /*12a0*/  @P1 STL.64 [R6+-0x38], R16 ;  /* 0xffffc81006001387 */ /* 0x0023e80000100a00 */
[----:B------:R-:W2:Y:S04]  /*12b0*/  @P1 LDL R24, [R10+-0x1c] ;  /* 0xffffe4000a181983 */ /* 0x000ea80000100800 */
[----:B------:R-:W3:Y:S04]  /*12c0*/  @P1 LDL R23, [R9] ;  /* 0x0000000009171983 */ /* 0x000ee80000100800 */
[----:B--2---:R2:W-:Y:S04]  /*12d0*/  @P1 STL [R9], R24 ;  /* 0x0000001809001387 */ /* 0x0045e80000100800 */
[----:B---3--:R3:W-:Y:S04]  /*12e0*/  @P1 STL [R10+-0x1c], R23 ;  /* 0xffffe4170a001387 */ /* 0x0087e80000100800 */
[----:B------:R-:W4:Y:S04]  /*12f0*/  @P1 LDL.64 R12, [R8] ;  /* 0x00000000080c1983 */ /* 0x000f280000100a00 */
[----:B------:R-:W4:Y:S02]  /*1300*/  LDL.64 R20, [R6+-0x30] ;  /* 0xffffd00006147983 */ /* 0x000f240000100a00 */
[----:B----4-:R-:W-:-:S14]  /*1310*/  DSETP.GT.AND P1, PT, R20, R12, PT ;  /* 0x0000000c1400722a */ /* 0x010fdc0003f24000 */
[----:B------:R-:W4:Y:S01]  /*1320*/  @P1 F2F.F32.F64 R18, R12 ;  /* 0x0000000c00121310 */ /* 0x000f220000301000 */
[----:B------:R5:W-:Y:S07]  /*1330*/  @P1 STL.64 [R8], R20 ;  /* 0x0000001408001387 */ /* 0x000bee0000100a00 */
[----:B----4-:R-:W4:Y:S02]  /*1340*/  @P1 F2F.F64.F32 R18, R18 ;  /* 0x0000001200121310 */ /* 0x010f240000201800 */
[----:B----4-:R4:W-:Y:S04]  /*1350*/  @P1 STL.64 [R6+-0x30], R18 ;  /* 0xffffd01206001387 */ /* 0x0109e80000100a00 */
[----:B------:R-:W2:Y:S04]  /*1360*/  @P1 LDL R26, [R10+-0x18] ;  /* 0xffffe8000a1a1983 */ /* 0x000ea80000100800 */
[----:B------:R-:W3:Y:S04]  /*1370*/  @P1 LDL R25, [R9] ;  /* 0x0000000009191983 */ /* 0x000ee80000100800 */
[----:B--2---:R2:W-:Y:S04]  /*1380*/  @P1 STL [R9], R26 ;  /* 0x0000001a09001387 */ /* 0x0045e80000100800 */
[----:B---3--:R3:W-:Y:S04]  /*1390*/  @P1 STL [R10+-0x18], R25 ;  /* 0xffffe8190a001387 */ /* 0x0087e80000100800 */
[----:B------:R-:W5:Y:S04]  /*13a0*/  @P1 LDL.64 R12, [R8] ;  /* 0x00000000080c1983 */ /* 0x000f680000100a00 */
[----:B-1----:R-:W5:Y:S02]  /*13b0*/  LDL.64 R16, [R6+-0x28] ;  /* 0xffffd80006107983 */ /* 0x002f640000100a00 */
[----:B-----5:R-:W-:-:S14]  /*13c0*/  DSETP.GT.AND P1, PT, R16, R12, PT ;  /* 0x0000000c1000722a */ /* 0x020fdc0003f24000 */
[----:B------:R-:W1:Y:S01]  /*13d0*/  @P1 F2F.F32.F64 R14, R12 ;  /* 0x0000000c000e1310 */ /* 0x000e620000301000 */
[----:B------:R5:W-:Y:S07]  /*13e0*/  @P1 STL.64 [R8], R16 ;  /* 0x0000001008001387 */ /* 0x000bee0000100a00 */
[----:B-1----:R-:W1:Y:S02]  /*13f0*/  @P1 F2F.F64.F32 R14, R14 ;  /* 0x0000000e000e1310 */ /* 0x002e640000201800 */
[----:B-1----:R1:W-:Y:S04]  /*1400*/  @P1 STL.64 [R6+-0x28], R14 ;  /* 0xffffd80e06001387 */ /* 0x0023e80000100a00 */
[----:B------:R-:W4:Y:S04]  /*1410*/  @P1 LDL R24, [R10+-0x14] ;  /* 0xffffec000a181983 */ /* 0x000f280000100800 */
[----:B------:R-:W2:Y:S04]  /*1420*/  @P1 LDL R23, [R9] ;  /* 0x0000000009171983 */ /* 0x000ea80000100800 */
[----:B----4-:R4:W-:Y:S04]  /*1430*/  @P1 STL [R9], R24 ;  /* 0x0000001809001387 */ /* 0x0109e80000100800 */
[----:B--2---:R2:W-:Y:S04]  /*1440*/  @P1 STL [R10+-0x14], R23 ;  /* 0xffffec170a001387 */ /* 0x0045e80000100800 */
[----:B------:R-:W3:Y:S04]  /*1450*/  @P1 LDL.64 R12, [R8] ;  /* 0x00000000080c1983 */ /* 0x000ee80000100a00 */
[----:B------:R-:W3:Y:S02]  /*1460*/  LDL.64 R20, [R6+-0x20] ;  /* 0xffffe00006147983 */ /* 0x000ee40000100a00 */
[----:B---3--:R-:W-:-:S14]  /*1470*/  DSETP.GT.AND P1, PT, R20, R12, PT ;  /* 0x0000000c1400722a */ /* 0x008fdc0003f24000 */
[----:B------:R-:W3:Y:S01]  /*1480*/  @P1 F2F.F32.F64 R18, R12 ;  /* 0x0000000c00121310 */ /* 0x000ee20000301000 */
[----:B------:R0:W-:Y:S07]  /*1490*/  @P1 STL.64 [R8], R20 ;  /* 0x0000001408001387 */ /* 0x0001ee0000100a00 */
[----:B---3--:R-:W3:Y:S02]  /*14a0*/  @P1 F2F.F64.F32 R18, R18 ;  /* 0x0000001200121310 */ /* 0x008ee40000201800 */
[----:B---3--:R3:W-:Y:S04]  /*14b0*/  @P1 STL.64 [R6+-0x20], R18 ;  /* 0xffffe01206001387 */ /* 0x0087e80000100a00 */
[----:B------:R-:W5:Y:S04]  /*14c0*/  @P1 LDL R26, [R10+-0x10] ;  /* 0xfffff0000a1a1983 */ /* 0x000f680000100800 */
[----:B------:R-:W4:Y:S04]  /*14d0*/  @P1 LDL R25, [R9] ;  /* 0x0000000009191983 */ /* 0x000f280000100800 */
[----:B-----5:R5:W-:Y:S04]  /*14e0*/  @P1 STL [R9], R26 ;  /* 0x0000001a09001387 */ /* 0x020be80000100800 */
[----:B----4-:R4:W-:Y:S04]  /*14f0*/  @P1 STL [R10+-0x10], R25 ;  /* 0xfffff0190a001387 */ /* 0x0109e80000100800 */
[----:B------:R-:W2:Y:S04]  /*1500*/  @P1 LDL.64 R12, [R8] ;  /* 0x00000000080c1983 */ /* 0x000ea80000100a00 */
[----:B------:R-:W2:Y:S02]  /*1510*/  LDL.64 R16, [R6+-0x18] ;  /* 0xffffe80006107983 */ /* 0x000ea40000100a00 */
[----:B--2---:R-:W-:-:S14]  /*1520*/  DSETP.GT.AND P1, PT, R16, R12, PT ;  /* 0x0000000c1000722a */ /* 0x004fdc0003f24000 */
[----:B-1----:R-:W1:Y:S01]  /*1530*/  @P1 F2F.F32.F64 R14, R12 ;  /* 0x0000000c000e1310 */ /* 0x002e620000301000 */
[----:B------:R2:W-:Y:S07]  /*1540*/  @P1 STL.64 [R8], R16 ;  /* 0x0000001008001387 */ /* 0x0005ee0000100a00 */
[----:B-1----:R-:W1:Y:S02]  /*1550*/  @P1 F2F.F64.F32 R14, R14 ;  /* 0x0000000e000e1310 */ /* 0x002e640000201800 */
[----:B-1----:R1:W-:Y:S04]  /*1560*/  @P1 STL.64 [R6+-0x18], R14 ;  /* 0xffffe80e06001387 */ /* 0x0023e80000100a00 */
[----:B------:R-:W3:Y:S04]  /*1570*/  @P1 LDL R24, [R10+-0xc] ;  /* 0xfffff4000a181983 */ /* 0x000ee80000100800 */
[----:B------:R-:W5:Y:S04]  /*1580*/  @P1 LDL R23, [R9] ;  /* 0x0000000009171983 */ /* 0x000f680000100800 */
[----:B---3--:R3:W-:Y:S04]  /*1590*/  @P1 STL [R9], R24 ;  /* 0x0000001809001387 */ /* 0x0087e80000100800 */
[----:B-----5:R5:W-:Y:S04]  /*15a0*/  @P1 STL [R10+-0xc], R23 ;  /* 0xfffff4170a001387 */ /* 0x020be80000100800 */
[----:B------:R-:W4:Y:S04]  /*15b0*/  @P1 LDL.64 R12, [R8] ;  /* 0x00000000080c1983 */ /* 0x000f280000100a00 */
[----:B0-----:R-:W4:Y:S02]  /*15c0*/  LDL.64 R20, [R6+-0x10] ;  /* 0xfffff00006147983 */ /* 0x001f240000100a00 */
[----:B----4-:R-:W-:-:S14]  /*15d0*/  DSETP.GT.AND P1, PT, R20, R12, PT ;  /* 0x0000000c1400722a */ /* 0x010fdc0003f24000 */
[----:B------:R-:W0:Y:S01]  /*15e0*/  @P1 F2F.F32.F64 R18, R12 ;  /* 0x0000000c00121310 */ /* 0x000e220000301000 */
[----:B------:R4:W-:Y:S07]  /*15f0*/  @P1 STL.64 [R8], R20 ;  /* 0x0000001408001387 */ /* 0x0009ee0000100a00 */
[----:B0-----:R-:W0:Y:S02]  /*1600*/  @P1 F2F.F64.F32 R18, R18 ;  /* 0x0000001200121310 */ /* 0x001e240000201800 */
[----:B0-----:R0:W-:Y:S04]  /*1610*/  @P1 STL.64 [R6+-0x10], R18 ;  /* 0xfffff01206001387 */ /* 0x0011e80000100a00 */
[----:B------:R-:W2:Y:S04]  /*1620*/  @P1 LDL R26, [R10+-0x8] ;  /* 0xfffff8000a1a1983 */ /* 0x000ea80000100800 */
[----:B------:R-:W3:Y:S04]  /*1630*/  @P1 LDL R25, [R9] ;  /* 0x0000000009191983 */ /* 0x000ee80000100800 */
[----:B--2---:R2:W-:Y:S04]  /*1640*/  @P1 STL [R9], R26 ;  /* 0x0000001a09001387 */ /* 0x0045e80000100800 */
[----:B---3--:R3:W-:Y:S04]  /*1650*/  @P1 STL [R10+-0x8], R25 ;  /* 0xfffff8190a001387 */ /* 0x0087e80000100800 */
[----:B------:R-:W5:Y:S04]  /*1660*/  @P1 LDL.64 R12, [R8] ;  /* 0x00000000080c1983 */ /* 0x000f680000100a00 */
[----:B------:R-:W5:Y:S02]  /*1670*/  LDL.64 R16, [R6+-0x8] ;  /* 0xfffff80006107983 */ /* 0x000f640000100a00 */
[----:B-----5:R-:W-:-:S14]  /*1680*/  DSETP.GT.AND P1, PT, R16, R12, PT ;  /* 0x0000000c1000722a */ /* 0x020fdc0003f24000 */
[----:B-1----:R-:W1:Y:S01]  /*1690*/  @P1 F2F.F32.F64 R14, R12 ;  /* 0x0000000c000e1310 */ /* 0x002e620000301000 */
        /* <DEDUP_REMOVED lines=8> */
[----:B------:R-:W3:Y:S02]  /*1720*/  LDL.64 R20, [R6] ;  /* 0x0000000006147983 */ /* 0x000ee40000100a00 */
[----:B---3--:R-:W-:-:S14]  /*1730*/  DSETP.GT.AND P1, PT, R20, R12, PT ;  /* 0x0000000c1400722a */ /* 0x008fdc0003f24000 */
[----:B0-----:R-:W0:Y:S01]  /*1740*/  @P1 F2F.F32.F64 R18, R12 ;  /* 0x0000000c00121310 */ /* 0x001e220000301000 */
[----:B------:R3:W-:Y:S07]  /*1750*/  @P1 STL.64 [R8], R20 ;  /* 0x0000001408001387 */ /* 0x0007ee0000100a00 */
[----:B0-----:R-:W0:Y:S02]  /*1760*/  @P1 F2F.F64.F32 R18, R18 ;  /* 0x0000001200121310 */ /* 0x001e240000201800 */
[----:B0-----:R0:W-:Y:S04]  /*1770*/  @P1 STL.64 [R6], R18 ;  /* 0x0000001206001387 */ /* 0x0011e80000100a00 */
[----:B------:R-:W5:Y:S04]  /*1780*/  @P1 LDL R26, [R10] ;  /* 0x000000000a1a1983 */ /* 0x000f680000100800 */
[----:B------:R-:W4:Y:S04]  /*1790*/  @P1 LDL R25, [R9] ;  /* 0x0000000009191983 */ /* 0x000f280000100800 */
[----:B-----5:R5:W-:Y:S04]  /*17a0*/  @P1 STL [R9], R26 ;  /* 0x0000001a09001387 */ /* 0x020be80000100800 */
[----:B----4-:R4:W-:Y:S04]  /*17b0*/  @P1 STL [R10], R25 ;  /* 0x000000190a001387 */ /* 0x0109e80000100800 */
[----:B------:R-:W2:Y:S04]  /*17c0*/  @P1 LDL.64 R12, [R8] ;  /* 0x00000000080c1983 */ /* 0x000ea80000100a00 */
[----:B------:R-:W2:Y:S02]  /*17d0*/  LDL.64 R16, [R6+0x8] ;  /* 0x0000080006107983 */ /* 0x000ea40000100a00 */
[----:B--2---:R-:W-:-:S14]  /*17e0*/  DSETP.GT.AND P1, PT, R16, R12, PT ;  /* 0x0000000c1000722a */ /* 0x004fdc0003f24000 */
[----:B-1----:R-:W1:Y:S01]  /*17f0*/  @P1 F2F.F32.F64 R14, R12 ;  /* 0x0000000c000e1310 */ /* 0x002e620000301000 */
[----:B------:R2:W-:Y:S07]  /*1800*/  @P1 STL.64 [R8], R16 ;  /* 0x0000001008001387 */ /* 0x0005ee0000100a00 */
[----:B-1----:R-:W1:Y:S02]  /*1810*/  @P1 F2F.F64.F32 R14, R14 ;  /* 0x0000000e000e1310 */ /* 0x002e640000201800 */
[----:B-1----:R1:W-:Y:S04]  /*1820*/  @P1 STL.64 [R6+0x8], R14 ;  /* 0x0000080e06001387 */ /* 0x0023e80000100a00 */
[----:B------:R-:W3:Y:S04]  /*1830*/  @P1 LDL R24, [R10+0x4] ;  /* 0x000004000a181983 */ /* 0x000ee80000100800 */
[----:B------:R-:W5:Y:S04]  /*1840*/  @P1 LDL R23, [R9] ;  /* 0x0000000009171983 */ /* 0x000f680000100800 */
[----:B---3--:R3:W-:Y:S04]  /*1850*/  @P1 STL [R9], R24 ;  /* 0x0000001809001387 */ /* 0x0087e80000100800 */
[----:B-----5:R5:W-:Y:S04]  /*1860*/  @P1 STL [R10+0x4], R23 ;  /* 0x000004170a001387 */ /* 0x020be80000100800 */
[----:B------:R-:W4:Y:S04]  /*1870*/  @P1 LDL.64 R12, [R8] ;  /* 0x00000000080c1983 */ /* 0x000f280000100a00 */
[----:B------:R-:W4:Y:S02]  /*1880*/  LDL.64 R20, [R6+0x10] ;  /* 0x0000100006147983 */ /* 0x000f240000100a00 */
[----:B----4-:R-:W-:-:S14]  /*1890*/  DSETP.GT.AND P1, PT, R20, R12, PT ;  /* 0x0000000c1400722a */ /* 0x010fdc0003f24000 */
[----:B0-----:R-:W0:Y:S01]  /*18a0*/  @P1 F2F.F32.F64 R18, R12 ;  /* 0x0000000c00121310 */ /* 0x001e220000301000 */
[----:B------:R4:W-:Y:S07]  /*18b0*/  @P1 STL.64 [R8], R20 ;  /* 0x0000001408001387 */ /* 0x0009ee0000100a00 */
[----:B0-----:R-:W0:Y:S02]  /*18c0*/  @P1 F2F.F64.F32 R18, R18 ;  /* 0x0000001200121310 */ /* 0x001e240000201800 */
[----:B0-----:R0:W-:Y:S04]  /*18d0*/  @P1 STL.64 [R6+0x10], R18 ;  /* 0x0000101206001387 */ /* 0x0011e80000100a00 */
[----:B------:R-:W2:Y:S04]  /*18e0*/  @P1 LDL R26, [R10+0x8] ;  /* 0x000008000a1a1983 */ /* 0x000ea80000100800 */
[----:B------:R-:W3:Y:S04]  /*18f0*/  @P1 LDL R25, [R9] ;  /* 0x0000000009191983 */ /* 0x000ee80000100800 */
[----:B--2---:R2:W-:Y:S04]  /*1900*/  @P1 STL [R9], R26 ;  /* 0x0000001a09001387 */ /* 0x0045e80000100800 */
[----:B---3--:R3:W-:Y:S04]  /*1910*/  @P1 STL [R10+0x8], R25 ;  /* 0x000008190a001387 */ /* 0x0087e80000100800 */
[----:B------:R-:W5:Y:S04]  /*1920*/  @P1 LDL.64 R12, [R8] ;  /* 0x00000000080c1983 */ /* 0x000f680000100a00 */
[----:B------:R-:W5:Y:S02]  /*1930*/  LDL.64 R16, [R6+0x18] ;  /* 0x0000180006107983 */ /* 0x000f640000100a00 */
[----:B-----5:R-:W-:-:S14]  /*1940*/  DSETP.GT.AND P1, PT, R16, R12, PT ;  /* 0x0000000c1000722a */ /* 0x020fdc0003f24000 */
[----:B-1----:R-:W1:Y:S01]  /*1950*/  @P1 F2F.F32.F64 R14, R12 ;  /* 0x0000000c000e1310 */ /* 0x002e620000301000 */
[----:B------:R-:W-:Y:S07]  /*1960*/  @P1 STL.64 [R8], R16 ;  /* 0x0000001008001387 */ /* 0x000fee0000100a00 */
[----:B-1----:R-:W1:Y:S02]  /*1970*/  @P1 F2F.F64.F32 R14, R14 ;  /* 0x0000000e000e1310 */ /* 0x002e640000201800 */
[----:B-1----:R1:W-:Y:S04]  /*1980*/  @P1 STL.64 [R6+0x18], R14 ;  /* 0x0000180e06001387 */ /* 0x0023e80000100a00 */
[----:B------:R-:W5:Y:S04]  /*1990*/  @P1 LDL R24, [R10+0xc] ;  /* 0x00000c000a181983 */ /* 0x000f680000100800 */
[----:B------:R-:W4:Y:S04]  /*19a0*/  @P1 LDL R23, [R9] ;  /* 0x0000000009171983 */ /* 0x000f280000100800 */
[----:B-----5:R5:W-:Y:S04]  /*19b0*/  @P1 STL [R9], R24 ;  /* 0x0000001809001387 */ /* 0x020be80000100800 */
[----:B----4-:R4:W-:Y:S04]  /*19c0*/  @P1 STL [R10+0xc], R23 ;  /* 0x00000c170a001387 */ /* 0x0109e80000100800 */
[----:B------:R-:W2:Y:S04]  /*19d0*/  @P1 LDL.64 R12, [R8] ;  /* 0x00000000080c1983 */ /* 0x000ea80000100a00 */
[----:B------:R-:W2:Y:S02]  /*19e0*/  LDL.64 R20, [R6+0x20] ;  /* 0x0000200006147983 */ /* 0x000ea40000100a00 */
[----:B--2---:R-:W-:-:S14]  /*19f0*/  DSETP.GT.AND P1, PT, R20, R12, PT ;  /* 0x0000000c1400722a */ /* 0x004fdc0003f24000 */
[----:B0-----:R-:W0:Y:S01]  /*1a00*/  @P1 F2F.F32.F64 R18, R12 ;  /* 0x0000000c00121310 */ /* 0x001e220000301000 */
[----:B------:R-:W-:Y:S07]  /*1a10*/  @P1 STL.64 [R8], R20 ;  /* 0x0000001408001387 */ /* 0x000fee0000100a00 */
[----:B0-----:R-:W0:Y:S02]  /*1a20*/  @P1 F2F.F64.F32 R18, R18 ;  /* 0x0000001200121310 */ /* 0x001e240000201800 */
[----:B0-----:R0:W-:Y:S04]  /*1a30*/  @P1 STL.64 [R6+0x20], R18 ;  /* 0x0000201206001387 */ /* 0x0011e80000100a00 */
[----:B------:R-:W2:Y:S04]  /*1a40*/  @P1 LDL R26, [R10+0x10] ;  /* 0x000010000a1a1983 */ /* 0x000ea80000100800 */
[----:B---3--:R-:W3:Y:S04]  /*1a50*/  @P1 LDL R25, [R9] ;  /* 0x0000000009191983 */ /* 0x008ee80000100800 */
[----:B--2---:R2:W-:Y:S04]  /*1a60*/  @P1 STL [R9], R26 ;  /* 0x0000001a09001387 */ /* 0x0045e80000100800 */
[----:B---3--:R3:W-:Y:S04]  /*1a70*/  @P1 STL [R10+0x10], R25 ;  /* 0x000010190a001387 */ /* 0x0087e80000100800 */
[----:B------:R-:W5:Y:S04]  /*1a80*/  @P1 LDL.64 R12, [R8] ;  /* 0x00000000080c1983 */ /* 0x000f680000100a00 */
[----:B-1----:R-:W5:Y:S02]  /*1a90*/  LDL.64 R14, [R6+0x28] ;  /* 0x00002800060e7983 */ /* 0x002f640000100a00 */
[----:B-----5:R-:W-:-:S14]  /*1aa0*/  DSETP.GT.AND P1, PT, R14, R12, PT ;  /* 0x0000000c0e00722a */ /* 0x020fdc0003f24000 */
[----:B------:R-:W1:Y:S01]  /*1ab0*/  @P1 F2F.F32.F64 R16, R12 ;  /* 0x0000000c00101310 */ /* 0x000e620000301000 */
[----:B------:R5:W-:Y:S07]  /*1ac0*/  @P1 STL.64 [R8], R14 ;  /* 0x0000000e08001387 */ /* 0x000bee0000100a00 */
[----:B-1----:R-:W1:Y:S02]  /*1ad0*/  @P1 F2F.F64.F32 R16, R16 ;  /* 0x0000001000101310 */ /* 0x002e640000201800 */
[----:B-1----:R1:W-:Y:S04]  /*1ae0*/  @P1 STL.64 [R6+0x28], R16 ;  /* 0x0000281006001387 */ /* 0x0023e80000100a00 */
[----:B------:R-:W2:Y:S04]  /*1af0*/  @P1 LDL R24, [R10+0x14] ;  /* 0x000014000a181983 */ /* 0x000ea80000100800 */
[----:B----4-:R-:W4:Y:S04]  /*1b00*/  @P1 LDL R23, [R9] ;  /* 0x0000000009171983 */ /* 0x010f280000100800 */
[----:B--2---:R2:W-:Y:S04]  /*1b10*/  @P1 STL [R9], R24 ;  /* 0x0000001809001387 */ /* 0x0045e80000100800 */
[----:B----4-:R4:W-:Y:S04]  /*1b20*/  @P1 STL [R10+0x14], R23 ;  /* 0x000014170a001387 */ /* 0x0109e80000100800 */
[----:B------:R-:W3:Y:S04]  /*1b30*/  @P1 LDL.64 R12, [R8] ;  /* 0x00000000080c1983 */ /* 0x000ee80000100a00 */
[----:B0-----:R-:W3:Y:S02]  /*1b40*/  LDL.64 R18, [R6+0x30] ;  /* 0x0000300006127983 */ /* 0x001ee40000100a00 */
[----:B---3--:R-:W-:-:S14]  /*1b50*/  DSETP.GT.AND P1, PT, R18, R12, PT ;  /* 0x0000000c1200722a */ /* 0x008fdc0003f24000 */
[----:B------:R-:W0:Y:S01]  /*1b60*/  @P1 F2F.F32.F64 R20, R12 ;  /* 0x0000000c00141310 */ /* 0x000e220000301000 */
[----:B------:R3:W-:Y:S07]  /*1b70*/  @P1 STL.64 [R8], R18 ;  /* 0x0000001208001387 */ /* 0x0007ee0000100a00 */
[----:B0-----:R-:W0:Y:S02]  /*1b80*/  @P1 F2F.F64.F32 R20, R20 ;  /* 0x0000001400141310 */ /* 0x001e240000201800 */
[----:B0-----:R0:W-:Y:S04]  /*1b90*/  @P1 STL.64 [R6+0x30], R20 ;  /* 0x0000301406001387 */ /* 0x0011e80000100a00 */
[----:B------:R-:W5:Y:S04]  /*1ba0*/  @P1 LDL R26, [R10+0x18] ;  /* 0x000018000a1a1983 */ /* 0x000f680000100800 */
[----:B------:R-:W2:Y:S04]  /*1bb0*/  @P1 LDL R25, [R9] ;  /* 0x0000000009191983 */ /* 0x000ea80000100800 */
[----:B-----5:R-:W-:Y:S04]  /*1bc0*/  @P1 STL [R9], R26 ;  /* 0x0000001a09001387 */ /* 0x020fe80000100800 */
[----:B--2---:R-:W-:Y:S04]  /*1bd0*/  @P1 STL [R10+0x18], R25 ;  /* 0x000018190a001387 */ /* 0x004fe80000100800 */
[----:B------:R-:W2:Y:S04]  /*1be0*/  @P1 LDL.64 R12, [R8] ;  /* 0x00000000080c1983 */ /* 0x000ea80000100a00 */
[----:B------:R-:W2:Y:S02]  /*1bf0*/  LDL.64 R14, [R6+0x38] ;  /* 0x00003800060e7983 */ /* 0x000ea40000100a00 */
[----:B--2---:R-:W-:-:S14]  /*1c00*/  DSETP.GT.AND P1, PT, R14, R12, PT ;  /* 0x0000000c0e00722a */ /* 0x004fdc0003f24000 */
[----:B-1----:R-:W1:Y:S01]  /*1c10*/  @P1 F2F.F32.F64 R16, R12 ;  /* 0x0000000c00101310 */ /* 0x002e620000301000 */
[----:B------:R2:W-:Y:S07]  /*1c20*/  @P1 STL.64 [R8], R14 ;  /* 0x0000000e08001387 */ /* 0x0005ee0000100a00 */
[----:B-1----:R-:W1:Y:S02]  /*1c30*/  @P1 F2F.F64.F32 R16, R16 ;  /* 0x0000001000101310 */ /* 0x002e640000201800 */
[----:B-1----:R-:W-:Y:S04]  /*1c40*/  @P1 STL.64 [R6+0x38], R16 ;  /* 0x0000381006001387 */ /* 0x002fe80000100a00 */
[----:B------:R-:W5:Y:S04]  /*1c50*/  @P1 LDL R24, [R10+0x1c] ;  /* 0x00001c000a181983 */ /* 0x000f680000100800 */
[----:B----4-:R-:W4:Y:S04]  /*1c60*/  @P1 LDL R23, [R9] ;  /* 0x0000000009171983 */ /* 0x010f280000100800 */
[----:B-----5:R-:W-:Y:S04]  /*1c70*/  @P1 STL [R9], R24 ;  /* 0x0000001809001387 */ /* 0x020fe80000100800 */
[----:B----4-:R-:W-:Y:S04]  /*1c80*/  @P1 STL [R10+0x1c], R23 ;  /* 0x00001c170a001387 */ /* 0x010fe80000100800 */
[----:B------:R-:W4:Y:S04]  /*1c90*/  @P1 LDL.64 R12, [R8] ;  /* 0x00000000080c1983 */ /* 0x000f280000100a00 */
[----:B---3--:R-:W4:Y:S02]  /*1ca0*/  LDL.64 R18, [R6+0x40] ;  /* 0x0000400006127983 */ /* 0x008f240000100a00 */
[----:B----4-:R-:W-:-:S14]  /*1cb0*/  DSETP.GT.AND P1, PT, R18, R12, PT ;  /* 0x0000000c1200722a */ /* 0x010fdc0003f24000 */
[----:B0-----:R-:W0:Y:S01]  /*1cc0*/  @P1 F2F.F32.F64 R20, R12 ;  /* 0x0000000c00141310 */ /* 0x001e220000301000 */
[----:B------:R-:W-:Y:S07]  /*1cd0*/  @P1 STL.64 [R8], R18 ;  /* 0x0000001208001387 */ /* 0x000fee0000100a00 */
[----:B0-----:R-:W0:Y:S02]  /*1ce0*/  @P1 F2F.F64.F32 R20, R20 ;  /* 0x0000001400141310 */ /* 0x001e240000201800 */
[----:B0-----:R0:W-:Y:S04]  /*1cf0*/  @P1 STL.64 [R6+0x40], R20 ;  /* 0x0000401406001387 */ /* 0x0011e80000100a00 */
[----:B--2---:R-:W2:Y:S04]  /*1d00*/  @P1 LDL R14, [R10+0x20] ;  /* 0x000020000a0e1983 */ /* 0x004ea80000100800 */
[----:B------:R-:W3:Y:S01]  /*1d10*/  @P1 LDL R15, [R9] ;  /* 0x00000000090f1983 */ /* 0x000ee20000100800 */
[----:B------:R-:W-:-:S02]  /*1d20*/  VIADD R11, R11, 0x10 ;  /* 0x000000100b0b7836 */ /* 0x000fc40000000000 */
[----:B------:R-:W-:Y:S02]  /*1d30*/  VIADD R22, R22, 0x10 ;  /* 0x0000001016167836 */ /* 0x000fe40000000000 */
[----:B0-----:R-:W-:Y:S01]  /*1d40*/  VIADD R6, R6, 0x80 ;  /* 0x0000008006067836 */ /* 0x001fe20000000000 */
[----:B--2---:R-:W-:Y:S04]  /*1d50*/  @P1 STL [R9], R14 ;  /* 0x0000000e09001387 */ /* 0x004fe80000100800 */
[----:B---3--:R0:W-:Y:S01]  /*1d60*/  @P1 STL [R10+0x20], R15 ;  /* 0x0000200f0a001387 */ /* 0x0081e20000100800 */
[----:B------:R-:W-:Y:S02]  /*1d70*/  ISETP.NE.AND P1, PT, R11, RZ, PT ;  /* 0x000000ff0b00720c */ /* 0x000fe40003f25270 */
[----:B0-----:R-:W-:-:S11]  /*1d80*/  IADD3 R10, PT, PT, R10, 0x40, RZ ;  /* 0x000000400a0a7810 */ /* 0x001fd60007ffe0ff */
[----:B------:R-:W-:Y:S05]  /*1d90*/  @P1 BRA `(.L_x_24) ;  /* 0xfffffff400281947 */ /* 0x000fea000383ffff */
[----:B------:R-:W-:-:S07]  /*1da0*/  VIADD R6, R22, 0x1 ;  /* 0x0000000116067836 */ /* 0x000fce0000000000 */
.L_x_23:
[----:B------:R-:W-:-:S13]  /*1db0*/  LOP3.LUT P1, RZ, R7, 0xf, RZ, 0xc0, !PT ;  /* 0x0000000f07ff7812 */ /* 0x000fda000782c0ff */
[----:B------:R-:W-:Y:S05]  /*1dc0*/  @!P1 BRA `(.L_x_22) ;  /* 0x0000000c00489947 */ /* 0x000fea0003800000 */
[----:B------:R-:W-:-:S05]  /*1dd0*/  LOP3.LUT R7, RZ, R5, RZ, 0x33, !PT ;  /* 0x00000005ff077212 */ /* 0x000fca00078e33ff */
[----:B0-----:R-:W-:-:S05]  /*1de0*/  VIADD R7, R7, UR4 ;  /* 0x0000000407077c36 */ /* 0x001fca0008000000 */
[----:B------:R-:W-:-:S05]  /*1df0*/  LOP3.LUT R7, R7, 0xf, RZ, 0xc0, !PT ;  /* 0x0000000f07077812 */ /* 0x000fca00078ec0ff */
[----:B------:R-:W-:-:S05]  /*1e00*/  VIADD R10, R7, 0xffffffff ;  /* 0xffffffff070a7836 */ /* 0x000fca0000000000 */
[----:B------:R-:W-:-:S13]  /*1e10*/  ISETP.GE.U32.AND P1, PT, R10, 0x7, PT ;  /* 0x000000070a00780c */ /* 0x000fda0003f26070 */
[----:B------:R-:W-:Y:S05]  /*1e20*/  @!P1 BRA `(.L_x_25) ;  /* 0x0000000400789947 */ /* 0x000fea0003800000 */
[C---:B------:R-:W-:Y:S01]  /*1e30*/  IMAD R10, R6.reuse, 0x8, R3 ;  /* 0x00000008060a7824 */ /* 0x040fe200078e0203 */
[----:B------:R-:W2:Y:S04]  /*1e40*/  LDL.64 R12, [R8] ;  /* 0x00000000080c7983 */ /* 0x000ea80000100a00 */
[----:B------:R-:W2:Y:S01]  /*1e50*/  LDL.64 R14, [R10] ;  /* 0x000000000a0e7983 */ /* 0x000ea20000100a00 */
[----:B------:R-:W-:Y:S01]  /*1e60*/  IMAD R11, R6, 0x4, R1 ;  /* 0x00000004060b7824 */ /* 0x000fe200078e0201 */
[----:B--2---:R-:W-:-:S14]  /*1e70*/  DSETP.GT.AND P1, PT, R14, R12, PT ;  /* 0x0000000c0e00722a */ /* 0x004fdc0003f24000 */
[----:B------:R-:W0:Y:S01]  /*1e80*/  @P1 F2F.F32.F64 R16, R12 ;  /* 0x0000000c00101310 */ /* 0x000e220000301000 */
[----:B------:R-:W-:Y:S07]  /*1e90*/  @P1 STL.64 [R8], R14 ;  /* 0x0000000e08001387 */ /* 0x000fee0000100a00 */
[----:B0-----:R-:W0:Y:S02]  /*1ea0*/  @P1 F2F.F64.F32 R16, R16 ;  /* 0x0000001000101310 */ /* 0x001e240000201800 */
[----:B0-----:R0:W-:Y:S04]  /*1eb0*/  @P1 STL.64 [R10], R16 ;  /* 0x000000100a001387 */ /* 0x0011e80000100a00 */
[----:B------:R-:W2:Y:S04]  /*1ec0*/  @P1 LDL R24, [R11] ;  /* 0x000000000b181983 */ /* 0x000ea80000100800 */
[----:B------:R-:W3:Y:S04]  /*1ed0*/  @P1 LDL R22, [R9] ;  /* 0x0000000009161983 */ /* 0x000ee80000100800 */
[----:B--2---:R1:W-:Y:S04]  /*1ee0*/  @P1 STL [R9], R24 ;  /* 0x0000001809001387 */ /* 0x0043e80000100800 */
[----:B---3--:R2:W-:Y:S04]  /*1ef0*/  @P1 STL [R11], R22 ;  /* 0x000000160b001387 */ /* 0x0085e80000100800 */
[----:B------:R-:W3:Y:S04]  /*1f00*/  @P1 LDL.64 R12, [R8] ;  /* 0x00000000080c1983 */ /* 0x000ee80000100a00 */
[----:B------:R-:W3:Y:S02]  /*1f10*/  LDL.64 R20, [R10+0x8] ;  /* 0x000008000a147983 */ /* 0x000ee40000100a00 */
[----:B---3--:R-:W-:-:S14]  /*1f20*/  DSETP.GT.AND P1, PT, R20, R12, PT ;  /* 0x0000000c1400722a */ /* 0x008fdc0003f24000 */
[----:B------:R-:W3:Y:S01]  /*1f30*/  @P1 F2F.F32.F64 R18, R12 ;  /* 0x0000000c00121310 */ /* 0x000ee20000301000 */
[----:B------:R4:W-:Y:S07]  /*1f40*/  @P1 STL.64 [R8], R20 ;  /* 0x0000001408001387 */ /* 0x0009ee0000100a00 */
[----:B---3--:R-:W3:Y:S02]  /*1f50*/  @P1 F2F.F64.F32 R18, R18 ;  /* 0x0000001200121310 */ /* 0x008ee40000201800 */
[----:B---3--:R3:W-:Y:S04]  /*1f60*/  @P1 STL.64 [R10+0x8], R18 ;  /* 0x000008120a001387 */ /* 0x0087e80000100a00 */
[----:B------:R-:W5:Y:S04]  /*1f70*/  @P1 LDL R28, [R11+0x4] ;  /* 0x000004000b1c1983 */ /* 0x000f680000100800 */
[----:B------:R-:W2:Y:S04]  /*1f80*/  @P1 LDL R26, [R9] ;  /* 0x00000000091a1983 */ /* 0x000ea80000100800 */
[----:B-----5:R5:W-:Y:S04]  /*1f90*/  @P1 STL [R9], R28 ;  /* 0x0000001c09001387 */ /* 0x020be80000100800 */
[----:B--2---:R2:W-:Y:S04]  /*1fa0*/  @P1 STL [R11+0x4], R26 ;  /* 0x0000041a0b001387 */ /* 0x0045e80000100800 */
[----:B------:R-:W4:Y:S04]  /*1fb0*/  @P1 LDL.64 R12, [R8] ;  /* 0x00000000080c1983 */ /* 0x000f280000100a00 */
[----:B0-----:R-:W4:Y:S02]  /*1fc0*/  LDL.64 R16, [R10+0x10] ;  /* 0x000010000a107983 */ /* 0x001f240000100a00 */
[----:B----4-:R-:W-:-:S14]  /*1fd0*/  DSETP.GT.AND P1, PT, R16, R12, PT ;  /* 0x0000000c1000722a */ /* 0x010fdc0003f24000 */
[----:B------:R-:W0:Y:S01]  /*1fe0*/  @P1 F2F.F32.F64 R14, R12 ;  /* 0x0000000c000e1310 */ /* 0x000e220000301000 */
[----:B------:R-:W-:Y:S07]  /*1ff0*/  @P1 STL.64 [R8], R16 ;  /* 0x0000001008001387 */ /* 0x000fee0000100a00 */
[----:B0-----:R-:W0:Y:S02]  /*2000*/  @P1 F2F.F64.F32 R14, R14 ;  /* 0x0000000e000e1310 */ /* 0x001e240000201800 */
[----:B0-----:R0:W-:Y:S04]  /*2010*/  @P1 STL.64 [R10+0x10], R14 ;  /* 0x0000100e0a001387 */ /* 0x0011e80000100a00 */
[----:B-1----:R-:W4:Y:S04]  /*2020*/  @P1 LDL R24, [R11+0x8] ;  /* 0x000008000b181983 */ /* 0x002f280000100800 */
[----:B------:R-:W3:Y:S04]  /*2030*/  @P1 LDL R22, [R9] ;  /* 0x0000000009161983 */ /* 0x000ee80000100800 */
[----:B----4-:R1:W-:Y:S04]  /*2040*/  @P1 STL [R9], R24 ;  /* 0x0000001809001387 */ /* 0x0103e80000100800 */
[----:B---3--:R3:W-:Y:S04]  /*2050*/  @P1 STL [R11+0x8], R22 ;  /* 0x000008160b001387 */ /* 0x0087e80000100800 */
[----:B------:R-:W4:Y:S04]  /*2060*/  @P1 LDL.64 R12, [R8] ;  /* 0x00000000080c1983 */ /* 0x000f280000100a00 */
[----:B------:R-:W4:Y:S02]  /*2070*/  LDL.64 R20, [R10+0x18] ;  /* 0x000018000a147983 */ /* 0x000f240000100a00 */
[----:B----4-:R-:W-:-:S14]  /*2080*/  DSETP.GT.AND P1, PT, R20, R12, PT ;  /* 0x0000000c1400722a */ /* 0x010fdc0003f24000 */
[----:B------:R-:W4:Y:S01]  /*2090*/  @P1 F2F.F32.F64 R18, R12 ;  /* 0x0000000c00121310 */ /* 0x000f220000301000 */
[----:B------:R-:W-:Y:S07]  /*20a0*/  @P1 STL.64 [R8], R20 ;  /* 0x0000001408001387 */ /* 0x000fee0000100a00 */
[----:B----4-:R-:W4:Y:S02]  /*20b0*/  @P1 F2F.F64.F32 R18, R18 ;  /* 0x0000001200121310 */ /* 0x010f240000201800 */
[----:B----4-:R4:W-:Y:S04]  /*20c0*/  @P1 STL.64 [R10+0x18], R18 ;  /* 0x000018120a001387 */ /* 0x0109e80000100a00 */
[----:B-----5:R-:W5:Y:S04]  /*20d0*/  @P1 LDL R28, [R11+0xc] ;  /* 0x00000c000b1c1983 */ /* 0x020f680000100800 */
[----:B--2---:R-:W2:Y:S04]  /*20e0*/  @P1 LDL R26, [R9] ;  /* 0x00000000091a1983 */ /* 0x004ea80000100800 */
[----:B-----5:R5:W-:Y:S04]  /*20f0*/  @P1 STL [R9], R28 ;  /* 0x0000001c09001387 */ /* 0x020be80000100800 */
[----:B--2---:R2:W-:Y:S04]  /*2100*/  @P1 STL [R11+0xc], R26 ;  /* 0x00000c1a0b001387 */ /* 0x0045e80000100800 */
[----:B------:R-:W3:Y:S04]  /*2110*/  @P1 LDL.64 R12, [R8] ;  /* 0x00000000080c1983 */ /* 0x000ee80000100a00 */
[----:B0-----:R-:W3:Y:S02]  /*2120*/  LDL.64 R14, [R10+0x20] ;  /* 0x000020000a0e7983 */ /* 0x001ee40000100a00 */
[----:B---3--:R-:W-:-:S14]  /*2130*/  DSETP.GT.AND P1, PT, R14, R12, PT ;  /* 0x0000000c0e00722a */ /* 0x008fdc0003f24000 */
[----:B------:R-:W0:Y:S01]  /*2140*/  @P1 F2F.F32.F64 R16, R12 ;  /* 0x0000000c00101310 */ /* 0x000e220000301000 */
[----:B------:R3:W-:Y:S07]  /*2150*/  @P1 STL.64 [R8], R14 ;  /* 0x0000000e08001387 */ /* 0x0007ee0000100a00 */
[----:B0-----:R-:W0:Y:S02]  /*2160*/  @P1 F2F.F64.F32 R16, R16 ;  /* 0x0000001000101310 */ /* 0x001e240000201800 */
[----:B0-----:R0:W-:Y:S04]  /*2170*/  @P1 STL.64 [R10+0x20], R16 ;  /* 0x000020100a001387 */ /* 0x0011e80000100a00 */
[----:B-1----:R-:W4:Y:S04]  /*2180*/  @P1 LDL R24, [R11+0x10] ;  /* 0x000010000b181983 */ /* 0x002f280000100800 */
[----:B------:R-:W5:Y:S04]  /*2190*/  @P1 LDL R22, [R9] ;  /* 0x0000000009161983 */ /* 0x000f680000100800 */
[----:B----4-:R-:W-:Y:S04]  /*21a0*/  @P1 STL [R9], R24 ;  /* 0x0000001809001387 */ /* 0x010fe80000100800 */
[----:B-----5:R1:W-:Y:S04]  /*21b0*/  @P1 STL [R11+0x10], R22 ;  /* 0x000010160b001387 */ /* 0x0203e80000100800 */
[----:B------:R-:W4:Y:S04]  /*21c0*/  @P1 LDL.64 R12, [R8] ;  /* 0x00000000080c1983 */ /* 0x000f280000100a00 */
[----:B------:R-:W4:Y:S02]  /*21d0*/  LDL.64 R18, [R10+0x28] ;  /* 0x000028000a127983 */ /* 0x000f240000100a00 */
[----:B----4-:R-:W-:-:S14]  /*21e0*/  DSETP.GT.AND P1, PT, R18, R12, PT ;  /* 0x0000000c1200722a */ /* 0x010fdc0003f24000 */
[----:B------:R-:W4:Y:S01]  /*21f0*/  @P1 F2F.F32.F64 R20, R12 ;  /* 0x0000000c00141310 */ /* 0x000f220000301000 */
[----:B------:R-:W-:Y:S07]  /*2200*/  @P1 STL.64 [R8], R18 ;  /* 0x0000001208001387 */ /* 0x000fee0000100a00 */
[----:B----4-:R-:W4:Y:S02]  /*2210*/  @P1 F2F.F64.F32 R20, R20 ;  /* 0x0000001400141310 */ /* 0x010f240000201800 */
[----:B----4-:R4:W-:Y:S04]  /*2220*/  @P1 STL.64 [R10+0x28], R20 ;  /* 0x000028140a001387 */ /* 0x0109e80000100a00 */
[----:B------:R-:W5:Y:S04]  /*2230*/  @P1 LDL R28, [R11+0x14] ;  /* 0x000014000b1c1983 */ /* 0x000f680000100800 */
[----:B--2---:R-:W2:Y:S04]  /*2240*/  @P1 LDL R26, [R9] ;  /* 0x00000000091a1983 */ /* 0x004ea80000100800 */
[----:B-----5:R0:W-:Y:S04]  /*2250*/  @P1 STL [R9], R28 ;  /* 0x0000001c09001387 */ /* 0x0201e80000100800 */
[----:B--2---:R2:W-:Y:S04]  /*2260*/  @P1 STL [R11+0x14], R26 ;  /* 0x0000141a0b001387 */ /* 0x0045e80000100800 */
[----:B------:R-:W5:Y:S04]  /*2270*/  @P1 LDL.64 R12, [R8] ;  /* 0x00000000080c1983 */ /* 0x000f680000100a00 */
[----:B---3--:R-:W5:Y:S02]  /*2280*/  LDL.64 R14, [R10+0x30] ;  /* 0x000030000a0e7983 */ /* 0x008f640000100a00 */
[----:B-----5:R-:W-:-:S14]  /*2290*/  DSETP.GT.AND P1, PT, R14, R12, PT ;  /* 0x0000000c0e00722a */ /* 0x020fdc0003f24000 */
[----:B0-----:R-:W0:Y:S01]  /*22a0*/  @P1 F2F.F32.F64 R16, R12 ;  /* 0x0000000c00101310 */ /* 0x001e220000301000 */
[----:B------:R2:W-:Y:S07]  /*22b0*/  @P1 STL.64 [R8], R14 ;  /* 0x0000000e08001387 */ /* 0x0005ee0000100a00 */
[----:B0-----:R-:W0:Y:S02]  /*22c0*/  @P1 F2F.F64.F32 R16, R16 ;  /* 0x0000001000101310 */ /* 0x001e240000201800 */
[----:B0-----:R2:W-:Y:S04]  /*22d0*/  @P1 STL.64 [R10+0x30], R16 ;  /* 0x000030100a001387 */ /* 0x0015e80000100a00 */
[----:B-1----:R-:W3:Y:S04]  /*22e0*/  @P1 LDL R22, [R11+0x18] ;  /* 0x000018000b161983 */ /* 0x002ee80000100800 */
[----:B----4-:R-:W4:Y:S04]  /*22f0*/  @P1 LDL R20, [R9] ;  /* 0x0000000009141983 */ /* 0x010f280000100800 */
[----:B---3--:R2:W-:Y:S04]  /*2300*/  @P1 STL [R9], R22 ;  /* 0x0000001609001387 */ /* 0x0085e80000100800 */
[----:B----4-:R2:W-:Y:S04]  /*2310*/  @P1 STL [R11+0x18], R20 ;  /* 0x000018140b001387 */ /* 0x0105e80000100800 */
[----:B------:R-:W3:Y:S04]  /*2320*/  @P1 LDL.64 R12, [R8] ;  /* 0x00000000080c1983 */ /* 0x000ee80000100a00 */
[----:B------:R-:W3:Y:S01]  /*2330*/  LDL.64 R18, [R10+0x38] ;  /* 0x000038000a127983 */ /* 0x000ee20000100a00 */
[----:B------:R-:W-:Y:S01]  /*2340*/  BSSY.RECONVERGENT B0, `(.L_x_26) ;  /* 0x000000b000007945 */ /* 0x000fe20003800200 */
[----:B---3--:R-:W-:-:S14]  /*2350*/  DSETP.GT.AND P1, PT, R18, R12, PT ;  /* 0x0000000c1200722a */ /* 0x008fdc0003f24000 */
[----:B--2---:R-:W-:Y:S05]  /*2360*/  @!P1 BRA `(.L_x_27) ;  /* 0x0000000000209947 */ /* 0x004fea0003800000 */
[----:B------:R-:W0:Y:S01]  /*2370*/  F2F.F32.F64 R14, R12 ;  /* 0x0000000c000e7310 */ /* 0x000e220000301000 */
[----:B------:R1:W-:Y:S07]  /*2380*/  STL.64 [R8], R18 ;  /* 0x0000001208007387 */ /* 0x0003ee0000100a00 */
[----:B0-----:R-:W0:Y:S02]  /*2390*/  F2F.F64.F32 R14, R14 ;  /* 0x0000000e000e7310 */ /* 0x001e240000201800 */
[----:B0-----:R1:W-:Y:S04]  /*23a0*/  STL.64 [R10+0x38], R14 ;  /* 0x0000380e0a007387 */ /* 0x0013e80000100a00 */
[----:B------:R-:W2:Y:S04]  /*23b0*/  LDL R20, [R11+0x1c] ;  /* 0x00001c000b147983 */ /* 0x000ea80000100800 */
[----:B------:R-:W3:Y:S04]  /*23c0*/  LDL R16, [R9] ;  /* 0x0000000009107983 */ /* 0x000ee80000100800 */
[----:B--2---:R1:W-:Y:S04]  /*23d0*/  STL [R9], R20 ;  /* 0x0000001409007387 */ /* 0x0043e80000100800 */
[----:B---3--:R1:W-:Y:S02]  /*23e0*/  STL [R11+0x1c], R16 ;  /* 0x00001c100b007387 */ /* 0x0083e40000100800 */
.L_x_27:
[----:B------:R-:W-:Y:S05]  /*23f0*/  BSYNC.RECONVERGENT B0 ;  /* 0x0000000000007941 */ /* 0x000fea0003800200 */
.L_x_26:
[----:B------:R-:W-:-:S07]  /*2400*/  VIADD R6, R6, 0x8 ;  /* 0x0000000806067836 */ /* 0x000fce0000000000 */
.L_x_25:
[----:B------:R-:W-:-:S13]  /*2410*/  LOP3.LUT P1, RZ, R7, 0x7, RZ, 0xc0, !PT ;  /* 0x0000000707ff7812 */ /* 0x000fda000782c0ff */
[----:B------:R-:W-:Y:S05]  /*2420*/  @!P1 BRA `(.L_x_22) ;  /* 0x0000000400b09947 */ /* 0x000fea0003800000 */
[----:B------:R-:W-:-:S04]  /*2430*/  LOP3.LUT R7, RZ, R4, RZ, 0x33, !PT ;  /* 0x00000004ff077212 */ /* 0x000fc800078e33ff */
[----:B------:R-:W-:-:S04]  /*2440*/  IADD3 R7, PT, PT, R7, UR4, RZ ;  /* 0x0000000407077c10 */ /* 0x000fc8000fffe0ff */
[----:B------:R-:W-:-:S04]  /*2450*/  LOP3.LUT R7, R7, 0xffff, RZ, 0xc0, !PT ;  /* 0x0000ffff07077812 */ /* 0x000fc800078ec0ff */
[C---:B-1----:R-:W-:Y:S02]  /*2460*/  LOP3.LUT R10, R7.reuse, 0x7, RZ, 0xc0, !PT ;  /* 0x00000007070a7812 */ /* 0x042fe400078ec0ff */
[----:B------:R-:W-:-:S03]  /*2470*/  LOP3.LUT R7, R7, 0x3, RZ, 0xc0, !PT ;  /* 0x0000000307077812 */ /* 0x000fc600078ec0ff */
        /* <DEDUP_REMOVED lines=9> */
[----:B------:R1:W-:Y:S07]  /*2510*/  @P1 STL.64 [R8], R12 ;  /* 0x0000000c08001387 */ /* 0x0003ee0000100a00 */
[----:B0-----:R-:W0:Y:S02]  /*2520*/  @P1 F2F.F64.F32 R14, R14 ;  /* 0x0000000e000e1310 */ /* 0x001e240000201800 */
[----:B0-----:R0:W-:Y:S04]  /*2530*/  @P1 STL.64 [R21], R14 ;  /* 0x0000000e15001387 */ /* 0x0011e80000100a00 */
[----:B------:R-:W2:Y:S04]  /*2540*/  @P1 LDL R22, [R20] ;  /* 0x0000000014161983 */ /* 0x000ea80000100800 */
[----:B------:R-:W3:Y:S04]  /*2550*/  @P1 LDL R23, [R9] ;  /* 0x0000000009171983 */ /* 0x000ee80000100800 */
[----:B--2---:R-:W-:Y:S04]  /*2560*/  @P1 STL [R9], R22 ;  /* 0x0000001609001387 */ /* 0x004fe80000100800 */
[----:B---3--:R-:W-:Y:S04]  /*2570*/  @P1 STL [R20], R23 ;  /* 0x0000001714001387 */ /* 0x008fe80000100800 */
[----:B------:R-:W2:Y:S04]  /*2580*/  @P1 LDL.64 R10, [R8] ;  /* 0x00000000080a1983 */ /* 0x000ea80000100a00 */
[----:B------:R-:W2:Y:S02]  /*2590*/  LDL.64 R16, [R21+0x8] ;  /* 0x0000080015107983 */ /* 0x000ea40000100a00 */
[----:B--2---:R-:W-:-:S14]  /*25a0*/  DSETP.GT.AND P1, PT, R16, R10, PT ;  /* 0x0000000a1000722a */ /* 0x004fdc0003f24000 */
[----:B------:R-:W2:Y:S01]  /*25b0*/  @P1 F2F.F32.F64 R18, R10 ;  /* 0x0000000a00121310 */ /* 0x000ea20000301000 */
[----:B------:R-:W-:Y:S07]  /*25c0*/  @P1 STL.64 [R8], R16 ;  /* 0x0000001008001387 */ /* 0x000fee0000100a00 */
[----:B--2---:R-:W2:Y:S02]  /*25d0*/  @P1 F2F.F64.F32 R18, R18 ;  /* 0x0000001200121310 */ /* 0x004ea40000201800 */
[----:B--2---:R2:W-:Y:S04]  /*25e0*/  @P1 STL.64 [R21+0x8], R18 ;  /* 0x0000081215001387 */ /* 0x0045e80000100a00 */
[----:B------:R-:W3:Y:S04]  /*25f0*/  @P1 LDL R24, [R20+0x4] ;  /* 0x0000040014181983 */ /* 0x000ee80000100800 */
[----:B------:R-:W4:Y:S04]  /*2600*/  @P1 LDL R25, [R9] ;  /* 0x0000000009191983 */ /* 0x000f280000100800 */
[----:B---3--:R3:W-:Y:S04]  /*2610*/  @P1 STL [R9], R24 ;  /* 0x0000001809001387 */ /* 0x0087e80000100800 */
[----:B----4-:R3:W-:Y:S04]  /*2620*/  @P1 STL [R20+0x4], R25 ;  /* 0x0000041914001387 */ /* 0x0107e80000100800 */
[----:B------:R-:W4:Y:S04]  /*2630*/  @P1 LDL.64 R10, [R8] ;  /* 0x00000000080a1983 */ /* 0x000f280000100a00 */
[----:B-1----:R-:W4:Y:S02]  /*2640*/  LDL.64 R12, [R21+0x10] ;  /* 0x00001000150c7983 */ /* 0x002f240000100a00 */
[----:B----4-:R-:W-:-:S14]  /*2650*/  DSETP.GT.AND P1, PT, R12, R10, PT ;  /* 0x0000000a0c00722a */ /* 0x010fdc0003f24000 */
[----:B0-----:R-:W0:Y:S01]  /*2660*/  @P1 F2F.F32.F64 R14, R10 ;  /* 0x0000000a000e1310 */ /* 0x001e220000301000 */
[----:B------:R3:W-:Y:S07]  /*2670*/  @P1 STL.64 [R8], R12 ;  /* 0x0000000c08001387 */ /* 0x0007ee0000100a00 */
[----:B0-----:R-:W0:Y:S02]  /*2680*/  @P1 F2F.F64.F32 R14, R14 ;  /* 0x0000000e000e1310 */ /* 0x001e240000201800 */
[----:B0-----:R3:W-:Y:S04]  /*2690*/  @P1 STL.64 [R21+0x10], R14 ;  /* 0x0000100e15001387 */ /* 0x0017e80000100a00 */
[----:B--2---:R-:W2:Y:S04]  /*26a0*/  @P1 LDL R18, [R20+0x8] ;  /* 0x0000080014121983 */ /* 0x004ea80000100800 */
[----:B------:R-:W4:Y:S04]  /*26b0*/  @P1 LDL R19, [R9] ;  /* 0x0000000009131983 */ /* 0x000f280000100800 */
[----:B--2---:R3:W-:Y:S04]  /*26c0*/  @P1 STL [R9], R18 ;  /* 0x0000001209001387 */ /* 0x0047e80000100800 */
[----:B----4-:R3:W-:Y:S04]  /*26d0*/  @P1 STL [R20+0x8], R19 ;  /* 0x0000081314001387 */ /* 0x0107e80000100800 */
[----:B------:R-:W2:Y:S04]  /*26e0*/  @P1 LDL.64 R10, [R8] ;  /* 0x00000000080a1983 */ /* 0x000ea80000100a00 */
[----:B------:R-:W2:Y:S01]  /*26f0*/  LDL.64 R16, [R21+0x18] ;  /* 0x0000180015107983 */ /* 0x000ea20000100a00 */
[----:B------:R-:W-:Y:S01]  /*2700*/  BSSY.RECONVERGENT B0, `(.L_x_29) ;  /* 0x000000b000007945 */ /* 0x000fe20003800200 */
[----:B--2---:R-:W-:-:S14]  /*2710*/  DSETP.GT.AND P1, PT, R16, R10, PT ;  /* 0x0000000a1000722a */ /* 0x004fdc0003f24000 */
[----:B---3--:R-:W-:Y:S05]  /*2720*/  @!P1 BRA `(.L_x_30) ;  /* 0x0000000000209947 */ /* 0x008fea0003800000 */
        /* <DEDUP_REMOVED lines=8> */
.L_x_30:
[----:B------:R-:W-:Y:S05]  /*27b0*/  BSYNC.RECONVERGENT B0 ;  /* 0x0000000000007941 */ /* 0x000fea0003800200 */
.L_x_29:
[----:B------:R-:W-:-:S07]  /*27c0*/  VIADD R6, R6, 0x4 ;  /* 0x0000000406067836 */ /* 0x000fce0000000000 */
.L_x_28:
[----:B------:R-:W-:-:S13]  /*27d0*/  ISETP.NE.AND P1, PT, R7, RZ, PT ;  /* 0x000000ff0700720c */ /* 0x000fda0003f25270 */
[----:B------:R-:W-:Y:S05]  /*27e0*/  @!P1 BRA `(.L_x_22) ;  /* 0x0000000000c09947 */ /* 0x000fea0003800000 */
[C---:B-1----:R-:W-:Y:S01]  /*27f0*/  IMAD R12, R6.reuse, 0x8, R3 ;  /* 0x00000008060c7824 */ /* 0x042fe200078e0203 */
[----:B------:R-:W2:Y:S04]  /*2800*/  LDL.64 R16, [R8] ;  /* 0x0000000008107983 */ /* 0x000ea80000100a00 */
[----:B------:R-:W2:Y:S01]  /*2810*/  LDL.64 R10, [R12] ;  /* 0x000000000c0a7983 */ /* 0x000ea20000100a00 */
[----:B------:R-:W-:Y:S01]  /*2820*/  BSSY.RECONVERGENT B0, `(.L_x_31) ;  /* 0x000000d000007945 */ /* 0x000fe20003800200 */
[----:B------:R-:W-:Y:S01]  /*2830*/  ISETP.NE.AND P2, PT, R7, 0x1, PT ;  /* 0x000000010700780c */ /* 0x000fe20003f45270 */
[----:B------:R-:W-:Y:S01]  /*2840*/  IMAD R6, R6, 0x4, R1 ;  /* 0x0000000406067824 */ /* 0x000fe200078e0201 */
[----:B--2---:R-:W-:-:S14]  /*2850*/  DSETP.GT.AND P1, PT, R10, R16, PT ;  /* 0x000000100a00722a */ /* 0x004fdc0003f24000 */
[----:B------:R-:W-:Y:S05]  /*2860*/  @!P1 BRA `(.L_x_32) ;  /* 0x0000000000209947 */ /* 0x000fea0003800000 */
[----:B------:R-:W0:Y:S01]  /*2870*/  F2F.F32.F64 R14, R16 ;  /* 0x00000010000e7310 */ /* 0x000e220000301000 */
[----:B------:R1:W-:Y:S07]  /*2880*/  STL.64 [R8], R10 ;  /* 0x0000000a08007387 */ /* 0x0003ee0000100a00 */
[----:B0-----:R-:W0:Y:S02]  /*2890*/  F2F.F64.F32 R14, R14 ;  /* 0x0000000e000e7310 */ /* 0x001e240000201800 */
[----:B0-----:R1:W-:Y:S04]  /*28a0*/  STL.64 [R12], R14 ;  /* 0x0000000e0c007387 */ /* 0x0013e80000100a00 */
[----:B------:R-:W2:Y:S04]  /*28b0*/  LDL R18, [R6] ;  /* 0x0000000006127983 */ /* 0x000ea80000100800 */
[----:B------:R-:W3:Y:S04]  /*28c0*/  LDL R13, [R9] ;  /* 0x00000000090d7983 */ /* 0x000ee80000100800 */
[----:B--2---:R1:W-:Y:S04]  /*28d0*/  STL [R9], R18 ;  /* 0x0000001209007387 */ /* 0x0043e80000100800 */
[----:B---3--:R1:W-:Y:S02]  /*28e0*/  STL [R6], R13 ;  /* 0x0000000d06007387 */ /* 0x0083e40000100800 */
.L_x_32:
[----:B------:R-:W-:Y:S05]  /*28f0*/  BSYNC.RECONVERGENT B0 ;  /* 0x0000000000007941 */ /* 0x000fea0003800200 */
.L_x_31:
[----:B------:R-:W-:Y:S05]  /*2900*/  @!P2 BRA `(.L_x_22) ;  /* 0x000000000078a947 */ /* 0x000fea0003800000 */
[----:B-1----:R-:W2:Y:S04]  /*2910*/  LDL.64 R10, [R12+0x8] ;  /* 0x000008000c0a7983 */ /* 0x002ea80000100a00 */
[----:B------:R-:W2:Y:S01]  /*2920*/  LDL.64 R16, [R8] ;  /* 0x0000000008107983 */ /* 0x000ea20000100a00 */
[----:B------:R-:W-:Y:S01]  /*2930*/  BSSY.RECONVERGENT B0, `(.L_x_33) ;  /* 0x000000c000007945 */ /* 0x000fe20003800200 */
[----:B------:R-:W-:Y:S01]  /*2940*/  ISETP.NE.AND P2, PT, R7, 0x2, PT ;  /* 0x000000020700780c */ /* 0x000fe20003f45270 */
[----:B--2---:R-:W-:-:S14]  /*2950*/  DSETP.GT.AND P1, PT, R10, R16, PT ;  /* 0x000000100a00722a */ /* 0x004fdc0003f24000 */
[----:B------:R-:W-:Y:S05]  /*2960*/  @!P1 BRA `(.L_x_34) ;  /* 0x0000000000209947 */ /* 0x000fea0003800000 */
        /* <DEDUP_REMOVED lines=8> */
.L_x_34:
[----:B------:R-:W-:Y:S05]  /*29f0*/  BSYNC.RECONVERGENT B0 ;  /* 0x0000000000007941 */ /* 0x000fea0003800200 */
.L_x_33:
[----:B------:R-:W-:Y:S05]  /*2a00*/  @!P2 BRA `(.L_x_22) ;  /* 0x000000000038a947 */ /* 0x000fea0003800000 */
[----:B-1----:R-:W2:Y:S04]  /*2a10*/  LDL.64 R14, [R12+0x10] ;  /* 0x000010000c0e7983 */ /* 0x002ea80000100a00 */
[----:B------:R-:W2:Y:S01]  /*2a20*/  LDL.64 R16, [R8] ;  /* 0x0000000008107983 */ /* 0x000ea20000100a00 */
[----:B------:R-:W-:Y:S01]  /*2a30*/  BSSY.RECONVERGENT B0, `(.L_x_22) ;  /* 0x000000b000007945 */ /* 0x000fe20003800200 */
        /* <DEDUP_REMOVED lines=10> */
.L_x_35:
[----:B------:R-:W-:Y:S05]  /*2ae0*/  BSYNC.RECONVERGENT B0 ;  /* 0x0000000000007941 */ /* 0x000fea0003800200 */
.L_x_22:
[----:B------:R-:W-:Y:S01]  /*2af0*/  IADD3 R5, PT, PT, R5, 0x1, RZ ;  /* 0x0000000105057810 */ /* 0x000fe20007ffe0ff */
[----:B------:R-:W-:Y:S01]  /*2b00*/  VIADD R4, R4, 0x1 ;  /* 0x0000000104047836 */ /* 0x000fe20000000000 */
[----:B------:R-:W-:Y:S06]  /*2b10*/  @P0 BRA `(.L_x_36) ;  /* 0xffffffe4007c0947 */ /* 0x000fec000383ffff */
.L_x_21:
[----:B0-234-:R-:W0:Y:S01]  /*2b20*/  LDC R4, c[0x0][0x390] ;  /* 0x0000e400ff047b82 */ /* 0x01de220000000800 */
[C---:B------:R-:W-:Y:S01]  /*2b30*/  ISETP.GE.AND P0, PT, R0.reuse, 0x1, PT ;  /* 0x000000010000780c */ /* 0x040fe20003f06270 */
[----:B-1----:R-:W-:-:S04]  /*2b40*/  VIADD R2, R0, 0xffffffff ;  /* 0xffffffff00027836 */ /* 0x002fc80000000000 */
[----:B------:R-:W-:Y:S01]  /*2b50*/  IMAD.MOV.U32 R20, RZ, RZ, R2 ;  /* 0x000000ffff147224 */ /* 0x000fe200078e0002 */
[----:B0-----:R-:W-:-:S13]  /*2b60*/  FSETP.GEU.OR P0, PT, R4, 1, !P0 ;  /* 0x3f8000000400780b */ /* 0x001fda000470e400 */
[----:B------:R-:W-:Y:S05]  /*2b70*/  @P0 BRA `(.L_x_37) ;  /* 0x0000000000380947 */ /* 0x000fea0003800000 */
[----:B------:R-:W0:Y:S01]  /*2b80*/  F2F.F64.F32 R4, R4 ;  /* 0x0000000400047310 */ /* 0x000e220000201800 */
[----:B------:R-:W-:Y:S01]  /*2b90*/  BSSY.RECONVERGENT B0, `(.L_x_37) ;  /* 0x000000c000007945 */ /* 0x000fe20003800200 */
[----:B------:R-:W-:Y:S01]  /*2ba0*/  IMAD.MOV.U32 R20, RZ, RZ, RZ ;  /* 0x000000ffff147224 */ /* 0x000fe200078e00ff */
[----:B------:R-:W-:-:S07]  /*2bb0*/  CS2R R6, SRZ ;  /* 0x0000000000067805 */ /* 0x000fce000001ff00 */
.L_x_39:
[----:B------:R-:W-:-:S06]  /*2bc0*/  IMAD R8, R20, 0x8, R3 ;  /* 0x0000000814087824 */ /* 0x000fcc00078e0203 */
[----:B------:R-:W2:Y:S02]  /*2bd0*/  LDL.64 R8, [R8] ;  /* 0x0000000008087983 */ /* 0x000ea40000100a00 */
[----:B--2---:R-:W-:-:S08]  /*2be0*/  DADD R6, R8, R6 ;  /* 0x0000000008067229 */ /* 0x004fd00000000006 */
[----:B0-----:R-:W-:-:S14]  /*2bf0*/  DSETP.GE.AND P0, PT, R6, R4, PT ;  /* 0x000000040600722a */ /* 0x001fdc0003f06000 */
[----:B------:R-:W-:Y:S05]  /*2c00*/  @P0 BRA `(.L_x_38) ;  /* 0x0000000000100947 */ /* 0x000fea0003800000 */
[----:B------:R-:W-:-:S05]  /*2c10*/  VIADD R20, R20, 0x1 ;  /* 0x0000000114147836 */ /* 0x000fca0000000000 */
[----:B------:R-:W-:-:S13]  /*2c20*/  ISETP.NE.AND P0, PT, R20, R0, PT ;  /* 0x000000001400720c */ /* 0x000fda0003f05270 */
[----:B------:R-:W-:Y:S05]  /*2c30*/  @P0 BRA `(.L_x_39) ;  /* 0xfffffffc00e00947 */ /* 0x000fea000383ffff */
[----:B------:R-:W-:-:S07]  /*2c40*/  MOV R20, R2 ;  /* 0x0000000200147202 */ /* 0x000fce0000000f00 */
.L_x_38:
[----:B------:R-:W-:Y:S05]  /*2c50*/  BSYNC.RECONVERGENT B0 ;  /* 0x0000000000007941 */ /* 0x000fea0003800200 */
.L_x_37:
[----:B------:R-:W-:Y:S01]  /*2c60*/  ISETP.GE.AND P0, PT, R20, RZ, PT ;  /* 0x000000ff1400720c */ /* 0x000fe20003f06270 */
[----:B------:R-:W-:Y:S01]  /*2c70*/  BSSY.RECONVERGENT B0, `(.L_x_40) ;  /* 0x0000059000007945 */ /* 0x000fe20003800200 */
[----:B------:R-:W-:-:S11]  /*2c80*/  CS2R R24, SRZ ;  /* 0x0000000000187805 */ /* 0x000fd6000001ff00 */
[----:B------:R-:W-:Y:S05]  /*2c90*/  @!P0 BRA `(.L_x_41) ;  /* 0x0000000400588947 */ /* 0x000fea0003800000 */
[C---:B------:R-:W-:Y:S01]  /*2ca0*/  ISETP.GE.U32.AND P0, PT, R20.reuse, 0xf, PT ;  /* 0x0000000f1400780c */ /* 0x040fe20003f06070 */
[----:B------:R-:W-:Y:S01]  /*2cb0*/  VIADD R0, R20, 0x1 ;  /* 0x0000000114007836 */ /* 0x000fe20000000000 */
[----:B------:R-:W-:Y:S01]  /*2cc0*/  BSSY.RECONVERGENT B1, `(.L_x_42) ;  /* 0x0000026000017945 */ /* 0x000fe20003800200 */
[----:B------:R-:W-:Y:S01]  /*2cd0*/  IMAD.MOV.U32 R2, RZ, RZ, RZ ;  /* 0x000000ffff027224 */ /* 0x000fe200078e00ff */
[----:B------:R-:W-:Y:S02]  /*2ce0*/  CS2R R24, SRZ ;  /* 0x0000000000187805 */ /* 0x000fe4000001ff00 */
[----:B------:R-:W-:-:S04]  /*2cf0*/  LOP3.LUT R21, R0, 0xf, RZ, 0xc0, !PT ;  /* 0x0000000f00157812 */ /* 0x000fc800078ec0ff */
[----:B------:R-:W-:-:S03]  /*2d00*/  ISETP.NE.AND P1, PT, R21, RZ, PT ;  /* 0x000000ff1500720c */ /* 0x000fc60003f25270 */
[----:B------:R-:W-:Y:S10]  /*2d10*/  @!P0 BRA `(.L_x_43) ;  /* 0x0000000000808947 */ /* 0x000ff40003800000 */
[----:B------:R-:W-:Y:S01]  /*2d20*/  LOP3.LUT R2, R0, 0xfffffff0, RZ, 0xc0, !PT ;  /* 0xfffffff000027812 */ /* 0x000fe200078ec0ff */
[----:B------:R-:W-:Y:S01]  /*2d30*/  VIADD R22, R1, 0x4040 ;  /* 0x0000404001167836 */ /* 0x000fe20000000000 */
[----:B------:R-:W-:-:S03]  /*2d40*/  CS2R R24, SRZ ;  /* 0x0000000000187805 */ /* 0x000fc6000001ff00 */
[----:B------:R-:W-:-:S07]  /*2d50*/  IMAD.MOV R23, RZ, RZ, -R2 ;  /* 0x000000ffff177224 */ /* 0x000fce00078e0a02 */
.L_x_44:
[----:B------:R-:W2:Y:S04]  /*2d60*/  LDL.128 R12, [R22+-0x40] ;  /* 0xffffc000160c7983 */ /* 0x000ea80000100c00 */
[----:B------:R-:W3:Y:S04]  /*2d70*/  LDL.128 R16, [R22+-0x30] ;  /* 0xffffd00016107983 */ /* 0x000ee80000100c00 */
[----:B------:R-:W4:Y:S04]  /*2d80*/  LDL.128 R4, [R22+-0x20] ;  /* 0xffffe00016047983 */ /* 0x000f280000100c00 */
[----:B------:R-:W5:Y:S01]  /*2d90*/  LDL.128 R8, [R22+-0x10] ;  /* 0xfffff00016087983 */ /* 0x000f620000100c00 */
[----:B--2---:R-:W-:-:S08]  /*2da0*/  DADD R24, R12, R24 ;  /* 0x000000000c187229 */ /* 0x004fd00000000018 */
[----:B------:R-:W-:Y:S01]  /*2db0*/  DADD R24, R14, R24 ;  /* 0x000000000e187229 */ /* 0x000fe20000000018 */
[----:B------:R-:W2:Y:S07]  /*2dc0*/  LDL.128 R12, [R22] ;  /* 0x00000000160c7983 */ /* 0x000eae0000100c00 */
[----:B---3--:R-:W-:-:S08]  /*2dd0*/  DADD R24, R24, R16 ;  /* 0x0000000018187229 */ /* 0x008fd00000000010 */
[----:B------:R-:W-:Y:S01]  /*2de0*/  DADD R24, R18, R24 ;  /* 0x0000000012187229 */ /* 0x000fe20000000018 */
[----:B------:R-:W3:Y:S07]  /*2df0*/  LDL.128 R16, [R22+0x10] ;  /* 0x0000100016107983 */ /* 0x000eee0000100c00 */
[----:B----4-:R-:W-:-:S08]  /*2e00*/  DADD R24, R24, R4 ;  /* 0x0000000018187229 */ /* 0x010fd00000000004 */
[----:B------:R-:W-:Y:S01]  /*2e10*/  DADD R24, R6, R24 ;  /* 0x0000000006187229 */ /* 0x000fe20000000018 */
[----:B------:R-:W4:Y:S07]  /*2e20*/  LDL.128 R4, [R22+0x20] ;  /* 0x0000200016047983 */ /* 0x000f2e0000100c00 */
[----:B-----5:R-:W-:-:S08]  /*2e30*/  DADD R24, R24, R8 ;  /* 0x0000000018187229 */ /* 0x020fd00000000008 */
[----:B------:R-:W-:Y:S01]  /*2e40*/  DADD R24, R10, R24 ;  /* 0x000000000a187229 */ /* 0x000fe20000000018 */
[----:B------:R0:W5:Y:S01]  /*2e50*/  LDL.128 R8, [R22+0x30] ;  /* 0x0000300016087983 */ /* 0x0001620000100c00 */
[----:B------:R-:W-:-:S05]  /*2e60*/  VIADD R23, R23, 0x10 ;  /* 0x0000001017177836 */ /* 0x000fca0000000000 */
[----:B------:R-:W-:Y:S01]  /*2e70*/  ISETP.NE.AND P0, PT, R23, RZ, PT ;  /* 0x000000ff1700720c */ /* 0x000fe20003f05270 */
[----:B0-----:R-:W-:Y:S01]  /*2e80*/  VIADD R22, R22, 0x80 ;  /* 0x0000008016167836 */ /* 0x001fe20000000000 */
[----:B--2---:R-:W-:-:S08]  /*2e90*/  DADD R12, R24, R12 ;  /* 0x00000000180c7229 */ /* 0x004fd0000000000c */
[----:B------:R-:W-:-:S08]  /*2ea0*/  DADD R12, R14, R12 ;  /* 0x000000000e0c7229 */ /* 0x000fd0000000000c */
[----:B---3--:R-:W-:-:S08]  /*2eb0*/  DADD R12, R12, R16 ;  /* 0x000000000c0c7229 */ /* 0x008fd00000000010 */
[----:B------:R-:W-:-:S08]  /*2ec0*/  DADD R12, R18, R12 ;  /* 0x00000000120c7229 */ /* 0x000fd0000000000c */
[----:B----4-:R-:W-:-:S08]  /*2ed0*/  DADD R4, R12, R4 ;  /* 0x000000000c047229 */ /* 0x010fd00000000004 */
[----:B------:R-:W-:-:S08]  /*2ee0*/  DADD R4, R6, R4 ;  /* 0x0000000006047229 */ /* 0x000fd00000000004 */
[----:B-----5:R-:W-:-:S08]  /*2ef0*/  DADD R4, R4, R8 ;  /* 0x0000000004047229 */ /* 0x020fd00000000008 */
[----:B------:R-:W-:Y:S01]  /*2f00*/  DADD R24, R10, R4 ;  /* 0x000000000a187229 */ /* 0x000fe20000000004 */
[----:B------:R-:W-:Y:S10]  /*2f10*/  @P0 BRA `(.L_x_44) ;  /* 0xfffffffc00900947 */ /* 0x000ff4000383ffff */
.L_x_43:
[----:B------:R-:W-:Y:S05]  /*2f20*/  BSYNC.RECONVERGENT B1 ;  /* 0x0000000000017941 */ /* 0x000fea0003800200 */
.L_x_42:
[----:B------:R-:W-:Y:S05]  /*2f30*/  @!P1 BRA `(.L_x_41) ;  /* 0x0000000000b09947 */ /* 0x000fea0003800000 */
[----:B------:R-:W-:Y:S01]  /*2f40*/  ISETP.GE.U32.AND P0, PT, R21, 0x8, PT ;  /* 0x000000081500780c */ /* 0x000fe20003f06070 */
[----:B------:R-:W-:Y:S01]  /*2f50*/  BSSY.RECONVERGENT B1, `(.L_x_45) ;  /* 0x0000012000017945 */ /* 0x000fe20003800200 */
[----:B------:R-:W-:-:S04]  /*2f60*/  LOP3.LUT R22, R0, 0x7, RZ, 0xc0, !PT ;  /* 0x0000000700167812 */ /* 0x000fc800078ec0ff */
[----:B------:R-:W-:-:S07]  /*2f70*/  ISETP.NE.AND P1, PT, R22, RZ, PT ;  /* 0x000000ff1600720c */ /* 0x000fce0003f25270 */
[----:B------:R-:W-:Y:S06]  /*2f80*/  @!P0 BRA `(.L_x_46) ;  /* 0x0000000000388947 */ /* 0x000fec0003800000 */
[----:B------:R-:W-:-:S05]  /*2f90*/  LEA R21, R2, R3, 0x3 ;  /* 0x0000000302157211 */ /* 0x000fca00078e18ff */
[----:B------:R-:W2:Y:S04]  /*2fa0*/  LDL.128 R4, [R21] ;  /* 0x0000000015047983 */ /* 0x000ea80000100c00 */
[----:B------:R-:W3:Y:S04]  /*2fb0*/  LDL.128 R8, [R21+0x10] ;  /* 0x0000100015087983 */ /* 0x000ee80000100c00 */
[----:B------:R-:W4:Y:S04]  /*2fc0*/  LDL.128 R12, [R21+0x20] ;  /* 0x00002000150c7983 */ /* 0x000f280000100c00 */
[----:B------:R-:W5:Y:S01]  /*2fd0*/  LDL.128 R16, [R21+0x30] ;  /* 0x0000300015107983 */ /* 0x000f620000100c00 */
[----:B------:R-:W-:Y:S01]  /*2fe0*/  VIADD R2, R2, 0x8 ;  /* 0x0000000802027836 */ /* 0x000fe20000000000 */
[----:B--2---:R-:W-:-:S08]  /*2ff0*/  DADD R4, R24, R4 ;  /* 0x0000000018047229 */ /* 0x004fd00000000004 */
[----:B------:R-:W-:-:S08]  /*3000*/  DADD R4, R4, R6 ;  /* 0x0000000004047229 */ /* 0x000fd00000000006 */
[----:B---3--:R-:W-:-:S08]  /*3010*/  DADD R4, R4, R8 ;  /* 0x0000000004047229 */ /* 0x008fd00000000008 */
[----:B------:R-:W-:-:S08]  /*3020*/  DADD R4, R4, R10 ;  /* 0x0000000004047229 */ /* 0x000fd0000000000a */
[----:B----4-:R-:W-:-:S08]  /*3030*/  DADD R4, R4, R12 ;  /* 0x0000000004047229 */ /* 0x010fd0000000000c */
[----:B------:R-:W-:-:S08]  /*3040*/  DADD R4, R4, R14 ;  /* 0x0000000004047229 */ /* 0x000fd0000000000e */
[----:B-----5:R-:W-:-:S08]  /*3050*/  DADD R4, R4, R16 ;  /* 0x0000000004047229 */ /* 0x020fd00000000010 */
[----:B------:R-:W-:-:S11]  /*3060*/  DADD R24, R4, R18 ;  /* 0x0000000004187229 */ /* 0x000fd60000000012 */
.L_x_46:
[----:B------:R-:W-:Y:S05]  /*3070*/  BSYNC.RECONVERGENT B1 ;  /* 0x0000000000017941 */ /* 0x000fea0003800200 */
.L_x_45:
[----:B------:R-:W-:Y:S05]  /*3080*/  @!P1 BRA `(.L_x_41) ;  /* 0x00000000005c9947 */ /* 0x000fea0003800000 */
[----:B------:R-:W-:Y:S01]  /*3090*/  ISETP.GE.U32.AND P0, PT, R22, 0x4, PT ;  /* 0x000000041600780c */ /* 0x000fe20003f06070 */
[----:B------:R-:W-:Y:S01]  /*30a0*/  BSSY.RECONVERGENT B1, `(.L_x_47) ;  /* 0x000000c000017945 */ /* 0x000fe20003800200 */
[----:B------:R-:W-:-:S04]  /*30b0*/  LOP3.LUT R0, R0, 0x3, RZ, 0xc0, !PT ;  /* 0x0000000300007812 */ /* 0x000fc800078ec0ff */
[----:B------:R-:W-:-:S07]  /*30c0*/  ISETP.NE.AND P1, PT, R0, RZ, PT ;  /* 0x000000ff0000720c */ /* 0x000fce0003f25270 */
[----:B------:R-:W-:Y:S06]  /*30d0*/  @!P0 BRA `(.L_x_48) ;  /* 0x0000000000208947 */ /* 0x000fec0003800000 */
[----:B------:R-:W-:-:S05]  /*30e0*/  IMAD R12, R2, 0x8, R3 ;  /* 0x00000008020c7824 */ /* 0x000fca00078e0203 */
[----:B------:R-:W2:Y:S04]  /*30f0*/  LDL.128 R4, [R12] ;  /* 0x000000000c047983 */ /* 0x000ea80000100c00 */
[----:B------:R-:W3:Y:S01]  /*3100*/  LDL.128 R8, [R12+0x10] ;  /* 0x000010000c087983 */ /* 0x000ee20000100c00 */
[----:B------:R-:W-:Y:S01]  /*3110*/  VIADD R2, R2, 0x4 ;  /* 0x0000000402027836 */ /* 0x000fe20000000000 */
[----:B--2---:R-:W-:-:S08]  /*3120*/  DADD R4, R24, R4 ;  /* 0x0000000018047229 */ /* 0x004fd00000000004 */
[----:B------:R-:W-:-:S08]  /*3130*/  DADD R4, R4, R6 ;  /* 0x0000000004047229 */ /* 0x000fd00000000006 */
[----:B---3--:R-:W-:-:S08]  /*3140*/  DADD R4, R4, R8 ;  /* 0x0000000004047229 */ /* 0x008fd00000000008 */
[----:B------:R-:W-:-:S11]  /*3150*/  DADD R24, R4, R10 ;  /* 0x0000000004187229 */ /* 0x000fd6000000000a */
.L_x_48:
[----:B------:R-:W-:Y:S05]  /*3160*/  BSYNC.RECONVERGENT B1 ;  /* 0x0000000000017941 */ /* 0x000fea0003800200 */
.L_x_47:
[----:B------:R-:W-:Y:S05]  /*3170*/  @!P1 BRA `(.L_x_41) ;  /* 0x0000000000209947 */ /* 0x000fea0003800000 */
[----:B------:R-:W-:Y:S02]  /*3180*/  IMAD R2, R2, 0x8, R3 ;  /* 0x0000000802027824 */ /* 0x000fe400078e0203 */
[----:B------:R-:W-:-:S07]  /*3190*/  IMAD.MOV R0, RZ, RZ, -R0 ;  /* 0x000000ffff007224 */ /* 0x000fce00078e0a00 */
.L_x_49:
[----:B------:R0:W2:Y:S01]  /*31a0*/  LDL.64 R4, [R2] ;  /* 0x0000000002047983 */ /* 0x0000a20000100a00 */
[----:B------:R-:W-:-:S05]  /*31b0*/  VIADD R0, R0, 0x1 ;  /* 0x0000000100007836 */ /* 0x000fca0000000000 */
[----:B------:R-:W-:Y:S01]  /*31c0*/  ISETP.NE.AND P0, PT, R0, RZ, PT ;  /* 0x000000ff0000720c */ /* 0x000fe20003f05270 */
[----:B0-----:R-:W-:Y:S01]  /*31d0*/  VIADD R2, R2, 0x8 ;  /* 0x0000000802027836 */ /* 0x001fe20000000000 */
[----:B--2---:R-:W-:-:S11]  /*31e0*/  DADD R24, R4, R24 ;  /* 0x0000000004187229 */ /* 0x004fd60000000018 */
[----:B------:R-:W-:Y:S05]  /*31f0*/  @P0 BRA `(.L_x_49) ;  /* 0xfffffffc00e80947 */ /* 0x000fea000383ffff */
.L_x_41:
[----:B------:R-:W-:Y:S05]  /*3200*/  BSYNC.RECONVERGENT B0 ;  /* 0x0000000000007941 */ /* 0x000fea0003800200 */
.L_x_40:
[----:B------:R-:W-:Y:S01]  /*3210*/  ISETP.GE.AND P0, PT, R20, RZ, PT ;  /* 0x000000ff1400720c */ /* 0x000fe20003f06270 */
[----:B------:R-:W-:-:S12]  /*3220*/  BSSY.RECONVERGENT B0, `(.L_x_50) ;  /* 0x000008e000007945 */ /* 0x000fd80003800200 */
[----:B------:R-:W-:Y:S05]  /*3230*/  @!P0 BRA `(.L_x_51) ;  /* 0x0000000800308947 */ /* 0x000fea0003800000 */
[C---:B------:R-:W-:Y:S01]  /*3240*/  ISETP.GE.U32.AND P0, PT, R20.reuse, 0x3, PT ;  /* 0x000000031400780c */ /* 0x040fe20003f06070 */
[----:B------:R-:W-:Y:S01]  /*3250*/  BSSY.RECONVERGENT B1, `(.L_x_52) ;  /* 0x000006c000017945 */ /* 0x000fe20003800200 */
[----:B------:R-:W-:Y:S01]  /*3260*/  IADD3 R0, PT, PT, R20, 0x1, RZ ;  /* 0x0000000114007810 */ /* 0x000fe20007ffe0ff */
[----:B------:R-:W-:-:S03]  /*3270*/  IMAD.MOV.U32 R16, RZ, RZ, RZ ;  /* 0x000000ffff107224 */ /* 0x000fc600078e00ff */
[----:B------:R-:W-:-:S07]  /*3280*/  LOP3.LUT R2, R0, 0x3, RZ, 0xc0, !PT ;  /* 0x0000000300027812 */ /* 0x000fce00078ec0ff */
[----:B------:R-:W-:Y:S05]  /*3290*/  @!P0 BRA `(.L_x_53) ;  /* 0x00000004009c8947 */ /* 0x000fea0003800000 */
[----:B------:R-:W-:Y:S01]  /*32a0*/  LOP3.LUT R16, R0, 0xfffffffc, RZ, 0xc0, !PT ;  /* 0xfffffffc00107812 */ /* 0x000fe200078ec0ff */
[----:B------:R-:W-:-:S04]  /*32b0*/  VIADD R17, R1, 0x4010 ;  /* 0x0000401001117836 */ /* 0x000fc80000000000 */
[----:B------:R-:W-:-:S07]  /*32c0*/  IMAD.MOV R0, RZ, RZ, -R16 ;  /* 0x000000ffff007224 */ /* 0x000fce00078e0a10 */
.L_x_62:
[----:B------:R-:W2:Y:S01]  /*32d0*/  LDL.128 R8, [R17+-0x10] ;  /* 0xfffff00011087983 */ /* 0x000ea20000100c00 */
[----:B------:R-:W0:Y:S01]  /*32e0*/  MUFU.RCP64H R5, R25 ;  /* 0x0000001900057308 */ /* 0x000e220000001800 */
[----:B------:R-:W-:Y:S01]  /*32f0*/  IMAD.MOV.U32 R4, RZ, RZ, 0x1 ;  /* 0x00000001ff047424 */ /* 0x000fe200078e00ff */
[----:B------:R-:W-:Y:S01]  /*3300*/  BSSY.RECONVERGENT B2, `(.L_x_54) ;  /* 0x0000017000027945 */ /* 0x000fe20003800200 */
[----:B------:R-:W-:-:S05]  /*3310*/  VIADD R0, R0, 0x4 ;  /* 0x0000000400007836 */ /* 0x000fca0000000000 */
[----:B------:R-:W-:Y:S01]  /*3320*/  ISETP.NE.AND P1, PT, R0, RZ, PT ;  /* 0x000000ff0000720c */ /* 0x000fe20003f25270 */
[----:B0-----:R-:W-:-:S08]  /*3330*/  DFMA R6, R4, -R24, 1 ;  /* 0x3ff000000406742b */ /* 0x001fd00000000818 */
[----:B------:R-:W-:-:S08]  /*3340*/  DFMA R6, R6, R6, R6 ;  /* 0x000000060606722b */ /* 0x000fd00000000006 */
[----:B------:R-:W-:-:S08]  /*3350*/  DFMA R6, R4, R6, R4 ;  /* 0x000000060406722b */ /* 0x000fd00000000004 */
[----:B------:R-:W-:-:S08]  /*3360*/  DFMA R4, R6, -R24, 1 ;  /* 0x3ff000000604742b */ /* 0x000fd00000000818 */
[----:B------:R-:W-:-:S08]  /*3370*/  DFMA R4, R6, R4, R6 ;  /* 0x000000040604722b */ /* 0x000fd00000000006 */
[----:B--2---:R-:W-:Y:S01]  /*3380*/  DMUL R6, R8, R4 ;  /* 0x0000000408067228 */ /* 0x004fe20000000000 */
[----:B------:R-:W-:-:S07]  /*3390*/  FSETP.GEU.AND P2, PT, |R9|, 6.5827683646048100446e-37, PT ;  /* 0x036000000900780b */ /* 0x000fce0003f4e200 */
[----:B------:R-:W-:-:S08]  /*33a0*/  DFMA R12, R6, -R24, R8 ;  /* 0x80000018060c722b */ /* 0x000fd00000000008 */
[----:B------:R-:W-:-:S10]  /*33b0*/  DFMA R4, R4, R12, R6 ;  /* 0x0000000c0404722b */ /* 0x000fd40000000006 */
[----:B------:R-:W-:-:S05]  /*33c0*/  FFMA R6, RZ, R25, R5 ;  /* 0x00000019ff067223 */ /* 0x000fca0000000005 */
[----:B------:R-:W-:-:S13]  /*33d0*/  FSETP.GT.AND P0, PT, |R6|, 1.469367938527859385e-39, PT ;  /* 0x001000000600780b */ /* 0x000fda0003f04200 */
[----:B------:R-:W-:Y:S05]  /*33e0*/  @P0 BRA P2, `(.L_x_55) ;  /* 0x0000000000200947 */ /* 0x000fea0001000000 */
[----:B------:R-:W-:Y:S01]  /*33f0*/  IMAD.MOV.U32 R12, RZ, RZ, R8 ;  /* 0x000000ffff0c7224 */ /* 0x000fe200078e0008 */
[----:B------:R-:W-:Y:S01]  /*3400*/  MOV R13, R9 ;  /* 0x00000009000d7202 */ /* 0x000fe20000000f00 */
[----:B------:R-:W-:Y:S01]  /*3410*/  IMAD.MOV.U32 R6, RZ, RZ, R24 ;  /* 0x000000ffff067224 */ /* 0x000fe200078e0018 */
[----:B------:R-:W-:Y:S01]  /*3420*/  MOV R22, 0x3450 ;  /* 0x0000345000167802 */ /* 0x000fe20000000f00 */
[----:B------:R-:W-:-:S07]  /*3430*/  IMAD.MOV.U32 R7, RZ, RZ, R25 ;  /* 0x000000ffff077224 */ /* 0x000fce00078e0019 */
[----:B------:R-:W-:Y:S05]  /*3440*/  CALL.REL.NOINC `($__internal_0_$__cuda_sm20_div_rn_f64_full) ;  /* 0x0000000800687944 */ /* 0x000fea0003c00000 */
[----:B------:R-:W-:Y:S02]  /*3450*/  IMAD.MOV.U32 R4, RZ, RZ, R6 ;  /* 0x000000ffff047224 */ /* 0x000fe400078e0006 */
[----:B------:R-:W-:-:S07]  /*3460*/  IMAD.MOV.U32 R5, RZ, RZ, R7 ;  /* 0x000000ffff057224 */ /* 0x000fce00078e0007 */
.L_x_55:
[----:B------:R-:W-:Y:S05]  /*3470*/  BSYNC.RECONVERGENT B2 ;  /* 0x0000000000027941 */ /* 0x000fea0003800200 */
.L_x_54:
[----:B------:R-:W0:Y:S01]  /*3480*/  MUFU.RCP64H R7, R25 ;  /* 0x0000001900077308 */ /* 0x000e220000001800 */
[----:B------:R-:W-:Y:S01]  /*3490*/  IMAD.MOV.U32 R6, RZ, RZ, 0x1 ;  /* 0x00000001ff067424 */ /* 0x000fe200078e00ff */
[----:B------:R-:W-:Y:S01]  /*34a0*/  FSETP.GEU.AND P2, PT, |R11|, 6.5827683646048100446e-37, PT ;  /* 0x036000000b00780b */ /* 0x000fe20003f4e200 */
[----:B------:R-:W-:Y:S04]  /*34b0*/  BSSY.RECONVERGENT B2, `(.L_x_56) ;  /* 0x0000012000027945 */ /* 0x000fe80003800200 */
[----:B0-----:R-:W-:-:S08]  /*34c0*/  DFMA R8, R6, -R24, 1 ;  /* 0x3ff000000608742b */ /* 0x001fd00000000818 */
[----:B------:R-:W-:-:S08]  /*34d0*/  DFMA R8, R8, R8, R8 ;  /* 0x000000080808722b */ /* 0x000fd00000000008 */
[----:B------:R-:W-:-:S08]  /*34e0*/  DFMA R8, R6, R8, R6 ;  /* 0x000000080608722b */ /* 0x000fd00000000006 */
[----:B------:R-:W-:-:S08]  /*34f0*/  DFMA R6, R8, -R24, 1 ;  /* 0x3ff000000806742b */ /* 0x000fd00000000818 */
[----:B------:R-:W-:-:S08]  /*3500*/  DFMA R12, R8, R6, R8 ;  /* 0x00000006080c722b */ /* 0x000fd00000000008 */
[----:B------:R-:W-:-:S08]  /*3510*/  DMUL R6, R10, R12 ;  /* 0x0000000c0a067228 */ /* 0x000fd00000000000 */
        /* <DEDUP_REMOVED lines=11> */
.L_x_57:
[----:B------:R-:W-:Y:S05]  /*35d0*/  BSYNC.RECONVERGENT B2 ;  /* 0x0000000000027941 */ /* 0x000fea0003800200 */
.L_x_56:
[----:B------:R-:W2:Y:S01]  /*35e0*/  LDL.128 R12, [R17] ;  /* 0x00000000110c7983 */ /* 0x000ea20000100c00 */
[----:B------:R-:W0:Y:S01]  /*35f0*/  MUFU.RCP64H R9, R25 ;  /* 0x0000001900097308 */ /* 0x000e220000001800 */
[----:B------:R-:W-:Y:S01]  /*3600*/  IMAD.MOV.U32 R8, RZ, RZ, 0x1 ;  /* 0x00000001ff087424 */ /* 0x000fe200078e00ff */
[----:B------:R-:W-:Y:S01]  /*3610*/  BSSY.RECONVERGENT B2, `(.L_x_58) ;  /* 0x0000014000027945 */ /* 0x000fe20003800200 */
[----:B------:R1:W-:Y:S04]  /*3620*/  STL.128 [R17+-0x10], R4 ;  /* 0xfffff00411007387 */ /* 0x0003e80000100c00 */
        /* <DEDUP_REMOVED lines=11> */
[----:B-1----:R-:W-:Y:S05]  /*36e0*/  @P0 BRA P2, `(.L_x_59) ;  /* 0x0000000000180947 */ /* 0x002fea0001000000 */
[----:B------:R-:W-:Y:S01]  /*36f0*/  IMAD.MOV.U32 R6, RZ, RZ, R24 ;  /* 0x000000ffff067224 */ /* 0x000fe200078e0018 */
[----:B------:R-:W-:Y:S01]  /*3700*/  MOV R22, 0x3730 ;  /* 0x0000373000167802 */ /* 0x000fe20000000f00 */
[----:B------:R-:W-:-:S07]  /*3710*/  IMAD.MOV.U32 R7, RZ, RZ, R25 ;  /* 0x000000ffff077224 */ /* 0x000fce00078e0019 */
[----:B------:R-:W-:Y:S05]  /*3720*/  CALL.REL.NOINC `($__internal_0_$__cuda_sm20_div_rn_f64_full) ;  /* 0x0000000400b07944 */ /* 0x000fea0003c00000 */
[----:B------:R-:W-:Y:S01]  /*3730*/  IMAD.MOV.U32 R8, RZ, RZ, R6 ;  /* 0x000000ffff087224 */ /* 0x000fe200078e0006 */
[----:B------:R-:W-:-:S07]  /*3740*/  MOV R9, R7 ;  /* 0x0000000700097202 */ /* 0x000fce0000000f00 */
.L_x_59:
[----:B------:R-:W-:Y:S05]  /*3750*/  BSYNC.RECONVERGENT B2 ;  /* 0x0000000000027941 */ /* 0x000fea0003800200 */
.L_x_58:
        /* <DEDUP_REMOVED lines=21> */
[----:B------:R-:W-:Y:S01]  /*38b0*/  MOV R10, R6 ;  /* 0x00000006000a7202 */ /* 0x000fe20000000f00 */
[----:B------:R-:W-:-:S07]  /*38c0*/  IMAD.MOV.U32 R11, RZ, RZ, R7 ;  /* 0x000000ffff0b7224 */ /* 0x000fce00078e0007 */
.L_x_61:
[----:B------:R-:W-:Y:S05]  /*38d0*/  BSYNC.RECONVERGENT B2 ;  /* 0x0000000000027941 */ /* 0x000fea0003800200 */
.L_x_60:
[----:B------:R0:W-:Y:S02]  /*38e0*/  STL.128 [R17], R8 ;  /* 0x0000000811007387 */ /* 0x0001e40000100c00 */
[----:B0-----:R-:W-:Y:S01]  /*38f0*/  VIADD R17, R17, 0x20 ;  /* 0x0000002011117836 */ /* 0x001fe20000000000 */
[----:B------:R-:W-:Y:S06]  /*3900*/  @P1 BRA `(.L_x_62) ;  /* 0xfffffff800701947 */ /* 0x000fec000383ffff */
.L_x_53:
[----:B------:R-:W-:Y:S05]  /*3910*/  BSYNC.RECONVERGENT B1 ;  /* 0x0000000000017941 */ /* 0x000fea0003800200 */
.L_x_52:
[----:B------:R-:W-:-:S13]  /*3920*/  ISETP.NE.AND P0, PT, R2, RZ, PT ;  /* 0x000000ff0200720c */ /* 0x000fda0003f05270 */
[----:B------:R-:W-:Y:S05]  /*3930*/  @!P0 BRA `(.L_x_51) ;  /* 0x0000000000708947 */ /* 0x000fea0003800000 */
[----:B------:R-:W-:Y:S02]  /*3940*/  IMAD R16, R16, 0x8, R3 ;  /* 0x0000000810107824 */ /* 0x000fe400078e0203 */
[----:B------:R-:W-:-:S07]  /*3950*/  IMAD.MOV R2, RZ, RZ, -R2 ;  /* 0x000000ffff027224 */ /* 0x000fce00078e0a02 */
.L_x_65:
[----:B------:R-:W2:Y:S01]  /*3960*/  LDL.64 R12, [R16] ;  /* 0x00000000100c7983 */ /* 0x000ea20000100a00 */
        /* <DEDUP_REMOVED lines=17> */
[----:B------:R-:W-:Y:S01]  /*3a80*/  MOV R6, R24 ;  /* 0x0000001800067202 */ /* 0x000fe20000000f00 */
[----:B------:R-:W-:Y:S01]  /*3a90*/  IMAD.MOV.U32 R7, RZ, RZ, R25 ;  /* 0x000000ffff077224 */ /* 0x000fe200078e0019 */
[----:B------:R-:W-:-:S07]  /*3aa0*/  MOV R22, 0x3ac0 ;  /* 0x00003ac000167802 */ /* 0x000fce0000000f00 */
[----:B------:R-:W-:Y:S05]  /*3ab0*/  CALL.REL.NOINC `($__internal_0_$__cuda_sm20_div_rn_f64_full) ;  /* 0x0000000000cc7944 */ /* 0x000fea0003c00000 */
.L_x_64:
[----:B------:R-:W-:Y:S05]  /*3ac0*/  BSYNC.RECONVERGENT B1 ;  /* 0x0000000000017941 */ /* 0x000fea0003800200 */
.L_x_63:
[----:B------:R0:W-:Y:S02]  /*3ad0*/  STL.64 [R16], R6 ;  /* 0x0000000610007387 */ /* 0x0001e40000100a00 */
[----:B0-----:R-:W-:Y:S01]  /*3ae0*/  VIADD R16, R16, 0x8 ;  /* 0x0000000810107836 */ /* 0x001fe20000000000 */
[----:B------:R-:W-:Y:S06]  /*3af0*/  @P1 BRA `(.L_x_65) ;  /* 0xfffffffc00981947 */ /* 0x000fec000383ffff */
.L_x_51:
[----:B------:R-:W-:Y:S05]  /*3b00*/  BSYNC.RECONVERGENT B0 ;  /* 0x0000000000007941 */ /* 0x000fea0003800200 */
.L_x_50:
[----:B------:R-:W0:Y:S01]  /*3b10*/  LDCU UR4, c[0x0][0x39c] ;  /* 0x00007380ff0477ac */ /* 0x000e220008000800 */
[----:B------:R-:W-:Y:S01]  /*3b20*/  IMAD.MOV.U32 R5, RZ, RZ, 0x2f800000 ;  /* 0x2f800000ff057424 */ /* 0x000fe200078e00ff */
[----:B------:R-:W-:Y:S01]  /*3b30*/  ISETP.GE.AND P0, PT, R20, RZ, PT ;  /* 0x000000ff1400720c */ /* 0x000fe20003f06270 */
[----:B------:R-:W-:Y:S01]  /*3b40*/  BSSY.RECONVERGENT B0, `(.L_x_66) ;  /* 0x0000023000007945 */ /* 0x000fe20003800200 */
[----:B0-----:R-:W-:-:S04]  /*3b50*/  ULOP3.LUT UR4, UR4, 0xaad26b49, URZ, 0x3c, !UPT ;  /* 0xaad26b4904047892 */ /* 0x001fc8000f8e3cff */
[----:B------:R-:W-:-:S04]  /*3b60*/  UIMAD UR5, UR4, 0x4182bed5, URZ ;  /* 0x4182bed5040578a4 */ /* 0x000fc8000f8e02ff */
[----:B------:R-:W-:Y:S02]  /*3b70*/  UIADD3 UR6, UPT, UPT, UR5, 0x75bcd15, URZ ;  /* 0x075bcd1505067890 */ /* 0x000fe4000fffe0ff */
[----:B------:R-:W-:Y:S02]  /*3b80*/  UIADD3 UR5, UPT, UPT, UR5, 0x583f19, URZ ;  /* 0x00583f1905057890 */ /* 0x000fe4000fffe0ff */
[----:B------:R-:W-:-:S04]  /*3b90*/  USHF.R.U32.HI UR7, URZ, 0x2, UR6 ;  /* 0x00000002ff077899 */ /* 0x000fc80008011606 */
[----:B------:R-:W-:Y:S02]  /*3ba0*/  ULOP3.LUT UR7, UR7, UR6, URZ, 0x3c, !UPT ;  /* 0x0000000607077292 */ /* 0x000fe4000f8e3cff */
[----:B------:R-:W-:Y:S02]  /*3bb0*/  USHF.L.U32 UR6, UR5, 0x4, URZ ;  /* 0x0000000405067899 */ /* 0x000fe400080006ff */
[----:B------:R-:W-:-:S04]  /*3bc0*/  USHF.L.U32 UR8, UR7, 0x1, URZ ;  /* 0x0000000107087899 */ /* 0x000fc800080006ff */
[----:B------:R-:W-:-:S04]  /*3bd0*/  ULOP3.LUT UR6, UR5, UR6, UR8, 0x96, !UPT ;  /* 0x0000000605067292 */ /* 0x000fc8000f8e9608 */
[----:B------:R-:W-:-:S04]  /*3be0*/  ULOP3.LUT UR6, UR6, UR7, URZ, 0x3c, !UPT ;  /* 0x0000000706067292 */ /* 0x000fc8000f8e3cff */
[----:B------:R-:W-:-:S04]  /*3bf0*/  UIMAD UR6, UR4, 0x4182bed5, UR6 ;  /* 0x4182bed5040678a4 */ /* 0x000fc8000f8e0206 */
[----:B------:R-:W-:-:S06]  /*3c00*/  UIADD3 UR6, UPT, UPT, UR6, -0x26039c23, URZ ;  /* 0xd9fc63dd06067890 */ /* 0x000fcc000fffe0ff */
[----:B------:R-:W-:-:S05]  /*3c10*/  I2FP.F32.U32 R0, UR6 ;  /* 0x0000000600007c45 */ /* 0x000fca0008201000 */
[----:B------:R-:W-:Y:S01]  /*3c20*/  FFMA R0, R0, R5, 1.1641532182693481445e-10 ;  /* 0x2f00000000007423 */ /* 0x000fe20000000005 */
[----:B------:R-:W-:-:S03]  /*3c30*/  CS2R R4, SRZ ;  /* 0x0000000000047805 */ /* 0x000fc6000001ff00 */
[----:B------:R0:W1:Y:S01]  /*3c40*/  F2F.F64.F32 R6, R0 ;  /* 0x0000000000067310 */ /* 0x0000620000201800 */
[----:B------:R-:W-:Y:S05]  /*3c50*/  @!P0 BRA `(.L_x_67) ;  /* 0x0000000000448947 */ /* 0x000fea0003800000 */
[----:B------:R-:W2:Y:S01]  /*3c60*/  LDL.64 R4, [R1+0x4000] ;  /* 0x0040000001047983 */ /* 0x000ea20000100a00 */
[----:B0-----:R-:W-:Y:S01]  /*3c70*/  IMAD.MOV.U32 R0, RZ, RZ, RZ ;  /* 0x000000ffff007224 */ /* 0x001fe200078e00ff */
[----:B--2---:R-:W-:-:S08]  /*3c80*/  DADD R4, RZ, R4 ;  /* 0x00000000ff047229 */ /* 0x004fd00000000004 */
[----:B-1----:R-:W-:-:S14]  /*3c90*/  DSETP.GE.AND P0, PT, R4, R6, PT ;  /* 0x000000060400722a */ /* 0x002fdc0003f06000 */
[----:B------:R-:W-:Y:S05]  /*3ca0*/  @P0 BRA `(.L_x_68) ;  /* 0x0000000000200947 */ /* 0x000fea0003800000 */
.L_x_69:
[----:B------:R-:W-:-:S13]  /*3cb0*/  ISETP.NE.AND P0, PT, R0, R20, PT ;  /* 0x000000140000720c */ /* 0x000fda0003f05270 */
[----:B------:R-:W-:Y:S05]  /*3cc0*/  @!P0 BRA `(.L_x_67) ;  /* 0x0000000000288947 */ /* 0x000fea0003800000 */
[----:B------:R-:W-:-:S05]  /*3cd0*/  VIADD R0, R0, 0x1 ;  /* 0x0000000100007836 */ /* 0x000fca0000000000 */
[----:B------:R-:W-:-:S06]  /*3ce0*/  LEA R8, R0, R3, 0x3 ;  /* 0x0000000300087211 */ /* 0x000fcc00078e18ff */
[----:B------:R-:W2:Y:S02]  /*3cf0*/  LDL.64 R8, [R8] ;  /* 0x0000000008087983 */ /* 0x000ea40000100a00 */
[----:B--2---:R-:W-:-:S08]  /*3d00*/  DADD R4, R4, R8 ;  /* 0x0000000004047229 */ /* 0x004fd00000000008 */
[----:B------:R-:W-:-:S14]  /*3d10*/  DSETP.GE.AND P0, PT, R4, R6, PT ;  /* 0x000000060400722a */ /* 0x000fdc0003f06000 */
[----:B------:R-:W-:Y:S05]  /*3d20*/  @!P0 BRA `(.L_x_69) ;  /* 0xfffffffc00e08947 */ /* 0x000fea000383ffff */
.L_x_68:
[----:B------:R-:W-:-:S05]  /*3d30*/  IMAD R0, R0, 0x4, R1 ;  /* 0x0000000400007824 */ /* 0x000fca00078e0201 */
[----:B------:R-:W2:Y:S01]  /*3d40*/  LDL R9, [R0] ;  /* 0x0000000000097983 */ /* 0x000ea20000100800 */
[----:B------:R-:W2:Y:S03]  /*3d50*/  LDC.64 R2, c[0x0][0x388] ;  /* 0x0000e200ff027b82 */ /* 0x000ea60000000a00 */
[----:B--2---:R2:W-:Y:S02]  /*3d60*/  STG.E desc[UR10][R2.64], R9 ;  /* 0x0000000902007986 */ /* 0x0045e4000c10190a */
.L_x_67:
[----:B------:R-:W-:Y:S05]  /*3d70*/  BSYNC.RECONVERGENT B0 ;  /* 0x0000000000007941 */ /* 0x000fea0003800200 */
.L_x_66:
[----:B-1----:R-:W-:-:S14]  /*3d80*/  DSETP.GEU.AND P0, PT, R4, R6, PT ;  /* 0x000000060400722a */ /* 0x002fdc0003f0e000 */
[----:B------:R-:W-:Y:S05]  /*3d90*/  @P0 EXIT ;  /* 0x000000000000094d */ /* 0x000fea0003800000 */
[----:B------:R-:W-:-:S05]  /*3da0*/  IMAD R20, R20, 0x4, R1 ;  /* 0x0000000414147824 */ /* 0x000fca00078e0201 */
[----:B------:R-:W3:Y:S01]  /*3db0*/  LDL R5, [R20] ;  /* 0x0000000014057983 */ /* 0x000ee20000100800 */
[----:B--2---:R-:W3:Y:S03]  /*3dc0*/  LDC.64 R2, c[0x0][0x388] ;  /* 0x0000e200ff027b82 */ /* 0x004ee60000000a00 */
[----:B---3--:R-:W-:Y:S01]  /*3dd0*/  STG.E desc[UR10][R2.64], R5 ;  /* 0x0000000502007986 */ /* 0x008fe2000c10190a */
[----:B------:R-:W-:Y:S05]  /*3de0*/  EXIT ;  /* 0x000000000000794d */ /* 0x000fea0003800000 */
        .weak           $__internal_0_$__cuda_sm20_div_rn_f64_full
        .type           $__internal_0_$__cuda_sm20_div_rn_f64_full,@function
        .size           $__internal_0_$__cuda_sm20_div_rn_f64_full,(.L_x_293 - $__internal_0_$__cuda_sm20_div_rn_f64_full)
$__internal_0_$__cuda_sm20_div_rn_f64_full:
[----:B------:R-:W-:Y:S01]  /*3df0*/  IMAD.MOV.U32 R33, RZ, RZ, R13 ;  /* 0x000000ffff217224 */ /* 0x000fe200078e000d */
[C---:B------:R-:W-:Y:S01]  /*3e00*/  FSETP.GEU.AND P0, PT, |R7|.reuse, 1.469367938527859385e-39, PT ;  /* 0x001000000700780b */ /* 0x040fe20003f0e200 */
[----:B------:R-:W-:Y:S01]  /*3e10*/  IMAD.MOV.U32 R32, RZ, RZ, R12 ;  /* 0x000000ffff207224 */ /* 0x000fe200078e000c */
[----:B------:R-:W-:Y:S01]  /*3e20*/  LOP3.LUT R30, R7, 0x800fffff, RZ, 0xc0, !PT ;  /* 0x800fffff071e7812 */ /* 0x000fe200078ec0ff */
[----:B------:R-:W-:Y:S01]  /*3e30*/  BSSY.RECONVERGENT B3, `(.L_x_70) ;  /* 0x0000055000037945 */ /* 0x000fe20003800200 */
[C---:B------:R-:W-:Y:S02]  /*3e40*/  FSETP.GEU.AND P3, PT, |R33|.reuse, 1.469367938527859385e-39, PT ;  /* 0x001000002100780b */ /* 0x040fe40003f6e200 */
[----:B------:R-:W-:Y:S01]  /*3e50*/  LOP3.LUT R31, R30, 0x3ff00000, RZ, 0xfc, !PT ;  /* 0x3ff000001e1f7812 */ /* 0x000fe200078efcff */
[----:B------:R-:W-:Y:S01]  /*3e60*/  IMAD.MOV.U32 R30, RZ, RZ, R6 ;  /* 0x000000ffff1e7224 */ /* 0x000fe200078e0006 */
[----:B------:R-:W-:Y:S02]  /*3e70*/  LOP3.LUT R21, R33, 0x7ff00000, RZ, 0xc0, !PT ;  /* 0x7ff0000021157812 */ /* 0x000fe400078ec0ff */
[----:B------:R-:W-:-:S02]  /*3e80*/  LOP3.LUT R27, R7, 0x7ff00000, RZ, 0xc0, !PT ;  /* 0x7ff00000071b7812 */ /* 0x000fc400078ec0ff */
[----:B------:R-:W-:Y:S01]  /*3e90*/  MOV R23, 0x1ca00000 ;  /* 0x1ca0000000177802 */ /* 0x000fe20000000f00 */
[----:B------:R-:W-:Y:S01]  /*3ea0*/  @!P0 DMUL R30, R6, 8.98846567431157953865e+307 ;  /* 0x7fe00000061e8828 */ /* 0x000fe20000000000 */
[----:B------:R-:W-:Y:S01]  /*3eb0*/  ISETP.GE.U32.AND P2, PT, R21, R27, PT ;  /* 0x0000001b1500720c */ /* 0x000fe20003f46070 */
[----:B------:R-:W-:Y:S02]  /*3ec0*/  IMAD.MOV.U32 R26, RZ, RZ, R21 ;  /* 0x000000ffff1a7224 */ /* 0x000fe400078e0015 */
[----:B------:R-:W-:Y:S01]  /*3ed0*/  @!P3 LOP3.LUT R12, R7, 0x7ff00000, RZ, 0xc0, !PT ;  /* 0x7ff00000070cb812 */ /* 0x000fe200078ec0ff */
[----:B------:R-:W-:Y:S01]  /*3ee0*/  @!P3 IMAD.MOV.U32 R28, RZ, RZ, RZ ;  /* 0x000000ffff1cb224 */ /* 0x000fe200078e00ff */
[----:B------:R-:W0:Y:S01]  /*3ef0*/  MUFU.RCP64H R13, R31 ;  /* 0x0000001f000d7308 */ /* 0x000e220000001800 */
[----:B------:R-:W-:Y:S02]  /*3f00*/  SEL R18, R23, 0x63400000, !P2 ;  /* 0x6340000017127807 */ /* 0x000fe40005000000 */
[----:B------:R-:W-:-:S02]  /*3f10*/  @!P3 ISETP.GE.U32.AND P4, PT, R21, R12, PT ;  /* 0x0000000c1500b20c */ /* 0x000fc40003f86070 */
[--C-:B------:R-:W-:Y:S01]  /*3f20*/  LOP3.LUT R19, R18, 0x800fffff, R33.reuse, 0xf8, !PT ;  /* 0x800fffff12137812 */ /* 0x100fe200078ef821 */
[----:B------:R-:W-:Y:S01]  /*3f30*/  IMAD.MOV.U32 R18, RZ, RZ, R32 ;  /* 0x000000ffff127224 */ /* 0x000fe200078e0020 */
[----:B------:R-:W-:Y:S02]  /*3f40*/  @!P3 SEL R12, R23, 0x63400000, !P4 ;  /* 0x63400000170cb807 */ /* 0x000fe40006000000 */
[----:B------:R-:W-:Y:S02]  /*3f50*/  @!P0 LOP3.LUT R27, R31, 0x7ff00000, RZ, 0xc0, !PT ;  /* 0x7ff000001f1b8812 */ /* 0x000fe400078ec0ff */
[----:B------:R-:W-:-:S04]  /*3f60*/  @!P3 LOP3.LUT R12, R12, 0x80000000, R33, 0xf8, !PT ;  /* 0x800000000c0cb812 */ /* 0x000fc800078ef821 */
[----:B------:R-:W-:Y:S01]  /*3f70*/  @!P3 LOP3.LUT R29, R12, 0x100000, RZ, 0xfc, !PT ;  /* 0x001000000c1db812 */ /* 0x000fe200078efcff */
[----:B------:R-:W-:-:S05]  /*3f80*/  IMAD.MOV.U32 R12, RZ, RZ, 0x1 ;  /* 0x00000001ff0c7424 */ /* 0x000fca00078e00ff */
[----:B------:R-:W-:Y:S02]  /*3f90*/  @!P3 DFMA R18, R18, 2, -R28 ;  /* 0x400000001212b82b */ /* 0x000fe4000000081c */
[----:B0-----:R-:W-:-:S08]  /*3fa0*/  DFMA R28, R12, -R30, 1 ;  /* 0x3ff000000c1c742b */ /* 0x001fd0000000081e */
[----:B------:R-:W-:Y:S01]  /*3fb0*/  DFMA R28, R28, R28, R28 ;  /* 0x0000001c1c1c722b */ /* 0x000fe2000000001c */
[----:B------:R-:W-:-:S07]  /*3fc0*/  @!P3 LOP3.LUT R26, R19, 0x7ff00000, RZ, 0xc0, !PT ;  /* 0x7ff00000131ab812 */ /* 0x000fce00078ec0ff */
[----:B------:R-:W-:-:S08]  /*3fd0*/  DFMA R12, R12, R28, R12 ;  /* 0x0000001c0c0c722b */ /* 0x000fd0000000000c */
[----:B------:R-:W-:-:S08]  /*3fe0*/  DFMA R34, R12, -R30, 1 ;  /* 0x3ff000000c22742b */ /* 0x000fd0000000081e */
[----:B------:R-:W-:-:S08]  /*3ff0*/  DFMA R34, R12, R34, R12 ;  /* 0x000000220c22722b */ /* 0x000fd0000000000c */
[----:B------:R-:W-:-:S08]  /*4000*/  DMUL R28, R34, R18 ;  /* 0x00000012221c7228 */ /* 0x000fd00000000000 */
[----:B------:R-:W-:-:S08]  /*4010*/  DFMA R12, R28, -R30, R18 ;  /* 0x8000001e1c0c722b */ /* 0x000fd00000000012 */
[----:B------:R-:W-:Y:S01]  /*4020*/  DFMA R12, R34, R12, R28 ;  /* 0x0000000c220c722b */ /* 0x000fe2000000001c */
[----:B------:R-:W-:-:S05]  /*4030*/  VIADD R28, R26, 0xffffffff ;  /* 0xffffffff1a1c7836 */ /* 0x000fca0000000000 */
[----:B------:R-:W-:Y:S02]  /*4040*/  ISETP.GT.U32.AND P0, PT, R28, 0x7feffffe, PT ;  /* 0x7feffffe1c00780c */ /* 0x000fe40003f04070 */
[----:B------:R-:W-:-:S04]  /*4050*/  IADD3 R28, PT, PT, R27, -0x1, RZ ;  /* 0xffffffff1b1c7810 */ /* 0x000fc80007ffe0ff */
[----:B------:R-:W-:-:S13]  /*4060*/  ISETP.GT.U32.OR P0, PT, R28, 0x7feffffe, P0 ;  /* 0x7feffffe1c00780c */ /* 0x000fda0000704470 */
[----:B------:R-:W-:Y:S05]  /*4070*/  @P0 BRA `(.L_x_71) ;  /* 0x00000000006c0947 */ /* 0x000fea0003800000 */
[----:B------:R-:W-:Y:S01]  /*4080*/  LOP3.LUT R26, R7, 0x7ff00000, RZ, 0xc0, !PT ;  /* 0x7ff00000071a7812 */ /* 0x000fe200078ec0ff */
[----:B------:R-:W-:-:S03]  /*4090*/  IMAD.MOV.U32 R32, RZ, RZ, RZ ;  /* 0x000000ffff207224 */ /* 0x000fc600078e00ff */
[CC--:B------:R-:W-:Y:S02]  /*40a0*/  VIADDMNMX R27, R21.reuse, -R26.reuse, 0xb9600000, !PT ;  /* 0xb9600000151b7446 */ /* 0x0c0fe4000780091a */
[----:B------:R-:W-:Y:S02]  /*40b0*/  ISETP.GE.U32.AND P0, PT, R21, R26, PT ;  /* 0x0000001a1500720c */ /* 0x000fe40003f06070 */
[----:B------:R-:W-:Y:S02]  /*40c0*/  VIMNMX R27, PT, PT, R27, 0x46a00000, PT ;  /* 0x46a000001b1b7848 */ /* 0x000fe40003fe0100 */
[----:B------:R-:W-:-:S05]  /*40d0*/  SEL R26, R23, 0x63400000, !P0 ;  /* 0x63400000171a7807 */ /* 0x000fca0004000000 */
[----:B------:R-:W-:-:S04]  /*40e0*/  IMAD.IADD R26, R27, 0x1, -R26 ;  /* 0x000000011b1a7824 */ /* 0x000fc800078e0a1a */
[----:B------:R-:W-:-:S06]  /*40f0*/  VIADD R33, R26, 0x7fe00000 ;  /* 0x7fe000001a217836 */ /* 0x000fcc0000000000 */
[----:B------:R-:W-:-:S10]  /*4100*/  DMUL R28, R12, R32 ;  /* 0x000000200c1c7228 */ /* 0x000fd40000000000 */
[----:B------:R-:W-:-:S13]  /*4110*/  FSETP.GTU.AND P0, PT, |R29|, 1.469367938527859385e-39, PT ;  /* 0x001000001d00780b */ /* 0x000fda0003f0c200 */
[----:B------:R-:W-:Y:S05]  /*4120*/  @P0 BRA `(.L_x_72) ;  /* 0x0000000000940947 */ /* 0x000fea0003800000 */
[----:B------:R-:W-:Y:S01]  /*4130*/  DFMA R18, R12, -R30, R18 ;  /* 0x8000001e0c12722b */ /* 0x000fe20000000012 */
[----:B------:R-:W-:-:S09]  /*4140*/  IMAD.MOV.U32 R32, RZ, RZ, RZ ;  /* 0x000000ffff207224 */ /* 0x000fd200078e00ff */
[C---:B------:R-:W-:Y:S02]  /*4150*/  FSETP.NEU.AND P0, PT, R19.reuse, RZ, PT ;  /* 0x000000ff1300720b */ /* 0x040fe40003f0d000 */
[----:B------:R-:W-:-:S04]  /*4160*/  LOP3.LUT R6, R19, 0x80000000, R7, 0x48, !PT ;  /* 0x8000000013067812 */ /* 0x000fc800078e4807 */
[----:B------:R-:W-:-:S07]  /*4170*/  LOP3.LUT R33, R6, R33, RZ, 0xfc, !PT ;  /* 0x0000002106217212 */ /* 0x000fce00078efcff */
[----:B------:R-:W-:Y:S05]  /*4180*/  @!P0 BRA `(.L_x_72) ;  /* 0x00000000007c8947 */ /* 0x000fea0003800000 */
[----:B------:R-:W-:Y:S01]  /*4190*/  IMAD.MOV R19, RZ, RZ, -R26 ;  /* 0x000000ffff137224 */ /* 0x000fe200078e0a1a */
[----:B------:R-:W-:Y:S02]  /*41a0*/  MOV R18, RZ ;  /* 0x000000ff00127202 */ /* 0x000fe40000000f00 */
[----:B------:R-:W-:-:S04]  /*41b0*/  IADD3 R26, PT, PT, -R26, -0x43300000, RZ ;  /* 0xbcd000001a1a7810 */ /* 0x000fc80007ffe1ff */
[----:B------:R-:W-:Y:S02]  /*41c0*/  DFMA R18, R28, -R18, R12 ;  /* 0x800000121c12722b */ /* 0x000fe4000000000c */
[----:B------:R-:W-:-:S08]  /*41d0*/  DMUL.RP R12, R12, R32 ;  /* 0x000000200c0c7228 */ /* 0x000fd00000008000 */
[----:B------:R-:W-:Y:S02]  /*41e0*/  FSETP.NEU.AND P0, PT, |R19|, R26, PT ;  /* 0x0000001a1300720b */ /* 0x000fe40003f0d200 */
[----:B------:R-:W-:Y:S02]  /*41f0*/  LOP3.LUT R7, R13, R6, RZ, 0x3c, !PT ;  /* 0x000000060d077212 */ /* 0x000fe400078e3cff */
[----:B------:R-:W-:Y:S02]  /*4200*/  FSEL R28, R12, R28, !P0 ;  /* 0x0000001c0c1c7208 */ /* 0x000fe40004000000 */
[----:B------:R-:W-:Y:S01]  /*4210*/  FSEL R29, R7, R29, !P0 ;  /* 0x0000001d071d7208 */ /* 0x000fe20004000000 */
[----:B------:R-:W-:Y:S06]  /*4220*/  BRA `(.L_x_72) ;  /* 0x0000000000547947 */ /* 0x000fec0003800000 */
.L_x_71:
[----:B------:R-:W-:-:S14]  /*4230*/  DSETP.NAN.AND P0, PT, R32, R32, PT ;  /* 0x000000202000722a */ /* 0x000fdc0003f08000 */
[----:B------:R-:W-:Y:S05]  /*4240*/  @P0 BRA `(.L_x_73) ;  /* 0x0000000000440947 */ /* 0x000fea0003800000 */
[----:B------:R-:W-:-:S14]  /*4250*/  DSETP.NAN.AND P0, PT, R6, R6, PT ;  /* 0x000000060600722a */ /* 0x000fdc0003f08000 */
[----:B------:R-:W-:Y:S05]  /*4260*/  @P0 BRA `(.L_x_74) ;  /* 0x0000000000300947 */ /* 0x000fea0003800000 */
[----:B------:R-:W-:Y:S01]  /*4270*/  ISETP.NE.AND P0, PT, R26, R27, PT ;  /* 0x0000001b1a00720c */ /* 0x000fe20003f05270 */
[----:B------:R-:W-:Y:S02]  /*4280*/  IMAD.MOV.U32 R28, RZ, RZ, 0x0 ;  /* 0x00000000ff1c7424 */ /* 0x000fe400078e00ff */
[----:B------:R-:W-:-:S10]  /*4290*/  IMAD.MOV.U32 R29, RZ, RZ, -0x80000 ;  /* 0xfff80000ff1d7424 */ /* 0x000fd400078e00ff */
[----:B------:R-:W-:Y:S05]  /*42a0*/  @!P0 BRA `(.L_x_72) ;  /* 0x0000000000348947 */ /* 0x000fea0003800000 */
[----:B------:R-:W-:Y:S02]  /*42b0*/  ISETP.NE.AND P0, PT, R26, 0x7ff00000, PT ;  /* 0x7ff000001a00780c */ /* 0x000fe40003f05270 */
[----:B------:R-:W-:Y:S02]  /*42c0*/  LOP3.LUT R29, R33, 0x80000000, R7, 0x48, !PT ;  /* 0x80000000211d7812 */ /* 0x000fe400078e4807 */
[----:B------:R-:W-:-:S13]  /*42d0*/  ISETP.EQ.OR P0, PT, R27, RZ, !P0 ;  /* 0x000000ff1b00720c */ /* 0x000fda0004702670 */
[----:B------:R-:W-:Y:S01]  /*42e0*/  @P0 LOP3.LUT R6, R29, 0x7ff00000, RZ, 0xfc, !PT ;  /* 0x7ff000001d060812 */ /* 0x000fe200078efcff */
[----:B------:R-:W-:Y:S02]  /*42f0*/  @!P0 IMAD.MOV.U32 R28, RZ, RZ, RZ ;  /* 0x000000ffff1c8224 */ /* 0x000fe400078e00ff */
[----:B------:R-:W-:Y:S02]  /*4300*/  @P0 IMAD.MOV.U32 R28, RZ, RZ, RZ ;  /* 0x000000ffff1c0224 */ /* 0x000fe400078e00ff */
[----:B------:R-:W-:Y:S01]  /*4310*/  @P0 IMAD.MOV.U32 R29, RZ, RZ, R6 ;  /* 0x000000ffff1d0224 */ /* 0x000fe200078e0006 */
[----:B------:R-:W-:Y:S06]  /*4320*/  BRA `(.L_x_72) ;  /* 0x0000000000147947 */ /* 0x000fec0003800000 */
.L_x_74:
[----:B------:R-:W-:Y:S02]  /*4330*/  LOP3.LUT R29, R7, 0x80000, RZ, 0xfc, !PT ;  /* 0x00080000071d7812 */ /* 0x000fe400078efcff */
[----:B------:R-:W-:Y:S01]  /*4340*/  MOV R28, R6 ;  /* 0x00000006001c7202 */ /* 0x000fe20000000f00 */
[----:B------:R-:W-:Y:S06]  /*4350*/  BRA `(.L_x_72) ;  /* 0x0000000000087947 */ /* 0x000fec0003800000 */
.L_x_73:
[----:B------:R-:W-:Y:S01]  /*4360*/  LOP3.LUT R29, R33, 0x80000, RZ, 0xfc, !PT ;  /* 0x00080000211d7812 */ /* 0x000fe200078efcff */
[----:B------:R-:W-:-:S07]  /*4370*/  IMAD.MOV.U32 R28, RZ, RZ, R32 ;  /* 0x000000ffff1c7224 */ /* 0x000fce00078e0020 */
.L_x_72:
[----:B------:R-:W-:Y:S05]  /*4380*/  BSYNC.RECONVERGENT B3 ;  /* 0x0000000000037941 */ /* 0x000fea0003800200 */
.L_x_70:
[----:B------:R-:W-:Y:S02]  /*4390*/  IMAD.MOV.U32 R23, RZ, RZ, 0x0 ;  /* 0x00000000ff177424 */ /* 0x000fe400078e00ff */
[----:B------:R-:W-:Y:S02]  /*43a0*/  IMAD.MOV.U32 R6, RZ, RZ, R28 ;  /* 0x000000ffff067224 */ /* 0x000fe400078e001c */
[----:B------:R-:W-:Y:S01]  /*43b0*/  IMAD.MOV.U32 R7, RZ, RZ, R29 ;  /* 0x000000ffff077224 */ /* 0x000fe200078e001d */
[----:B------:R-:W-:Y:S06]  /*43c0*/  RET.REL.NODEC R22 `(random_sample_f64) ;  /* 0xffffffbc160c7950 */ /* 0x000fec0003c3ffff */
.L_x_75:
[----:B------:R-:W-:-:S00]  /*43d0*/  BRA `(.L_x_75) ;  /* 0xfffffffc00fc7947 */ /* 0x000fc0000383ffff */
[----:B------:R-:W-:-:S00]  /*43e0*/  NOP ;  /* 0x0000000000007918 */ /* 0x000fc00000000000 */
        /* <DEDUP_REMOVED lines=9> */
.L_x_293:


//--------------------- .text.random_sample_f32   --------------------------
	.section	.text.random_sample_f32,"ax",@progbits
	.align	128
        .global         random_sample_f32
        .type           random_sample_f32,@function
        .size           random_sample_f32,(.L_x_294 - random_sample_f32)
        .other          random_sample_f32,@"STO_CUDA_ENTRY STV_DEFAULT"
random_sample_f32:
.text.random_sample_f32:
[----:B------:R-:W0:Y:S01]  /*0000*/  LDC R1, c[0x0][0x37c] ;  /* 0x0000df00ff017b82 */ /* 0x000e220000000800 */
[----:B------:R-:W1:Y:S01]  /*0010*/  S2R R2, SR_TID.X ;  /* 0x0000000000027919 */ /* 0x000e620000002100 */
[----:B------:R-:W1:Y:S01]  /*0020*/  LDCU UR4, c[0x0][0x3a0] ;  /* 0x00007400ff0477ac */ /* 0x000e620008000800 */
[----:B------:R-:W-:Y:S01]  /*0030*/  BSSY.RECONVERGENT B0, `(.L_x_76) ;  /* 0x0000012000007945 */ /* 0x000fe20003800200 */
[----:B0-----:R-:W-:Y:S01]  /*0040*/  VIADD R1, R1, 0xffff8000 ;  /* 0xffff800001017836 */ /* 0x001fe20000000000 */
[----:B------:R-:W0:Y:S01]  /*0050*/  LDCU.64 UR10, c[0x0][0x358] ;  /* 0x00006b00ff0a77ac */ /* 0x000e220008000a00 */
[----:B------:R-:W-:Y:S01]  /*0060*/  IMAD.MOV.U32 R0, RZ, RZ, -0x800000 ;  /* 0xff800000ff007424 */ /* 0x000fe200078e00ff */
[C---:B-1----:R-:W-:Y:S02]  /*0070*/  ISETP.GE.AND P1, PT, R2.reuse, UR4, PT ;  /* 0x0000000402007c0c */ /* 0x042fe4000bf26270 */
[----:B------:R-:W-:-:S11]  /*0080*/  ISETP.NE.AND P0, PT, R2, RZ, PT ;  /* 0x000000ff0200720c */ /* 0x000fd60003f05270 */
[----:B------:R-:W-:Y:S05]  /*0090*/  @P1 BRA `(.L_x_77) ;  /* 0x00000000002c1947 */ /* 0x000fea0003800000 */
[----:B------:R-:W1:Y:S01]  /*00a0*/  LDC R8, c[0x0][0x360] ;  /* 0x0000d800ff087b82 */ /* 0x000e620000000800 */
[----:B------:R-:W-:Y:S02]  /*00b0*/  IMAD.MOV.U32 R0, RZ, RZ, -0x800000 ;  /* 0xff800000ff007424 */ /* 0x000fe400078e00ff */
[----:B------:R-:W-:-:S05]  /*00c0*/  IMAD.MOV.U32 R3, RZ, RZ, R2 ;  /* 0x000000ffff037224 */ /* 0x000fca00078e0002 */
[----:B------:R-:W2:Y:S02]  /*00d0*/  LDC.64 R6, c[0x0][0x380] ;  /* 0x0000e000ff067b82 */ /* 0x000ea40000000a00 */
.L_x_78:
[----:B--2---:R-:W-:-:S06]  /*00e0*/  IMAD.WIDE R4, R3, 0x4, R6 ;  /* 0x0000000403047825 */ /* 0x004fcc00078e0206 */
[----:B0-----:R-:W2:Y:S01]  /*00f0*/  LDG.E R5, desc[UR10][R4.64] ;  /* 0x0000000a04057981 */ /* 0x001ea2000c1e1900 */
[----:B-1----:R-:W-:-:S04]  /*0100*/  IADD3 R3, PT, PT, R8, R3, RZ ;  /* 0x0000000308037210 */ /* 0x002fc80007ffe0ff */
[----:B------:R-:W-:Y:S02]  /*0110*/  ISETP.GE.AND P2, PT, R3, UR4, PT ;  /* 0x0000000403007c0c */ /* 0x000fe4000bf46270 */
[----:B--2---:R-:W-:-:S04]  /*0120*/  FSETP.GT.AND P1, PT, R0, R5, PT ;  /* 0x000000050000720b */ /* 0x004fc80003f24000 */
[----:B------:R-:W-:-:S07]  /*0130*/  FSEL R0, R0, R5, P1 ;  /* 0x0000000500007208 */ /* 0x000fce0000800000 */
[----:B------:R-:W-:Y:S05]  /*0140*/  @!P2 BRA `(.L_x_78) ;  /* 0xfffffffc00e4a947 */ /* 0x000fea000383ffff */
.L_x_77:
[----:B0-----:R-:W-:Y:S05]  /*0150*/  BSYNC.RECONVERGENT B0 ;  /* 0x0000000000007941 */ /* 0x001fea0003800200 */
.L_x_76:
        /* <DEDUP_REMOVED lines=10> */
[----:B------:R0:W-:Y:S01]  /*0200*/  STS [R3], R0 ;  /* 0x0000000003007388 */ /* 0x0001e20000000800 */
[----:B------:R-:W-:Y:S06]  /*0210*/  BAR.SYNC.DEFER_BLOCKING 0x0 ;  /* 0x0000000000007b1d */ /* 0x000fec0000010000 */
[----:B------:R-:W-:Y:S05]  /*0220*/  BRA.U !UP0, `(.L_x_79) ;  /* 0x0000000108347547 */ /* 0x000fea000b800000 */
[----:B0-----:R-:W-:-:S07]  /*0230*/  IMAD.U32 R0, RZ, RZ, UR6 ;  /* 0x00000006ff007e24 */ /* 0x001fce000f8e00ff */
.L_x_80:
[----:B------:R-:W-:-:S04]  /*0240*/  SHF.R.U32.HI R7, RZ, 0x1, R0 ;  /* 0x00000001ff077819 */ /* 0x000fc80000011600 */
[----:B------:R-:W-:-:S13]  /*0250*/  ISETP.GE.U32.AND P2, PT, R2, R7, PT ;  /* 0x000000070200720c */ /* 0x000fda0003f46070 */
[----:B------:R-:W-:Y:S01]  /*0260*/  @!P2 IMAD R5, R7, 0x4, R3 ;  /* 0x000000040705a824 */ /* 0x000fe200078e0203 */
[----:B------:R-:W-:Y:S05]  /*0270*/  @!P2 LDS R4, [R3] ;  /* 0x000000000304a984 */ /* 0x000fea0000000800 */
[----:B------:R-:W0:Y:S02]  /*0280*/  @!P2 LDS R5, [R5] ;  /* 0x000000000505a984 */ /* 0x000e240000000800 */
[----:B0-----:R-:W-:-:S04]  /*0290*/  @!P2 FSETP.GT.AND P1, PT, R4, R5, PT ;  /* 0x000000050400a20b */ /* 0x001fc80003f24000 */
[----:B------:R-:W-:Y:S02]  /*02a0*/  @!P2 FSEL R4, R4, R5, P1 ;  /* 0x000000050404a208 */ /* 0x000fe40000800000 */
[----:B------:R-:W-:Y:S01]  /*02b0*/  ISETP.GT.U32.AND P1, PT, R0, 0x3, PT ;  /* 0x000000030000780c */ /* 0x000fe20003f24070 */
[----:B------:R-:W-:Y:S02]  /*02c0*/  IMAD.MOV.U32 R0, RZ, RZ, R7 ;  /* 0x000000ffff007224 */ /* 0x000fe400078e0007 */
[----:B------:R1:W-:Y:S01]  /*02d0*/  @!P2 STS [R3], R4 ;  /* 0x000000040300a388 */ /* 0x0003e20000000800 */
[----:B------:R-:W-:Y:S09]  /*02e0*/  BAR.SYNC.DEFER_BLOCKING 0x0 ;  /* 0x0000000000007b1d */ /* 0x000ff20000010000 */
[----:B-1----:R-:W-:Y:S05]  /*02f0*/  @P1 BRA `(.L_x_80) ;  /* 0xfffffffc00d01947 */ /* 0x002fea000383ffff */
.L_x_79:
[----:B------:R-:W1:Y:S01]  /*0300*/  @!P0 LDS R4, [R6+0x4008] ;  /* 0x0040080006048984 */ /* 0x000e620000000800 */
[----:B------:R-:W2:Y:S01]  /*0310*/  LDCU UR4, c[0x0][0x3a0] ;  /* 0x00007400ff0477ac */ /* 0x000ea20008000800 */
[----:B------:R-:W-:Y:S01]  /*0320*/  HFMA2 R5, -RZ, RZ, 0, 0 ;  /* 0x00000000ff057431 */ /* 0x000fe200000001ff */
[----:B------:R-:W3:Y:S01]  /*0330*/  LDCU UR7, c[0x0][0x3a0] ;  /* 0x00007400ff0777ac */ /* 0x000ee20008000800 */
[----:B--2---:R-:W-:-:S03]  /*0340*/  IMAD.U32 R7, RZ, RZ, UR4 ;  /* 0x00000004ff077e24 */ /* 0x004fc6000f8e00ff */
[----:B-1----:R1:W-:Y:S01]  /*0350*/  @!P0 STS.64 [R6], R4 ;  /* 0x0000000406008388 */ /* 0x0023e20000000a00 */
[----:B------:R-:W-:Y:S01]  /*0360*/  BAR.SYNC.DEFER_BLOCKING 0x0 ;  /* 0x0000000000007b1d */ /* 0x000fe20000010000 */
[----:B------:R-:W-:-:S13]  /*0370*/  ISETP.GE.AND P0, PT, R2, R7, PT ;  /* 0x000000070200720c */ /* 0x000fda0003f06270 */
[----:B-1-3--:R-:W-:Y:S05]  /*0380*/  @P0 BRA `(.L_x_81) ;  /* 0x0000000000e00947 */ /* 0x00afea0003800000 */
[----:B------:R-:W1:Y:S01]  /*0390*/  S2R R5, SR_CgaCtaId ;  /* 0x0000000000057919 */ /* 0x000e620000008800 */
[----:B------:R-:W-:Y:S01]  /*03a0*/  MOV R6, 0x400 ;  /* 0x0000040000067802 */ /* 0x000fe20000000f00 */
[----:B0-----:R-:W-:-:S04]  /*03b0*/  IMAD.MOV.U32 R3, RZ, RZ, R2 ;  /* 0x000000ffff037224 */ /* 0x001fc800078e0002 */
[----:B------:R-:W-:-:S05]  /*03c0*/  VIADD R6, R6, 0x8 ;  /* 0x0000000806067836 */ /* 0x000fca0000000000 */
[----:B-1----:R-:W-:-:S07]  /*03d0*/  LEA R6, R5, R6, 0x18 ;  /* 0x0000000605067211 */ /* 0x002fce00078ec0ff */
.L_x_86:
[----:B------:R-:W0:Y:S01]  /*03e0*/  LDC.64 R8, c[0x0][0x380] ;  /* 0x0000e000ff087b82 */ /* 0x000e220000000a00 */
[----:B------:R-:W-:Y:S07]  /*03f0*/  YIELD ;  /* 0x0000000000007946 */ /* 0x000fee0003800000 */
[----:B------:R-:W1:Y:S01]  /*0400*/  LDC R11, c[0x0][0x398] ;  /* 0x0000e600ff0b7b82 */ /* 0x000e620000000800 */
[----:B0-----:R-:W-:-:S05]  /*0410*/  IMAD.WIDE R8, R3, 0x4, R8 ;  /* 0x0000000403087825 */ /* 0x001fca00078e0208 */
[----:B------:R-:W2:Y:S02]  /*0420*/  LDG.E R4, desc[UR10][R8.64] ;  /* 0x0000000a08047981 */ /* 0x000ea4000c1e1900 */
[----:B------:R-:W0:Y:S01]  /*0430*/  S2UR UR5, SR_CgaCtaId ;  /* 0x00000000000579c3 */ /* 0x000e220000008800 */
[----:B------:R-:W-:Y:S01]  /*0440*/  UMOV UR4, 0x400 ;  /* 0x0000040000047882 */ /* 0x000fe20000000000 */
[----:B-1----:R-:W1:Y:S01]  /*0450*/  MUFU.RCP R0, R11 ;  /* 0x0000000b00007308 */ /* 0x002e620000001000 */
[----:B------:R-:W-:Y:S01]  /*0460*/  BSSY.RECONVERGENT B0, `(.L_x_82) ;  /* 0x000000f000007945 */ /* 0x000fe20003800200 */
[----:B-1----:R-:W-:-:S04]  /*0470*/  FFMA R7, R0, -R11, 1 ;  /* 0x3f80000000077423 */ /* 0x002fc8000000080b */
[----:B------:R-:W-:Y:S01]  /*0480*/  FFMA R7, R0, R7, R0 ;  /* 0x0000000700077223 */ /* 0x000fe20000000000 */
[----:B0-----:R-:W-:-:S09]  /*0490*/  ULEA UR4, UR5, UR4, 0x18 ;  /* 0x0000000405047291 */ /* 0x001fd2000f8ec0ff */
[----:B------:R-:W2:Y:S02]  /*04a0*/  LDS R5, [UR4] ;  /* 0x00000004ff057984 */ /* 0x000ea40008000800 */
[----:B--2---:R-:W-:-:S04]  /*04b0*/  FADD R4, R4, -R5 ;  /* 0x8000000504047221 */ /* 0x004fc80000000000 */
[----:B------:R-:W0:Y:S01]  /*04c0*/  FCHK P0, R4, R11 ;  /* 0x0000000b04007302 */ /* 0x000e220000000000 */
[----:B------:R-:W-:-:S04]  /*04d0*/  FFMA R0, R4, R7, RZ ;  /* 0x0000000704007223 */ /* 0x000fc800000000ff */
[----:B------:R-:W-:-:S04]  /*04e0*/  FFMA R5, R0, -R11, R4 ;  /* 0x8000000b00057223 */ /* 0x000fc80000000004 */
[----:B------:R-:W-:Y:S01]  /*04f0*/  FFMA R0, R7, R5, R0 ;  /* 0x0000000507007223 */ /* 0x000fe20000000000 */
[----:B0-----:R-:W-:Y:S06]  /*0500*/  @!P0 BRA `(.L_x_83) ;  /* 0x0000000000108947 */ /* 0x001fec0003800000 */
[----:B------:R-:W0:Y:S01]  /*0510*/  LDCU UR4, c[0x0][0x398] ;  /* 0x00007300ff0477ac */ /* 0x000e220008000800 */
[----:B------:R-:W-:Y:S02]  /*0520*/  MOV R16, 0x550 ;  /* 0x0000055000107802 */ /* 0x000fe40000000f00 */
[----:B0-----:R-:W-:-:S07]  /*0530*/  MOV R21, UR4 ;  /* 0x0000000400157c02 */ /* 0x001fce0008000f00 */
[----:B------:R-:W-:Y:S05]  /*0540*/  CALL.REL.NOINC `($__internal_1_$__cuda_sm3x_div_rn_noftz_f32_slowpath) ;  /* 0x0000003000147944 */ /* 0x000fea0003c00000 */
.L_x_83:
[----:B------:R-:W-:Y:S05]  /*0550*/  BSYNC.RECONVERGENT B0 ;  /* 0x0000000000007941 */ /* 0x000fea0003800200 */
.L_x_82:
[----:B------:R-:W-:Y:S01]  /*0560*/  IMAD.MOV.U32 R5, RZ, RZ, 0x3bbb989d ;  /* 0x3bbb989dff057424 */ /* 0x000fe200078e00ff */
[----:B------:R-:W0:Y:S01]  /*0570*/  S2R R9, SR_CgaCtaId ;  /* 0x0000000000097919 */ /* 0x000e220000008800 */
[----:B------:R-:W-:Y:S01]  /*0580*/  IMAD.MOV.U32 R7, RZ, RZ, 0x437c0000 ;  /* 0x437c0000ff077424 */ /* 0x000fe200078e00ff */
[----:B------:R-:W-:Y:S01]  /*0590*/  BSSY.RECONVERGENT B0, `(.L_x_84) ;  /* 0x0000012000007945 */ /* 0x000fe20003800200 */
[----:B------:R-:W-:-:S04]  /*05a0*/  FFMA.SAT R4, R0, R5, 0.5 ;  /* 0x3f00000000047423 */ /* 0x000fc80000002005 */
[----:B------:R-:W-:-:S04]  /*05b0*/  FFMA.RM R4, R4, R7, 12582913 ;  /* 0x4b40000104047423 */ /* 0x000fc80000004007 */
[C---:B------:R-:W-:Y:S01]  /*05c0*/  FADD R5, R4.reuse, -12583039 ;  /* 0xcb40007f04057421 */ /* 0x040fe20000000000 */
[----:B------:R-:W-:-:S03]  /*05d0*/  IMAD.SHL.U32 R4, R4, 0x800000, RZ ;  /* 0x0080000004047824 */ /* 0x000fc600078e00ff */
[----:B------:R-:W-:-:S04]  /*05e0*/  FFMA R5, R0, 1.4426950216293334961, -R5 ;  /* 0x3fb8aa3b00057823 */ /* 0x000fc80000000805 */
[----:B------:R-:W-:Y:S01]  /*05f0*/  FFMA R5, R0, 1.925963033500011079e-08, R5 ;  /* 0x32a5706000057823 */ /* 0x000fe20000000005 */
[----:B------:R-:W-:-:S05]  /*0600*/  LEA R0, R3, R6, 0x2 ;  /* 0x0000000603007211 */ /* 0x000fca00078e10ff */
[----:B------:R-:W1:Y:S02]  /*0610*/  MUFU.EX2 R5, R5 ;  /* 0x0000000500057308 */ /* 0x000e640000000800 */
[----:B-1----:R-:W-:Y:S01]  /*0620*/  FMUL R7, R4, R5 ;  /* 0x0000000504077220 */ /* 0x002fe20000400000 */
[----:B------:R-:W-:-:S04]  /*0630*/  MOV R4, 0x400 ;  /* 0x0000040000047802 */ /* 0x000fc80000000f00 */
[----:B------:R1:W-:Y:S01]  /*0640*/  STS [R0], R7 ;  /* 0x0000000700007388 */ /* 0x0003e20000000800 */
[----:B------:R-:W-:-:S05]  /*0650*/  VIADD R4, R4, 0x4 ;  /* 0x0000000404047836 */ /* 0x000fca0000000000 */
[----:B0-----:R-:W-:-:S07]  /*0660*/  LEA R4, R9, R4, 0x18 ;  /* 0x0000000409047211 */ /* 0x001fce00078ec0ff */
.L_x_85:
[----:B------:R-:W0:Y:S02]  /*0670*/  LDS R8, [R4] ;  /* 0x0000000004087984 */ /* 0x000e240000000800 */
[----:B0-----:R-:W-:-:S05]  /*0680*/  FADD R9, R7, R8 ;  /* 0x0000000807097221 */ /* 0x001fca0000000000 */
[----:B------:R-:W0:Y:S02]  /*0690*/  ATOMS.CAST.SPIN P0, [R4], R8, R9 ;  /* 0x000000080400758d */ /* 0x000e240001800009 */
[----:B0-----:R-:W-:Y:S05]  /*06a0*/  @!P0 BRA `(.L_x_85) ;  /* 0xfffffffc00f08947 */ /* 0x001fea000383ffff */
[----:B------:R-:W-:Y:S05]  /*06b0*/  BSYNC.RECONVERGENT B0 ;  /* 0x0000000000007941 */ /* 0x000fea0003800200 */
.L_x_84:
[----:B------:R-:W1:Y:S01]  /*06c0*/  LDCU UR4, c[0x0][0x3a0] ;  /* 0x00007400ff0477ac */ /* 0x000e620008000800 */
[----:B------:R-:W-:Y:S02]  /*06d0*/  VIADD R3, R3, UR6 ;  /* 0x0000000603037c36 */ /* 0x000fe40008000000 */
[----:B-1----:R-:W-:-:S05]  /*06e0*/  IMAD.U32 R7, RZ, RZ, UR4 ;  /* 0x00000004ff077e24 */ /* 0x002fca000f8e00ff */
[----:B------:R-:W-:-:S13]  /*06f0*/  ISETP.GE.AND P0, PT, R3, R7, PT ;  /* 0x000000070300720c */ /* 0x000fda0003f06270 */
[----:B------:R-:W-:Y:S05]  /*0700*/  @!P0 BRA `(.L_x_86) ;  /* 0xfffffffc00348947 */ /* 0x000fea000383ffff */
.L_x_81:
[----:B------:R-:W-:Y:S01]  /*0710*/  ISETP.GE.AND P0, PT, R2, R7, PT ;  /* 0x000000070200720c */ /* 0x000fe20003f06270 */
[----:B------:R-:W-:Y:S05]  /*0720*/  WARPSYNC.ALL ;  /* 0x0000000000007948 */ /* 0x000fea0003800000 */
[----:B------:R-:W-:Y:S06]  /*0730*/  BAR.SYNC.DEFER_BLOCKING 0x0 ;  /* 0x0000000000007b1d */ /* 0x000fec0000010000 */
[----:B------:R-:W-:Y:S04]  /*0740*/  BSSY.RECONVERGENT B0, `(.L_x_87) ;  /* 0x000001c000007945 */ /* 0x000fe80003800200 */
[----:B------:R-:W-:Y:S05]  /*0750*/  @P0 BRA `(.L_x_88) ;  /* 0x0000000000680947 */ /* 0x000fea0003800000 */
[----:B------:R-:W1:Y:S01]  /*0760*/  S2R R7, SR_CgaCtaId ;  /* 0x0000000000077919 */ /* 0x000e620000008800 */
[----:B0-----:R-:W-:Y:S01]  /*0770*/  MOV R0, 0x400 ;  /* 0x0000040000007802 */ /* 0x001fe20000000f00 */
[----:B------:R-:W-:-:S03]  /*0780*/  IMAD.MOV.U32 R5, RZ, RZ, R2 ;  /* 0x000000ffff057224 */ /* 0x000fc600078e0002 */
[----:B------:R-:W-:Y:S02]  /*0790*/  IADD3 R6, PT, PT, R0, 0x8, RZ ;  /* 0x0000000800067810 */ /* 0x000fe40007ffe0ff */
[C---:B-1----:R-:W-:Y:S02]  /*07a0*/  LEA R3, R7.reuse, R0, 0x18 ;  /* 0x0000000007037211 */ /* 0x042fe400078ec0ff */
[----:B------:R-:W-:-:S04]  /*07b0*/  LEA R6, R7, R6, 0x18 ;  /* 0x0000000607067211 */ /* 0x000fc800078ec0ff */
[----:B------:R-:W0:Y:S03]  /*07c0*/  LDS R3, [R3+0x4] ;  /* 0x0000040003037984 */ /* 0x000e260000000800 */
.L_x_91:
[C---:B-1----:R-:W-:Y:S01]  /*07d0*/  IMAD R7, R5.reuse, 0x4, R6 ;  /* 0x0000000405077824 */ /* 0x042fe200078e0206 */
[----:B0-----:R-:W0:Y:S01]  /*07e0*/  MUFU.RCP R0, R3 ;  /* 0x0000000300007308 */ /* 0x001e220000001000 */
[----:B------:R-:W-:Y:S01]  /*07f0*/  VIADD R5, R5, UR6 ;  /* 0x0000000605057c36 */ /* 0x000fe20008000000 */
[----:B------:R-:W-:Y:S02]  /*0800*/  BSSY.RECONVERGENT B1, `(.L_x_89) ;  /* 0x000000d000017945 */ /* 0x000fe40003800200 */
[----:B------:R-:W1:Y:S02]  /*0810*/  LDS R4, [R7] ;  /* 0x0000000007047984 */ /* 0x000e640000000800 */
[----:B------:R-:W-:Y:S01]  /*0820*/  ISETP.GE.AND P2, PT, R5, UR7, PT ;  /* 0x0000000705007c0c */ /* 0x000fe2000bf46270 */
[----:B0-----:R-:W-:-:S04]  /*0830*/  FFMA R9, -R3, R0, 1 ;  /* 0x3f80000003097423 */ /* 0x001fc80000000100 */
[----:B------:R-:W-:Y:S01]  /*0840*/  FFMA R9, R0, R9, R0 ;  /* 0x0000000900097223 */ /* 0x000fe20000000000 */
[----:B-1----:R-:W0:Y:S03]  /*0850*/  FCHK P0, R4, R3 ;  /* 0x0000000304007302 */ /* 0x002e260000000000 */
[----:B------:R-:W-:-:S04]  /*0860*/  FFMA R0, R4, R9, RZ ;  /* 0x0000000904007223 */ /* 0x000fc800000000ff */
[----:B------:R-:W-:-:S04]  /*0870*/  FFMA R8, -R3, R0, R4 ;  /* 0x0000000003087223 */ /* 0x000fc80000000104 */
[----:B------:R-:W-:Y:S01]  /*0880*/  FFMA R0, R9, R8, R0 ;  /* 0x0000000809007223 */ /* 0x000fe20000000000 */
[----:B0-----:R-:W-:Y:S06]  /*0890*/  @!P0 BRA `(.L_x_90) ;  /* 0x00000000000c8947 */ /* 0x001fec0003800000 */
[----:B------:R-:W-:Y:S02]  /*08a0*/  MOV R21, R3 ;  /* 0x0000000300157202 */ /* 0x000fe40000000f00 */
[----:B------:R-:W-:-:S07]  /*08b0*/  MOV R16, 0x8d0 ;  /* 0x000008d000107802 */ /* 0x000fce0000000f00 */
[----:B------:R-:W-:Y:S05]  /*08c0*/  CALL.REL.NOINC `($__internal_1_$__cuda_sm3x_div_rn_noftz_f32_slowpath) ;  /* 0x0000002c00347944 */ /* 0x000fea0003c00000 */
.L_x_90:
[----:B------:R-:W-:Y:S05]  /*08d0*/  BSYNC.RECONVERGENT B1 ;  /* 0x0000000000017941 */ /* 0x000fea0003800200 */
.L_x_89:
[----:B------:R1:W-:Y:S01]  /*08e0*/  STS [R7], R0 ;  /* 0x0000000007007388 */ /* 0x0003e20000000800 */
[----:B------:R-:W-:Y:S05]  /*08f0*/  @!P2 BRA `(.L_x_91) ;  /* 0xfffffffc00b4a947 */ /* 0x000fea000383ffff */
.L_x_88:
[----:B------:R-:W-:Y:S05]  /*0900*/  BSYNC.RECONVERGENT B0 ;  /* 0x0000000000007941 */ /* 0x000fea0003800200 */
.L_x_87:
        /* <DEDUP_REMOVED lines=8> */
[----:B01----:R-:W-:Y:S01]  /*0990*/  IMAD.MOV.U32 R0, RZ, RZ, RZ ;  /* 0x000000ffff007224 */ /* 0x003fe200078e00ff */
[----:B------:R-:W-:-:S04]  /*09a0*/  ULOP3.LUT UR6, UR8, 0x7, URZ, 0xc0, !UPT ;  /* 0x0000000708067892 */ /* 0x000fc8000f8ec0ff */
[----:B------:R-:W-:-:S03]  /*09b0*/  UISETP.NE.AND UP1, UPT, UR6, URZ, UPT ;  /* 0x000000ff0600728c */ /* 0x000fc6000bf25270 */
[----:B------:R-:W-:Y:S08]  /*09c0*/  BRA.U !UP0, `(.L_x_93) ;  /* 0x00000001086c7547 */ /* 0x000ff0000b800000 */
[----:B------:R-:W0:Y:S01]  /*09d0*/  S2UR UR5, SR_CgaCtaId ;  /* 0x00000000000579c3 */ /* 0x000e220000008800 */
[----:B------:R-:W-:Y:S01]  /*09e0*/  ULOP3.LUT UR7, UR8, 0x7ffffff8, URZ, 0xc0, !UPT ;  /* 0x7ffffff808077892 */ /* 0x000fe2000f8ec0ff */
[----:B------:R-:W-:Y:S01]  /*09f0*/  IMAD.MOV.U32 R16, RZ, RZ, RZ ;  /* 0x000000ffff107224 */ /* 0x000fe200078e00ff */
[----:B------:R-:W-:Y:S02]  /*0a00*/  UMOV UR4, 0x400 ;  /* 0x0000040000047882 */ /* 0x000fe40000000000 */
[----:B------:R-:W-:Y:S02]  /*0a10*/  UIADD3 UR4, UPT, UPT, UR4, 0x8, URZ ;  /* 0x0000000804047890 */ /* 0x000fe4000fffe0ff */
[----:B------:R-:W-:Y:S02]  /*0a20*/  MOV R0, UR7 ;  /* 0x0000000700007c02 */ /* 0x000fe40008000f00 */
[----:B0-----:R-:W-:-:S12]  /*0a30*/  ULEA UR4, UR5, UR4, 0x18 ;  /* 0x0000000405047291 */ /* 0x001fd8000f8ec0ff */
.L_x_94:
[C---:B------:R-:W-:Y:S01]  /*0a40*/  LEA R20, R16.reuse, UR4, 0x2 ;  /* 0x0000000410147c11 */ /* 0x040fe2000f8e10ff */
[C---:B---3--:R-:W-:Y:S01]  /*0a50*/  IMAD R3, R16.reuse, 0x4, R1 ;  /* 0x0000000410037824 */ /* 0x048fe200078e0201 */
[C---:B------:R-:W-:Y:S01]  /*0a60*/  IADD3 R19, PT, PT, R16.reuse, 0x3, RZ ;  /* 0x0000000310137810 */ /* 0x040fe20007ffe0ff */
[C---:B------:R-:W-:Y:S01]  /*0a70*/  VIADD R17, R16.reuse, 0x1 ;  /* 0x0000000110117836 */ /* 0x040fe20000000000 */
[C---:B------:R-:W-:Y:S01]  /*0a80*/  IADD3 R12, PT, PT, R16.reuse, 0x4, RZ ;  /* 0x00000004100c7810 */ /* 0x040fe20007ffe0ff */
[----:B------:R-:W-:Y:S01]  /*0a90*/  LDS.64 R4, [R20] ;  /* 0x0000000014047984 */ /* 0x000fe20000000a00 */
[C---:B------:R-:W-:Y:S02]  /*0aa0*/  VIADD R18, R16.reuse, 0x2 ;  /* 0x0000000210127836 */ /* 0x040fe40000000000 */
[C---:B------:R-:W-:Y:S01]  /*0ab0*/  VIADD R13, R16.reuse, 0x5 ;  /* 0x00000005100d7836 */ /* 0x040fe20000000000 */
[----:B------:R-:W0:Y:S01]  /*0ac0*/  LDS.64 R6, [R20+0x8] ;  /* 0x0000080014067984 */ /* 0x000e220000000a00 */
[----:B------:R-:W-:-:S02]  /*0ad0*/  VIADD R14, R16, 0x6 ;  /* 0x00000006100e7836 */ /* 0x000fc40000000000 */
[C---:B------:R-:W-:Y:S01]  /*0ae0*/  VIADD R15, R16.reuse, 0x7 ;  /* 0x00000007100f7836 */ /* 0x040fe20000000000 */
[----:B------:R-:W-:Y:S04]  /*0af0*/  LDS.64 R8, [R20+0x10] ;  /* 0x0000100014087984 */ /* 0x000fe80000000a00 */
[----:B------:R-:W1:Y:S04]  /*0b00*/  LDS.64 R10, [R20+0x18] ;  /* 0x00001800140a7984 */ /* 0x000e680000000a00 */
[----:B------:R2:W-:Y:S04]  /*0b10*/  STL.128 [R3], R16 ;  /* 0x0000001003007387 */ /* 0x0005e80000100c00 */
[----:B------:R3:W-:Y:S01]  /*0b20*/  STL.128 [R3+0x10], R12 ;  /* 0x0000100c03007387 */ /* 0x0007e20000100c00 */
[----:B--2---:R-:W-:-:S05]  /*0b30*/  VIADD R16, R16, 0x8 ;  /* 0x0000000810107836 */ /* 0x004fca0000000000 */
[----:B------:R-:W-:Y:S01]  /*0b40*/  ISETP.NE.AND P0, PT, R16, R0, PT ;  /* 0x000000001000720c */ /* 0x000fe20003f05270 */
[----:B0-----:R3:W-:Y:S04]  /*0b50*/  STL.128 [R3+0x4000], R4 ;  /* 0x0040000403007387 */ /* 0x0017e80000100c00 */
[----:B-1----:R3:W-:Y:S08]  /*0b60*/  STL.128 [R3+0x4010], R8 ;  /* 0x0040100803007387 */ /* 0x0027f00000100c00 */
[----:B------:R-:W-:Y:S05]  /*0b70*/  @P0 BRA `(.L_x_94) ;  /* 0xfffffffc00b00947 */ /* 0x000fea000383ffff */
.L_x_93:
[----:B------:R-:W-:Y:S05]  /*0b80*/  BRA.U !UP1, `(.L_x_92) ;  /* 0x0000000109d07547 */ /* 0x000fea000b800000 */
[----:B------:R-:W-:Y:S02]  /*0b90*/  UISETP.GE.U32.AND UP0, UPT, UR6, 0x4, UPT ;  /* 0x000000040600788c */ /* 0x000fe4000bf06070 */
[----:B------:R-:W-:-:S04]  /*0ba0*/  ULOP3.LUT UR4, UR8, 0x3, URZ, 0xc0, !UPT ;  /* 0x0000000308047892 */ /* 0x000fc8000f8ec0ff */
[----:B------:R-:W-:-:S03]  /*0bb0*/  UISETP.NE.AND UP1, UPT, UR4, URZ, UPT ;  /* 0x000000ff0400728c */ /* 0x000fc6000bf25270 */
[----:B------:R-:W-:Y:S08]  /*0bc0*/  BRA.U !UP0, `(.L_x_95) ;  /* 0x0000000108507547 */ /* 0x000ff0000b800000 */
[----:B---3--:R-:W0:Y:S01]  /*0bd0*/  S2R R4, SR_CgaCtaId ;  /* 0x0000000000047919 */ /* 0x008e220000008800 */
[----:B------:R-:W-:Y:S01]  /*0be0*/  MOV R3, 0x400 ;  /* 0x0000040000037802 */ /* 0x000fe20000000f00 */
[C---:B------:R-:W-:Y:S02]  /*0bf0*/  VIADD R8, R0.reuse, 0x1 ;  /* 0x0000000100087836 */ /* 0x040fe40000000000 */
[C---:B------:R-:W-:Y:S02]  /*0c00*/  VIADD R10, R0.reuse, 0x2 ;  /* 0x00000002000a7836 */ /* 0x040fe40000000000 */
[----:B------:R-:W-:Y:S02]  /*0c10*/  VIADD R3, R3, 0x8 ;  /* 0x0000000803037836 */ /* 0x000fe40000000000 */
[----:B------:R-:W-:-:S03]  /*0c20*/  VIADD R14, R0, 0x3 ;  /* 0x00000003000e7836 */ /* 0x000fc60000000000 */
[----:B0-----:R-:W-:-:S05]  /*0c30*/  LEA R3, R4, R3, 0x18 ;  /* 0x0000000304037211 */ /* 0x001fca00078ec0ff */
[C---:B------:R-:W-:Y:S01]  /*0c40*/  IMAD R4, R0.reuse, 0x4, R3 ;  /* 0x0000000400047824 */ /* 0x040fe200078e0203 */
[----:B------:R-:W-:-:S04]  /*0c50*/  LEA R3, R0, R1, 0x2 ;  /* 0x0000000100037211 */ /* 0x000fc800078e10ff */
[----:B------:R-:W0:Y:S04]  /*0c60*/  LDS.64 R6, [R4] ;  /* 0x0000000004067984 */ /* 0x000e280000000a00 */
[----:B------:R-:W1:Y:S04]  /*0c70*/  LDS.64 R12, [R4+0x8] ;  /* 0x00000800040c7984 */ /* 0x000e680000000a00 */
[----:B------:R-:W-:Y:S04]  /*0c80*/  STL [R3+0x4], R8 ;  /* 0x0000040803007387 */ /* 0x000fe80000100800 */
[----:B------:R-:W-:Y:S04]  /*0c90*/  STL [R3+0x8], R10 ;  /* 0x0000080a03007387 */ /* 0x000fe80000100800 */
[----:B------:R-:W-:Y:S04]  /*0ca0*/  STL [R3+0xc], R14 ;  /* 0x00000c0e03007387 */ /* 0x000fe80000100800 */
[----:B------:R2:W-:Y:S02]  /*0cb0*/  STL [R3], R0 ;  /* 0x0000000003007387 */ /* 0x0005e40000100800 */
[----:B--2---:R-:W-:-:S02]  /*0cc0*/  IADD3 R0, PT, PT, R0, 0x4, RZ ;  /* 0x0000000400007810 */ /* 0x004fc40007ffe0ff */
[----:B0-----:R0:W-:Y:S04]  /*0cd0*/  STL [R3+0x4000], R6 ;  /* 0x0040000603007387 */ /* 0x0011e80000100800 */
[----:B------:R0:W-:Y:S04]  /*0ce0*/  STL [R3+0x4004], R7 ;  /* 0x0040040703007387 */ /* 0x0001e80000100800 */
[----:B-1----:R0:W-:Y:S04]  /*0cf0*/  STL [R3+0x4008], R12 ;  /* 0x0040080c03007387 */ /* 0x0021e80000100800 */
[----:B------:R0:W-:Y:S02]  /*0d00*/  STL [R3+0x400c], R13 ;  /* 0x00400c0d03007387 */ /* 0x0001e40000100800 */
.L_x_95:
[----:B------:R-:W-:Y:S05]  /*0d10*/  BRA.U !UP1, `(.L_x_92) ;  /* 0x00000001096c7547 */ /* 0x000fea000b800000 */
[----:B------:R-:W-:Y:S02]  /*0d20*/  UISETP.NE.AND UP0, UPT, UR4, 0x1, UPT ;  /* 0x000000010400788c */ /* 0x000fe4000bf05270 */
[----:B------:R-:W-:-:S04]  /*0d30*/  ULOP3.LUT UR5, UR8, 0x1, URZ, 0xc0, !UPT ;  /* 0x0000000108057892 */ /* 0x000fc8000f8ec0ff */
[----:B------:R-:W-:-:S03]  /*0d40*/  UISETP.NE.U32.AND UP1, UPT, UR5, 0x1, UPT ;  /* 0x000000010500788c */ /* 0x000fc6000bf25070 */
[----:B------:R-:W-:Y:S08]  /*0d50*/  BRA.U !UP0, `(.L_x_96) ;  /* 0x0000000108347547 */ /* 0x000ff0000b800000 */
[----:B---3--:R-:W1:Y:S01]  /*0d60*/  S2R R4, SR_CgaCtaId ;  /* 0x0000000000047919 */ /* 0x008e620000008800 */
[----:B0-----:R-:W-:Y:S02]  /*0d70*/  MOV R3, 0x400 ;  /* 0x0000040000037802 */ /* 0x001fe40000000f00 */
[----:B------:R-:W-:-:S03]  /*0d80*/  IADD3 R6, PT, PT, R0, 0x1, RZ ;  /* 0x0000000100067810 */ /* 0x000fc60007ffe0ff */
[----:B------:R-:W-:-:S05]  /*0d90*/  VIADD R3, R3, 0x8 ;  /* 0x0000000803037836 */ /* 0x000fca0000000000 */
[----:B-1----:R-:W-:-:S05]  /*0da0*/  LEA R3, R4, R3, 0x18 ;  /* 0x0000000304037211 */ /* 0x002fca00078ec0ff */
[C---:B------:R-:W-:Y:S02]  /*0db0*/  IMAD R4, R0.reuse, 0x4, R3 ;  /* 0x0000000400047824 */ /* 0x040fe400078e0203 */
[----:B------:R-:W-:-:S04]  /*0dc0*/  IMAD R3, R0, 0x4, R1 ;  /* 0x0000000400037824 */ /* 0x000fc800078e0201 */
[----:B------:R-:W0:Y:S04]  /*0dd0*/  LDS.64 R4, [R4] ;  /* 0x0000000004047984 */ /* 0x000e280000000a00 */
[----:B------:R-:W-:Y:S04]  /*0de0*/  STL [R3+0x4], R6 ;  /* 0x0000040603007387 */ /* 0x000fe80000100800 */
[----:B------:R1:W-:Y:S02]  /*0df0*/  STL [R3], R0 ;  /* 0x0000000003007387 */ /* 0x0003e40000100800 */
[----:B-1----:R-:W-:-:S02]  /*0e00*/  VIADD R0, R0, 0x2 ;  /* 0x0000000200007836 */ /* 0x002fc40000000000 */
[----:B0-----:R1:W-:Y:S04]  /*0e10*/  STL [R3+0x4000], R4 ;  /* 0x0040000403007387 */ /* 0x0013e80000100800 */
[----:B------:R1:W-:Y:S02]  /*0e20*/  STL [R3+0x4004], R5 ;  /* 0x0040040503007387 */ /* 0x0003e40000100800 */
.L_x_96:
[----:B------:R-:W-:Y:S05]  /*0e30*/  BRA.U UP1, `(.L_x_92) ;  /* 0x0000000101247547 */ /* 0x000fea000b800000 */
[----:B-1-3--:R-:W1:Y:S01]  /*0e40*/  S2R R4, SR_CgaCtaId ;  /* 0x0000000000047919 */ /* 0x00ae620000008800 */
[----:B0-----:R-:W-:-:S05]  /*0e50*/  MOV R3, 0x400 ;  /* 0x0000040000037802 */ /* 0x001fca0000000f00 */
[----:B------:R-:W-:-:S05]  /*0e60*/  VIADD R3, R3, 0x8 ;  /* 0x0000000803037836 */ /* 0x000fca0000000000 */
[----:B-1----:R-:W-:-:S05]  /*0e70*/  LEA R3, R4, R3, 0x18 ;  /* 0x0000000304037211 */ /* 0x002fca00078ec0ff */
[C---:B------:R-:W-:Y:S01]  /*0e80*/  IMAD R4, R0.reuse, 0x4, R3 ;  /* 0x0000000400047824 */ /* 0x040fe200078e0203 */
[----:B------:R-:W-:-:S05]  /*0e90*/  LEA R3, R0, R1, 0x2 ;  /* 0x0000000100037211 */ /* 0x000fca00078e10ff */
[----:B------:R-:W0:Y:S04]  /*0ea0*/  LDS R4, [R4] ;  /* 0x0000000004047984 */ /* 0x000e280000000800 */
[----:B------:R2:W-:Y:S04]  /*0eb0*/  STL [R3], R0 ;  /* 0x0000000003007387 */ /* 0x0005e80000100800 */
[----:B0-----:R2:W-:Y:S02]  /*0ec0*/  STL [R3+0x4000], R4 ;  /* 0x0040000403007387 */ /* 0x0015e40000100800 */
.L_x_92:
[----:B012---:R-:W0:Y:S02]  /*0ed0*/  LDC R0, c[0x0][0x394] ;  /* 0x0000e500ff007b82 */ /* 0x007e240000000800 */
[----:B0-----:R-:W-:-:S04]  /*0ee0*/  VIMNMX R0, PT, PT, R0, UR8, PT ;  /* 0x0000000800007c48 */ /* 0x001fc8000bfe0100 */
[----:B------:R-:W-:-:S13]  /*0ef0*/  ISETP.GE.AND P0, PT, R0, 0x1, PT ;  /* 0x000000010000780c */ /* 0x000fda0003f06270 */
[----:B------:R-:W-:Y:S05]  /*0f00*/  @!P0 BRA `(.L_x_97) ;  /* 0x00000014008c8947 */ /* 0x000fea0003800000 */
[----:B---3--:R-:W-:Y:S01]  /*0f10*/  IMAD.MOV.U32 R3, RZ, RZ, RZ ;  /* 0x000000ffff037224 */ /* 0x008fe200078e00ff */
[----:B------:R-:W-:Y:S01]  /*0f20*/  PRMT R4, RZ, 0x7610, R4 ;  /* 0x00007610ff047816 */ /* 0x000fe20000000004 */
[----:B------:R-:W0:Y:S01]  /*0f30*/  LDCU.U16 UR4, c[0x0][0x3a0] ;  /* 0x00007400ff0477ac */ /* 0x000e220008000400 */
[----:B------:R-:W-:-:S07]  /*0f40*/  PRMT R5, RZ, 0x7610, R5 ;  /* 0x00007610ff057816 */ /* 0x000fce0000000005 */
.L_x_112:
[----:B0-----:R-:W1:Y:S01]  /*0f50*/  LDC R6, c[0x0][0x3a0] ;  /* 0x0000e800ff067b82 */ /* 0x001e620000000800 */
[----:B------:R-:W-:Y:S02]  /*0f60*/  VIADD R7, R3, 0x1 ;  /* 0x0000000103077836 */ /* 0x000fe40000000000 */
[----:B------:R-:W-:-:S03]  /*0f70*/  IMAD.MOV.U32 R8, RZ, RZ, R3 ;  /* 0x000000ffff087224 */ /* 0x000fc600078e0003 */
[C---:B------:R-:W-:Y:S02]  /*0f80*/  ISETP.NE.AND P0, PT, R7.reuse, R0, PT ;  /* 0x000000000700720c */ /* 0x040fe40003f05270 */
[----:B------:R-:W-:Y:S02]  /*0f90*/  MOV R3, R7 ;  /* 0x0000000700037202 */ /* 0x000fe40000000f00 */
[----:B-1----:R-:W-:-:S13]  /*0fa0*/  ISETP.GE.AND P1, PT, R7, R6, PT ;  /* 0x000000060700720c */ /* 0x002fda0003f26270 */
[----:B------:R-:W-:Y:S05]  /*0fb0*/  @P1 BRA `(.L_x_98) ;  /* 0x0000001400541947 */ /* 0x000fea0003800000 */
[----:B------:R-:W-:Y:S01]  /*0fc0*/  IADD3 R7, PT, PT, -R8, -0x2, R6 ;  /* 0xfffffffe08077810 */ /* 0x000fe20007ffe106 */
[----:B------:R-:W-:-:S03]  /*0fd0*/  IMAD.MOV.U32 R10, RZ, RZ, R3 ;  /* 0x000000ffff0a7224 */ /* 0x000fc600078e0003 */
[----:B------:R-:W-:Y:S02]  /*0fe0*/  ISETP.GE.U32.AND P1, PT, R7, 0xf, PT ;  /* 0x0000000f0700780c */ /* 0x000fe40003f26070 */
[----:B------:R-:W-:-:S05]  /*0ff0*/  LOP3.LUT R7, RZ, R8, RZ, 0x33, !PT ;  /* 0x00000008ff077212 */ /* 0x000fca00078e33ff */
[----:B------:R-:W-:Y:S02]  /*1000*/  IMAD.IADD R7, R7, 0x1, R6 ;  /* 0x0000000107077824 */ /* 0x000fe400078e0206 */
[----:B------:R-:W-:-:S04]  /*1010*/  IMAD R6, R8, 0x4, R1 ;  /* 0x0000000408067824 */ /* 0x000fc800078e0201 */
[----:B------:R-:W-:Y:S05]  /*1020*/  @!P1 BRA `(.L_x_99) ;  /* 0x00000008006c9947 */ /* 0x000fea0003800000 */
[----:B------:R-:W-:Y:S01]  /*1030*/  LOP3.LUT R11, R7, 0xfffffff0, RZ, 0xc0, !PT ;  /* 0xfffffff0070b7812 */ /* 0x000fe200078ec0ff */
[C---:B------:R-:W-:Y:S01]  /*1040*/  VIADD R9, R6.reuse, 0x4020 ;  /* 0x0000402006097836 */ /* 0x040fe20000000000 */
[----:B------:R-:W-:-:S03]  /*1050*/  IADD3 R10, PT, PT, R6, 0x20, RZ ;  /* 0x00000020060a7810 */ /* 0x000fc60007ffe0ff */
[----:B------:R-:W-:-:S07]  /*1060*/  IMAD.MOV R11, RZ, RZ, -R11 ;  /* 0x000000ffff0b7224 */ /* 0x000fce00078e0a0b */
.L_x_100:
[----:B------:R-:W2:Y:S04]  /*1070*/  LDL R17, [R9+-0x1c] ;  /* 0xffffe40009117983 */ /* 0x000ea80000100800 */
[----:B------:R-:W2:Y:S02]  /*1080*/  LDL R12, [R6+0x4000] ;  /* 0x00400000060c7983 */ /* 0x000ea40000100800 */
[----:B--2---:R-:W-:-:S13]  /*1090*/  FSETP.GT.AND P1, PT, R17, R12, PT ;  /* 0x0000000c1100720b */ /* 0x004fda0003f24000 */
[----:B------:R-:W-:Y:S04]  /*10a0*/  @P1 STL [R6+0x4000], R17 ;  /* 0x0040001106001387 */ /* 0x000fe80000100800 */
[----:B------:R1:W-:Y:S04]  /*10b0*/  @P1 STL [R9+-0x1c], R12 ;  /* 0xffffe40c09001387 */ /* 0x0003e80000100800 */
[----:B------:R-:W2:Y:S04]  /*10c0*/  @P1 LDL R15, [R10+-0x1c] ;  /* 0xffffe4000a0f1983 */ /* 0x000ea80000100800 */
[----:B------:R-:W3:Y:S04]  /*10d0*/  @P1 LDL R13, [R6] ;  /* 0x00000000060d1983 */ /* 0x000ee80000100800 */
[----:B--2---:R-:W-:Y:S04]  /*10e0*/  @P1 STL [R6], R15 ;  /* 0x0000000f06001387 */ /* 0x004fe80000100800 */
[----:B---3--:R-:W-:Y:S04]  /*10f0*/  @P1 STL [R10+-0x1c], R13 ;  /* 0xffffe40d0a001387 */ /* 0x008fe80000100800 */
[----:B-1----:R-:W2:Y:S04]  /*1100*/  @P1 LDL R12, [R6+0x4000] ;  /* 0x00400000060c1983 */ /* 0x002ea80000100800 */
[----:B------:R-:W2:Y:S02]  /*1110*/  LDL R21, [R9+-0x18] ;  /* 0xffffe80009157983 */ /* 0x000ea40000100800 */
        /* <DEDUP_REMOVED lines=53> */
[----:B------:R-:W2:Y:S02]  /*1470*/  LDL R21, [R9] ;  /* 0x0000000009157983 */ /* 0x000ea40000100800 */
[----:B--2---:R-:W-:-:S13]  /*1480*/  FSETP.GT.AND P1, PT, R21, R12, PT ;  /* 0x0000000c1500720b */ /* 0x004fda0003f24000 */
[----:B------:R-:W-:Y:S04]  /*1490*/  @P1 STL [R6+0x4000], R21 ;  /* 0x0040001506001387 */ /* 0x000fe80000100800 */
[----:B------:R1:W-:Y:S04]  /*14a0*/  @P1 STL [R9], R12 ;  /* 0x0000000c09001387 */ /* 0x0003e80000100800 */
[----:B------:R-:W2:Y:S04]  /*14b0*/  @P1 LDL R19, [R10] ;  /* 0x000000000a131983 */ /* 0x000ea80000100800 */
[----:B------:R-:W3:Y:S04]  /*14c0*/  @P1 LDL R17, [R6] ;  /* 0x0000000006111983 */ /* 0x000ee80000100800 */
[----:B--2---:R-:W-:Y:S04]  /*14d0*/  @P1 STL [R6], R19 ;  /* 0x0000001306001387 */ /* 0x004fe80000100800 */
[----:B---3--:R-:W-:Y:S04]  /*14e0*/  @P1 STL [R10], R17 ;  /* 0x000000110a001387 */ /* 0x008fe80000100800 */
[----:B-1----:R-:W2:Y:S04]  /*14f0*/  @P1 LDL R12, [R6+0x4000] ;  /* 0x00400000060c1983 */ /* 0x002ea80000100800 */
[----:B------:R-:W2:Y:S02]  /*1500*/  LDL R23, [R9+0x4] ;  /* 0x0000040009177983 */ /* 0x000ea40000100800 */
[----:B--2---:R-:W-:-:S13]  /*1510*/  FSETP.GT.AND P1, PT, R23, R12, PT ;  /* 0x0000000c1700720b */ /* 0x004fda0003f24000 */
[----:B------:R-:W-:Y:S04]  /*1520*/  @P1 STL [R6+0x4000], R23 ;  /* 0x0040001706001387 */ /* 0x000fe80000100800 */
[----:B------:R1:W-:Y:S04]  /*1530*/  @P1 STL [R9+0x4], R12 ;  /* 0x0000040c09001387 */ /* 0x0003e80000100800 */
[----:B------:R-:W2:Y:S04]  /*1540*/  @P1 LDL R15, [R10+0x4] ;  /* 0x000004000a0f1983 */ /* 0x000ea80000100800 */
[----:B------:R-:W3:Y:S04]  /*1550*/  @P1 LDL R13, [R6] ;  /* 0x00000000060d1983 */ /* 0x000ee80000100800 */
[----:B--2---:R-:W-:Y:S04]  /*1560*/  @P1 STL [R6], R15 ;  /* 0x0000000f06001387 */ /* 0x004fe80000100800 */
[----:B---3--:R-:W-:Y:S04]  /*1570*/  @P1 STL [R10+0x4], R13 ;  /* 0x0000040d0a001387 */ /* 0x008fe80000100800 */
        /* <DEDUP_REMOVED lines=60> */
[----:B------:R-:W3:Y:S01]  /*1940*/  @P1 LDL R17, [R6] ;  /* 0x0000000006111983 */ /* 0x000ee20000100800 */
[----:B------:R-:W-:Y:S01]  /*1950*/  VIADD R11, R11, 0x10 ;  /* 0x000000100b0b7836 */ /* 0x000fe20000000000 */
[----:B-1----:R-:W-:Y:S01]  /*1960*/  IADD3 R9, PT, PT, R9, 0x40, RZ ;  /* 0x0000004009097810 */ /* 0x002fe20007ffe0ff */
[----:B------:R-:W-:Y:S01]  /*1970*/  VIADD R8, R8, 0x10 ;  /* 0x0000001008087836 */ /* 0x000fe20000000000 */
[----:B--2---:R-:W-:Y:S04]  /*1980*/  @P1 STL [R6], R19 ;  /* 0x0000001306001387 */ /* 0x004fe80000100800 */
[----:B---3--:R1:W-:Y:S01]  /*1990*/  @P1 STL [R10+0x20], R17 ;  /* 0x000020110a001387 */ /* 0x0083e20000100800 */
[----:B------:R-:W-:Y:S01]  /*19a0*/  ISETP.NE.AND P1, PT, R11, RZ, PT ;  /* 0x000000ff0b00720c */ /* 0x000fe20003f25270 */
[----:B-1----:R-:W-:-:S12]  /*19b0*/  VIADD R10, R10, 0x40 ;  /* 0x000000400a0a7836 */ /* 0x002fd80000000000 */
[----:B------:R-:W-:Y:S05]  /*19c0*/  @P1 BRA `(.L_x_100) ;  /* 0xfffffff400a81947 */ /* 0x000fea000383ffff */
[----:B------:R-:W-:-:S07]  /*19d0*/  VIADD R10, R8, 0x1 ;  /* 0x00000001080a7836 */ /* 0x000fce0000000000 */
.L_x_99:
[----:B------:R-:W-:-:S13]  /*19e0*/  LOP3.LUT P1, RZ, R7, 0xf, RZ, 0xc0, !PT ;  /* 0x0000000f07ff7812 */ /* 0x000fda000782c0ff */
[----:B------:R-:W-:Y:S05]  /*19f0*/  @!P1 BRA `(.L_x_98) ;  /* 0x0000000800c49947 */ /* 0x000fea0003800000 */
[----:B------:R-:W-:-:S05]  /*1a00*/  LOP3.LUT R7, RZ, R5, RZ, 0x33, !PT ;  /* 0x00000005ff077212 */ /* 0x000fca00078e33ff */
[----:B0-----:R-:W-:-:S05]  /*1a10*/  VIADD R7, R7, UR4 ;  /* 0x0000000407077c36 */ /* 0x001fca0008000000 */
[----:B------:R-:W-:-:S04]  /*1a20*/  LOP3.LUT R7, R7, 0xf, RZ, 0xc0, !PT ;  /* 0x0000000f07077812 */ /* 0x000fc800078ec0ff */
[----:B------:R-:W-:-:S04]  /*1a30*/  IADD3 R8, PT, PT, R7, -0x1, RZ ;  /* 0xffffffff07087810 */ /* 0x000fc80007ffe0ff */
[----:B------:R-:W-:-:S13]  /*1a40*/  ISETP.GE.U32.AND P1, PT, R8, 0x7, PT ;  /* 0x000000070800780c */ /* 0x000fda0003f26070 */
[----:B------:R-:W-:Y:S05]  /*1a50*/  @!P1 BRA `(.L_x_101) ;  /* 0x0000000400349947 */ /* 0x000fea0003800000 */
[----:B------:R-:W-:Y:S01]  /*1a60*/  IMAD R8, R10, 0x4, R1 ;  /* 0x000000040a087824 */ /* 0x000fe200078e0201 */
[----:B------:R-:W2:Y:S04]  /*1a70*/  LDL R9, [R6+0x4000] ;  /* 0x0040000006097983 */ /* 0x000ea80000100800 */
[----:B------:R-:W2:Y:S02]  /*1a80*/  LDL R12, [R8+0x4000] ;  /* 0x00400000080c7983 */ /* 0x000ea40000100800 */
[----:B--2---:R-:W-:-:S13]  /*1a90*/  FSETP.GT.AND P1, PT, R12, R9, PT ;  /* 0x000000090c00720b */ /* 0x004fda0003f24000 */
[----:B------:R-:W-:Y:S04]  /*1aa0*/  @P1 STL [R6+0x4000], R12 ;  /* 0x0040000c06001387 */ /* 0x000fe80000100800 */
[----:B------:R0:W-:Y:S04]  /*1ab0*/  @P1 STL [R8+0x4000], R9 ;  /* 0x0040000908001387 */ /* 0x0001e80000100800 */
[----:B------:R-:W2:Y:S04]  /*1ac0*/  @P1 LDL R13, [R8] ;  /* 0x00000000080d1983 */ /* 0x000ea80000100800 */
[----:B------:R-:W3:Y:S04]  /*1ad0*/  @P1 LDL R11, [R6] ;  /* 0x00000000060b1983 */ /* 0x000ee80000100800 */
[----:B--2---:R-:W-:Y:S04]  /*1ae0*/  @P1 STL [R6], R13 ;  /* 0x0000000d06001387 */ /* 0x004fe80000100800 */
[----:B---3--:R-:W-:Y:S04]  /*1af0*/  @P1 STL [R8], R11 ;  /* 0x0000000b08001387 */ /* 0x008fe80000100800 */
[----:B------:R-:W2:Y:S04]  /*1b00*/  LDL R14, [R8+0x4004] ;  /* 0x00400400080e7983 */ /* 0x000ea80000100800 */
[----:B0-----:R-:W2:Y:S02]  /*1b10*/  @P1 LDL R9, [R6+0x4000] ;  /* 0x0040000006091983 */ /* 0x001ea40000100800 */
[----:B--2---:R-:W-:-:S13]  /*1b20*/  FSETP.GT.AND P1, PT, R14, R9, PT ;  /* 0x000000090e00720b */ /* 0x004fda0003f24000 */
[----:B------:R-:W-:Y:S04]  /*1b30*/  @P1 STL [R6+0x4000], R14 ;  /* 0x0040000e06001387 */ /* 0x000fe80000100800 */
[----:B------:R0:W-:Y:S04]  /*1b40*/  @P1 STL [R8+0x4004], R9 ;  /* 0x0040040908001387 */ /* 0x0001e80000100800 */
[----:B------:R-:W2:Y:S04]  /*1b50*/  @P1 LDL R17, [R8+0x4] ;  /* 0x0000040008111983 */ /* 0x000ea80000100800 */
[----:B------:R-:W3:Y:S04]  /*1b60*/  @P1 LDL R15, [R6] ;  /* 0x00000000060f1983 */ /* 0x000ee80000100800 */
[----:B--2---:R-:W-:Y:S04]  /*1b70*/  @P1 STL [R6], R17 ;  /* 0x0000001106001387 */ /* 0x004fe80000100800 */
[----:B---3--:R-:W-:Y:S04]  /*1b80*/  @P1 STL [R8+0x4], R15 ;  /* 0x0000040f08001387 */ /* 0x008fe80000100800 */
        /* <DEDUP_REMOVED lines=43> */
[----:B--2---:R1:W-:Y:S04]  /*1e40*/  @P1 STL [R6], R13 ;  /* 0x0000000d06001387 */ /* 0x0043e80000100800 */
[----:B---3--:R1:W-:Y:S04]  /*1e50*/  @P1 STL [R8+0x18], R11 ;  /* 0x0000180b08001387 */ /* 0x0083e80000100800 */
[----:B------:R-:W2:Y:S04]  /*1e60*/  LDL R14, [R8+0x401c] ;  /* 0x00401c00080e7983 */ /* 0x000ea80000100800 */
[----:B0-----:R-:W2:Y:S01]  /*1e70*/  @P1 LDL R9, [R6+0x4000] ;  /* 0x0040000006091983 */ /* 0x001ea20000100800 */
[----:B------:R-:W-:Y:S01]  /*1e80*/  BSSY.RECONVERGENT B0, `(.L_x_102) ;  /* 0x0000009000007945 */ /* 0x000fe20003800200 */
[----:B--2---:R-:W-:-:S13]  /*1e90*/  FSETP.GT.AND P1, PT, R14, R9, PT ;  /* 0x000000090e00720b */ /* 0x004fda0003f24000 */
[----:B-1----:R-:W-:Y:S05]  /*1ea0*/  @!P1 BRA `(.L_x_103) ;  /* 0x0000000000189947 */ /* 0x002fea0003800000 */
[----:B------:R0:W-:Y:S04]  /*1eb0*/  STL [R6+0x4000], R14 ;  /* 0x0040000e06007387 */ /* 0x0001e80000100800 */
[----:B------:R0:W-:Y:S04]  /*1ec0*/  STL [R8+0x401c], R9 ;  /* 0x00401c0908007387 */ /* 0x0001e80000100800 */
[----:B------:R-:W2:Y:S04]  /*1ed0*/  LDL R13, [R8+0x1c] ;  /* 0x00001c00080d7983 */ /* 0x000ea80000100800 */
[----:B------:R-:W3:Y:S04]  /*1ee0*/  LDL R11, [R6] ;  /* 0x00000000060b7983 */ /* 0x000ee80000100800 */
[----:B--2---:R0:W-:Y:S04]  /*1ef0*/  STL [R6], R13 ;  /* 0x0000000d06007387 */ /* 0x0041e80000100800 */
[----:B---3--:R0:W-:Y:S02]  /*1f00*/  STL [R8+0x1c], R11 ;  /* 0x00001c0b08007387 */ /* 0x0081e40000100800 */
.L_x_103:
[----:B------:R-:W-:Y:S05]  /*1f10*/  BSYNC.RECONVERGENT B0 ;  /* 0x0000000000007941 */ /* 0x000fea0003800200 */
.L_x_102:
[----:B------:R-:W-:-:S07]  /*1f20*/  VIADD R10, R10, 0x8 ;  /* 0x000000080a0a7836 */ /* 0x000fce0000000000 */
.L_x_101:
[----:B------:R-:W-:-:S13]  /*1f30*/  LOP3.LUT P1, RZ, R7, 0x7, RZ, 0xc0, !PT ;  /* 0x0000000707ff7812 */ /* 0x000fda000782c0ff */
[----:B------:R-:W-:Y:S05]  /*1f40*/  @!P1 BRA `(.L_x_98) ;  /* 0x0000000400709947 */ /* 0x000fea0003800000 */
[----:B------:R-:W-:-:S05]  /*1f50*/  LOP3.LUT R7, RZ, R4, RZ, 0x33, !PT ;  /* 0x00000004ff077212 */ /* 0x000fca00078e33ff */
[----:B------:R-:W-:-:S05]  /*1f60*/  VIADD R7, R7, UR4 ;  /* 0x0000000407077c36 */ /* 0x000fca0008000000 */
[----:B------:R-:W-:-:S04]  /*1f70*/  LOP3.LUT R7, R7, 0xffff, RZ, 0xc0, !PT ;  /* 0x0000ffff07077812 */ /* 0x000fc800078ec0ff */
[C---:B0-----:R-:W-:Y:S02]  /*1f80*/  LOP3.LUT R8, R7.reuse, 0x7, RZ, 0xc0, !PT ;  /* 0x0000000707087812 */ /* 0x041fe400078ec0ff */
[----:B------:R-:W-:Y:S02]  /*1f90*/  LOP3.LUT R7, R7, 0x3, RZ, 0xc0, !PT ;  /* 0x0000000307077812 */ /* 0x000fe400078ec0ff */
        /* <DEDUP_REMOVED lines=31> */
[----:B-1----:R-:W3:Y:S04]  /*2190*/  LDL R13, [R19+0x400c] ;  /* 0x00400c00130d7983 */ /* 0x002ee80000100800 */
[----:B0-----:R-:W3:Y:S01]  /*21a0*/  @P1 LDL R8, [R6+0x4000] ;  /* 0x0040000006081983 */ /* 0x001ee20000100800 */
[----:B------:R-:W-:Y:S01]  /*21b0*/  BSSY.RECONVERGENT B0, `(.L_x_105) ;  /* 0x0000009000007945 */ /* 0x000fe20003800200 */
[----:B---3--:R-:W-:-:S13]  /*21c0*/  FSETP.GT.AND P1, PT, R13, R8, PT ;  /* 0x000000080d00720b */ /* 0x008fda0003f24000 */
[----:B--2---:R-:W-:Y:S05]  /*21d0*/  @!P1 BRA `(.L_x_106) ;  /* 0x0000000000189947 */ /* 0x004fea0003800000 */
[----:B------:R0:W-:Y:S04]  /*21e0*/  STL [R6+0x4000], R13 ;  /* 0x0040000d06007387 */ /* 0x0001e80000100800 */
[----:B------:R0:W-:Y:S04]  /*21f0*/  STL [R19+0x400c], R8 ;  /* 0x00400c0813007387 */ /* 0x0001e80000100800 */
[----:B------:R-:W2:Y:S04]  /*2200*/  LDL R11, [R19+0xc] ;  /* 0x00000c00130b7983 */ /* 0x000ea80000100800 */
[----:B------:R-:W3:Y:S04]  /*2210*/  LDL R9, [R6] ;  /* 0x0000000006097983 */ /* 0x000ee80000100800 */
[----:B--2---:R0:W-:Y:S04]  /*2220*/  STL [R6], R11 ;  /* 0x0000000b06007387 */ /* 0x0041e80000100800 */
[----:B---3--:R0:W-:Y:S02]  /*2230*/  STL [R19+0xc], R9 ;  /* 0x00000c0913007387 */ /* 0x0081e40000100800 */
.L_x_106:
[----:B------:R-:W-:Y:S05]  /*2240*/  BSYNC.RECONVERGENT B0 ;  /* 0x0000000000007941 */ /* 0x000fea0003800200 */
.L_x_105:
[----:B------:R-:W-:-:S07]  /*2250*/  VIADD R10, R10, 0x4 ;  /* 0x000000040a0a7836 */ /* 0x000fce0000000000 */
.L_x_104:
[----:B------:R-:W-:-:S13]  /*2260*/  ISETP.NE.AND P1, PT, R7, RZ, PT ;  /* 0x000000ff0700720c */ /* 0x000fda0003f25270 */
[----:B------:R-:W-:Y:S05]  /*2270*/  @!P1 BRA `(.L_x_98) ;  /* 0x0000000000a49947 */ /* 0x000fea0003800000 */
[----:B------:R-:W-:Y:S01]  /*2280*/  IMAD R10, R10, 0x4, R1 ;  /* 0x000000040a0a7824 */ /* 0x000fe200078e0201 */
[----:B------:R-:W2:Y:S04]  /*2290*/  LDL R12, [R6+0x4000] ;  /* 0x00400000060c7983 */ /* 0x000ea80000100800 */
[----:B0-----:R-:W2:Y:S01]  /*22a0*/  LDL R11, [R10+0x4000] ;  /* 0x004000000a0b7983 */ /* 0x001ea20000100800 */
[----:B------:R-:W-:Y:S01]  /*22b0*/  BSSY.RECONVERGENT B0, `(.L_x_107) ;  /* 0x000000a000007945 */ /* 0x000fe20003800200 */
[----:B------:R-:W-:Y:S02]  /*22c0*/  ISETP.NE.AND P2, PT, R7, 0x1, PT ;  /* 0x000000010700780c */ /* 0x000fe40003f45270 */
[----:B--2---:R-:W-:-:S13]  /*22d0*/  FSETP.GT.AND P1, PT, R11, R12, PT ;  /* 0x0000000c0b00720b */ /* 0x004fda0003f24000 */
[----:B------:R-:W-:Y:S05]  /*22e0*/  @!P1 BRA `(.L_x_108) ;  /* 0x0000000000189947 */ /* 0x000fea0003800000 */
[----:B------:R0:W-:Y:S04]  /*22f0*/  STL [R6+0x4000], R11 ;  /* 0x0040000b06007387 */ /* 0x0001e80000100800 */
[----:B------:R0:W-:Y:S04]  /*2300*/  STL [R10+0x4000], R12 ;  /* 0x0040000c0a007387 */ /* 0x0001e80000100800 */
[----:B------:R-:W2:Y:S04]  /*2310*/  LDL R9, [R10] ;  /* 0x000000000a097983 */ /* 0x000ea80000100800 */
[----:B------:R-:W3:Y:S04]  /*2320*/  LDL R8, [R6] ;  /* 0x0000000006087983 */ /* 0x000ee80000100800 */
[----:B--2---:R0:W-:Y:S04]  /*2330*/  STL [R6], R9 ;  /* 0x0000000906007387 */ /* 0x0041e80000100800 */
[----:B---3--:R0:W-:Y:S02]  /*2340*/  STL [R10], R8 ;  /* 0x000000080a007387 */ /* 0x0081e40000100800 */
.L_x_108:
[----:B------:R-:W-:Y:S05]  /*2350*/  BSYNC.RECONVERGENT B0 ;  /* 0x0000000000007941 */ /* 0x000fea0003800200 */
.L_x_107:
[----:B------:R-:W-:Y:S05]  /*2360*/  @!P2 BRA `(.L_x_98) ;  /* 0x000000000068a947 */ /* 0x000fea0003800000 */
[----:B0-----:R-:W2:Y:S04]  /*2370*/  LDL R11, [R10+0x4004] ;  /* 0x004004000a0b7983 */ /* 0x001ea80000100800 */
[----:B------:R-:W2:Y:S01]  /*2380*/  LDL R8, [R6+0x4000] ;  /* 0x0040000006087983 */ /* 0x000ea20000100800 */
[----:B------:R-:W-:Y:S01]  /*2390*/  BSSY.RECONVERGENT B0, `(.L_x_109) ;  /* 0x000000a000007945 */ /* 0x000fe20003800200 */
[----:B------:R-:W-:Y:S02]  /*23a0*/  ISETP.NE.AND P2, PT, R7, 0x2, PT ;  /* 0x000000020700780c */ /* 0x000fe40003f45270 */
[----:B--2---:R-:W-:-:S13]  /*23b0*/  FSETP.GT.AND P1, PT, R11, R8, PT ;  /* 0x000000080b00720b */ /* 0x004fda0003f24000 */
[----:B------:R-:W-:Y:S05]  /*23c0*/  @!P1 BRA `(.L_x_110) ;  /* 0x0000000000189947 */ /* 0x000fea0003800000 */
[----:B------:R0:W-:Y:S04]  /*23d0*/  STL [R6+0x4000], R11 ;  /* 0x0040000b06007387 */ /* 0x0001e80000100800 */
[----:B------:R0:W-:Y:S04]  /*23e0*/  STL [R10+0x4004], R8 ;  /* 0x004004080a007387 */ /* 0x0001e80000100800 */
[----:B------:R-:W2:Y:S04]  /*23f0*/  LDL R9, [R10+0x4] ;  /* 0x000004000a097983 */ /* 0x000ea80000100800 */
[----:B------:R-:W3:Y:S04]  /*2400*/  LDL R7, [R6] ;  /* 0x0000000006077983 */ /* 0x000ee80000100800 */
[----:B--2---:R0:W-:Y:S04]  /*2410*/  STL [R6], R9 ;  /* 0x0000000906007387 */ /* 0x0041e80000100800 */
[----:B---3--:R0:W-:Y:S02]  /*2420*/  STL [R10+0x4], R7 ;  /* 0x000004070a007387 */ /* 0x0081e40000100800 */
.L_x_110:
[----:B------:R-:W-:Y:S05]  /*2430*/  BSYNC.RECONVERGENT B0 ;  /* 0x0000000000007941 */ /* 0x000fea0003800200 */
.L_x_109:
[----:B------:R-:W-:Y:S05]  /*2440*/  @!P2 BRA `(.L_x_98) ;  /* 0x000000000030a947 */ /* 0x000fea0003800000 */
[----:B0-----:R-:W2:Y:S04]  /*2450*/  LDL R11, [R10+0x4008] ;  /* 0x004008000a0b7983 */ /* 0x001ea80000100800 */
[----:B------:R-:W2:Y:S01]  /*2460*/  LDL R8, [R6+0x4000] ;  /* 0x0040000006087983 */ /* 0x000ea20000100800 */
[----:B------:R-:W-:Y:S01]  /*2470*/  BSSY.RECONVERGENT B0, `(.L_x_98) ;  /* 0x0000009000007945 */ /* 0x000fe20003800200 */
        /* <DEDUP_REMOVED lines=8> */
.L_x_111:
[----:B------:R-:W-:Y:S05]  /*2500*/  BSYNC.RECONVERGENT B0 ;  /* 0x0000000000007941 */ /* 0x000fea0003800200 */
.L_x_98:
[----:B------:R-:W-:Y:S01]  /*2510*/  IADD3 R5, PT, PT, R5, 0x1, RZ ;  /* 0x0000000105057810 */ /* 0x000fe20007ffe0ff */
[----:B------:R-:W-:Y:S01]  /*2520*/  VIADD R4, R4, 0x1 ;  /* 0x0000000104047836 */ /* 0x000fe20000000000 */
[----:B------:R-:W-:Y:S06]  /*2530*/  @P0 BRA `(.L_x_112) ;  /* 0xffffffe800840947 */ /* 0x000fec000383ffff */
.L_x_97:
[----:B---3--:R-:W1:Y:S01]  /*2540*/  LDC R3, c[0x0][0x390] ;  /* 0x0000e400ff037b82 */ /* 0x008e620000000800 */
[----:B------:R-:W-:-:S04]  /*2550*/  ISETP.GE.AND P0, PT, R0, 0x1, PT ;  /* 0x000000010000780c */ /* 0x000fc80003f06270 */
[----:B-1----:R-:W-:Y:S01]  /*2560*/  FSETP.GEU.OR P0, PT, R3, 1, !P0 ;  /* 0x3f8000000300780b */ /* 0x002fe2000470e400 */
[----:B------:R-:W-:-:S04]  /*2570*/  VIADD R3, R0, 0xffffffff ;  /* 0xffffffff00037836 */ /* 0x000fc80000000000 */
[----:B------:R-:W-:-:S08]  /*2580*/  IMAD.MOV.U32 R20, RZ, RZ, R3 ;  /* 0x000000ffff147224 */ /* 0x000fd000078e0003 */
[----:B------:R-:W-:Y:S05]  /*2590*/  @P0 BRA `(.L_x_113) ;  /* 0x0000000000380947 */ /* 0x000fea0003800000 */
[----:B------:R-:W-:Y:S01]  /*25a0*/  HFMA2 R4, -RZ, RZ, 0, 0 ;  /* 0x00000000ff047431 */ /* 0x000fe200000001ff */
[----:B------:R-:W-:Y:S01]  /*25b0*/  BSSY.RECONVERGENT B0, `(.L_x_113) ;  /* 0x000000c000007945 */ /* 0x000fe20003800200 */
[----:B------:R-:W-:Y:S01]  /*25c0*/  IMAD.MOV.U32 R20, RZ, RZ, RZ ;  /* 0x000000ffff147224 */ /* 0x000fe200078e00ff */
[----:B0-----:R-:W0:Y:S06]  /*25d0*/  LDCU UR4, c[0x0][0x390] ;  /* 0x00007200ff0477ac */ /* 0x001e2c0008000800 */
.L_x_115:
[----:B------:R-:W-:-:S06]  /*25e0*/  IMAD R5, R20, 0x4, R2 ;  /* 0x0000000414057824 */ /* 0x000fcc00078e0202 */
[----:B------:R-:W2:Y:S02]  /*25f0*/  LDL R5, [R5] ;  /* 0x0000000005057983 */ /* 0x000ea40000100800 */
[----:B--2---:R-:W-:-:S05]  /*2600*/  FADD R4, R5, R4 ;  /* 0x0000000405047221 */ /* 0x004fca0000000000 */
[----:B0-----:R-:W-:-:S13]  /*2610*/  FSETP.GE.AND P0, PT, R4, UR4, PT ;  /* 0x0000000404007c0b */ /* 0x001fda000bf06000 */
[----:B------:R-:W-:Y:S05]  /*2620*/  @P0 BRA `(.L_x_114) ;  /* 0x0000000000100947 */ /* 0x000fea0003800000 */
[----:B------:R-:W-:-:S05]  /*2630*/  VIADD R20, R20, 0x1 ;  /* 0x0000000114147836 */ /* 0x000fca0000000000 */
[----:B------:R-:W-:-:S13]  /*2640*/  ISETP.NE.AND P0, PT, R20, R0, PT ;  /* 0x000000001400720c */ /* 0x000fda0003f05270 */
[----:B------:R-:W-:Y:S05]  /*2650*/  @P0 BRA `(.L_x_115) ;  /* 0xfffffffc00e00947 */ /* 0x000fea000383ffff */
[----:B------:R-:W-:-:S07]  /*2660*/  MOV R20, R3 ;  /* 0x0000000300147202 */ /* 0x000fce0000000f00 */
.L_x_114:
[----:B------:R-:W-:Y:S05]  /*2670*/  BSYNC.RECONVERGENT B0 ;  /* 0x0000000000007941 */ /* 0x000fea0003800200 */
.L_x_113:
[----:B------:R-:W-:Y:S01]  /*2680*/  ISETP.GE.AND P0, PT, R20, RZ, PT ;  /* 0x000000ff1400720c */ /* 0x000fe20003f06270 */
[----:B------:R-:W-:Y:S01]  /*2690*/  BSSY.RECONVERGENT B0, `(.L_x_116) ;  /* 0x0000052000007945 */ /* 0x000fe20003800200 */
[----:B------:R-:W-:-:S11]  /*26a0*/  IMAD.MOV.U32 R3, RZ, RZ, RZ ;  /* 0x000000ffff037224 */ /* 0x000fd600078e00ff */
[----:B------:R-:W-:Y:S05]  /*26b0*/  @!P0 BRA `(.L_x_117) ;  /* 0x00000004003c8947 */ /* 0x000fea0003800000 */
[C---:B------:R-:W-:Y:S01]  /*26c0*/  ISETP.GE.U32.AND P0, PT, R20.reuse, 0xf, PT ;  /* 0x0000000f1400780c */ /* 0x040fe20003f06070 */
[----:B------:R-:W-:Y:S01]  /*26d0*/  VIADD R0, R20, 0x1 ;  /* 0x0000000114007836 */ /* 0x000fe20000000000 */
[----:B------:R-:W-:Y:S01]  /*26e0*/  BSSY.RECONVERGENT B1, `(.L_x_118) ;  /* 0x0000022000017945 */ /* 0x000fe20003800200 */
[----:B------:R-:W-:Y:S02]  /*26f0*/  HFMA2 R21, -RZ, RZ, 0, 0 ;  /* 0x00000000ff157431 */ /* 0x000fe400000001ff */
[----:B------:R-:W-:Y:S01]  /*2700*/  IMAD.MOV.U32 R3, RZ, RZ, RZ ;  /* 0x000000ffff037224 */ /* 0x000fe200078e00ff */
[----:B------:R-:W-:-:S04]  /*2710*/  LOP3.LUT R24, R0, 0xf, RZ, 0xc0, !PT ;  /* 0x0000000f00187812 */ /* 0x000fc800078ec0ff */
[----:B------:R-:W-:-:S03]  /*2720*/  ISETP.NE.AND P1, PT, R24, RZ, PT ;  /* 0x000000ff1800720c */ /* 0x000fc60003f25270 */
[----:B------:R-:W-:Y:S10]  /*2730*/  @!P0 BRA `(.L_x_119) ;  /* 0x0000000000708947 */ /* 0x000ff40003800000 */
[----:B------:R-:W-:Y:S01]  /*2740*/  LOP3.LUT R21, R0, 0xfffffff0, RZ, 0xc0, !PT ;  /* 0xfffffff000157812 */ /* 0x000fe200078ec0ff */
[----:B------:R-:W-:Y:S02]  /*2750*/  VIADD R22, R1, 0x4020 ;  /* 0x0000402001167836 */ /* 0x000fe40000000000 */
[----:B------:R-:W-:Y:S02]  /*2760*/  IMAD.MOV.U32 R3, RZ, RZ, RZ ;  /* 0x000000ffff037224 */ /* 0x000fe400078e00ff */
[----:B------:R-:W-:-:S07]  /*2770*/  IMAD.MOV R23, RZ, RZ, -R21 ;  /* 0x000000ffff177224 */ /* 0x000fce00078e0a15 */
.L_x_120:
[----:B0-----:R-:W2:Y:S04]  /*2780*/  LDL.128 R4, [R22+-0x20] ;  /* 0xffffe00016047983 */ /* 0x001ea80000100c00 */
[----:B------:R-:W3:Y:S04]  /*2790*/  LDL.128 R8, [R22+-0x10] ;  /* 0xfffff00016087983 */ /* 0x000ee80000100c00 */
[----:B------:R-:W4:Y:S04]  /*27a0*/  LDL.128 R12, [R22] ;  /* 0x00000000160c7983 */ /* 0x000f280000100c00 */
[----:B------:R0:W5:Y:S01]  /*27b0*/  LDL.128 R16, [R22+0x10] ;  /* 0x0000100016107983 */ /* 0x0001620000100c00 */
[----:B------:R-:W-:-:S04]  /*27c0*/  IADD3 R23, PT, PT, R23, 0x10, RZ ;  /* 0x0000001017177810 */ /* 0x000fc80007ffe0ff */
[----:B------:R-:W-:Y:S01]  /*27d0*/  ISETP.NE.AND P0, PT, R23, RZ, PT ;  /* 0x000000ff1700720c */ /* 0x000fe20003f05270 */
[----:B0-----:R-:W-:Y:S02]  /*27e0*/  VIADD R22, R22, 0x40 ;  /* 0x0000004016167836 */ /* 0x001fe40000000000 */
[----:B--2---:R-:W-:-:S04]  /*27f0*/  FADD R4, R4, R3 ;  /* 0x0000000304047221 */ /* 0x004fc80000000000 */
[----:B------:R-:W-:-:S04]  /*2800*/  FADD R5, R5, R4 ;  /* 0x0000000405057221 */ /* 0x000fc80000000000 */
[----:B------:R-:W-:-:S04]  /*2810*/  FADD R6, R6, R5 ;  /* 0x0000000506067221 */ /* 0x000fc80000000000 */
[----:B------:R-:W-:-:S04]  /*2820*/  FADD R7, R7, R6 ;  /* 0x0000000607077221 */ /* 0x000fc80000000000 */
[----:B---3--:R-:W-:-:S04]  /*2830*/  FADD R8, R7, R8 ;  /* 0x0000000807087221 */ /* 0x008fc80000000000 */
[----:B------:R-:W-:-:S04]  /*2840*/  FADD R9, R9, R8 ;  /* 0x0000000809097221 */ /* 0x000fc80000000000 */
[----:B------:R-:W-:-:S04]  /*2850*/  FADD R10, R10, R9 ;  /* 0x000000090a0a7221 */ /* 0x000fc80000000000 */
[----:B------:R-:W-:-:S04]  /*2860*/  FADD R11, R11, R10 ;  /* 0x0000000a0b0b7221 */ /* 0x000fc80000000000 */
[----:B----4-:R-:W-:-:S04]  /*2870*/  FADD R12, R11, R12 ;  /* 0x0000000c0b0c7221 */ /* 0x010fc80000000000 */
[----:B------:R-:W-:-:S04]  /*2880*/  FADD R13, R13, R12 ;  /* 0x0000000c0d0d7221 */ /* 0x000fc80000000000 */
[----:B------:R-:W-:-:S04]  /*2890*/  FADD R14, R14, R13 ;  /* 0x0000000d0e0e7221 */ /* 0x000fc80000000000 */
[----:B------:R-:W-:-:S04]  /*28a0*/  FADD R15, R15, R14 ;  /* 0x0000000e0f0f7221 */ /* 0x000fc80000000000 */
[----:B-----5:R-:W-:-:S04]  /*28b0*/  FADD R16, R15, R16 ;  /* 0x000000100f107221 */ /* 0x020fc80000000000 */
[----:B------:R-:W-:-:S04]  /*28c0*/  FADD R17, R17, R16 ;  /* 0x0000001011117221 */ /* 0x000fc80000000000 */
[----:B------:R-:W-:-:S04]  /*28d0*/  FADD R18, R18, R17 ;  /* 0x0000001112127221 */ /* 0x000fc80000000000 */
[----:B------:R-:W-:Y:S01]  /*28e0*/  FADD R3, R19, R18 ;  /* 0x0000001213037221 */ /* 0x000fe20000000000 */
[----:B------:R-:W-:Y:S06]  /*28f0*/  @P0 BRA `(.L_x_120) ;  /* 0xfffffffc00a00947 */ /* 0x000fec000383ffff */
.L_x_119:
[----:B0-----:R-:W-:Y:S05]  /*2900*/  BSYNC.RECONVERGENT B1 ;  /* 0x0000000000017941 */ /* 0x001fea0003800200 */
.L_x_118:
        /* <DEDUP_REMOVED lines=9> */
[----:B------:R-:W-:Y:S02]  /*29a0*/  VIADD R21, R21, 0x8 ;  /* 0x0000000815157836 */ /* 0x000fe40000000000 */
[----:B--2---:R-:W-:-:S04]  /*29b0*/  FADD R4, R3, R4 ;  /* 0x0000000403047221 */ /* 0x004fc80000000000 */
[----:B------:R-:W-:-:S04]  /*29c0*/  FADD R5, R4, R5 ;  /* 0x0000000504057221 */ /* 0x000fc80000000000 */
[----:B------:R-:W-:-:S04]  /*29d0*/  FADD R6, R5, R6 ;  /* 0x0000000605067221 */ /* 0x000fc80000000000 */
[----:B------:R-:W-:-:S04]  /*29e0*/  FADD R7, R6, R7 ;  /* 0x0000000706077221 */ /* 0x000fc80000000000 */
[----:B---3--:R-:W-:-:S04]  /*29f0*/  FADD R8, R7, R8 ;  /* 0x0000000807087221 */ /* 0x008fc80000000000 */
[----:B------:R-:W-:-:S04]  /*2a00*/  FADD R9, R8, R9 ;  /* 0x0000000908097221 */ /* 0x000fc80000000000 */
[----:B------:R-:W-:-:S04]  /*2a10*/  FADD R10, R9, R10 ;  /* 0x0000000a090a7221 */ /* 0x000fc80000000000 */
[----:B------:R-:W-:-:S07]  /*2a20*/  FADD R3, R10, R11 ;  /* 0x0000000b0a037221 */ /* 0x000fce0000000000 */
.L_x_122:
[----:B------:R-:W-:Y:S05]  /*2a30*/  BSYNC.RECONVERGENT B1 ;  /* 0x0000000000017941 */ /* 0x000fea0003800200 */
.L_x_121:
[----:B------:R-:W-:Y:S05]  /*2a40*/  @!P1 BRA `(.L_x_117) ;  /* 0x0000000000589947 */ /* 0x000fea0003800000 */
[----:B------:R-:W-:Y:S01]  /*2a50*/  ISETP.GE.U32.AND P0, PT, R13, 0x4, PT ;  /* 0x000000040d00780c */ /* 0x000fe20003f06070 */
[----:B------:R-:W-:Y:S01]  /*2a60*/  BSSY.RECONVERGENT B1, `(.L_x_123) ;  /* 0x000000b000017945 */ /* 0x000fe20003800200 */
[----:B------:R-:W-:-:S04]  /*2a70*/  LOP3.LUT R0, R0, 0x3, RZ, 0xc0, !PT ;  /* 0x0000000300007812 */ /* 0x000fc800078ec0ff */
[----:B------:R-:W-:-:S07]  /*2a80*/  ISETP.NE.AND P1, PT, R0, RZ, PT ;  /* 0x000000ff0000720c */ /* 0x000fce0003f25270 */
[----:B------:R-:W-:Y:S06]  /*2a90*/  @!P0 BRA `(.L_x_124) ;  /* 0x00000000001c8947 */ /* 0x000fec0003800000 */
[----:B------:R-:W-:-:S06]  /*2aa0*/  LEA R4, R21, R2, 0x2 ;  /* 0x0000000215047211 */ /* 0x000fcc00078e10ff */
[----:B------:R-:W2:Y:S01]  /*2ab0*/  LDL.128 R4, [R4] ;  /* 0x0000000004047983 */ /* 0x000ea20000100c00 */
[----:B------:R-:W-:Y:S02]  /*2ac0*/  VIADD R21, R21, 0x4 ;  /* 0x0000000415157836 */ /* 0x000fe40000000000 */
[----:B--2---:R-:W-:-:S04]  /*2ad0*/  FADD R8, R3, R4 ;  /* 0x0000000403087221 */ /* 0x004fc80000000000 */
[----:B------:R-:W-:-:S04]  /*2ae0*/  FADD R5, R8, R5 ;  /* 0x0000000508057221 */ /* 0x000fc80000000000 */
[----:B------:R-:W-:-:S04]  /*2af0*/  FADD R6, R5, R6 ;  /* 0x0000000605067221 */ /* 0x000fc80000000000 */
[----:B------:R-:W-:-:S07]  /*2b00*/  FADD R3, R6, R7 ;  /* 0x0000000706037221 */ /* 0x000fce0000000000 */
.L_x_124:
[----:B------:R-:W-:Y:S05]  /*2b10*/  BSYNC.RECONVERGENT B1 ;  /* 0x0000000000017941 */ /* 0x000fea0003800200 */
.L_x_123:
[----:B------:R-:W-:Y:S05]  /*2b20*/  @!P1 BRA `(.L_x_117) ;  /* 0x0000000000209947 */ /* 0x000fea0003800000 */
[----:B------:R-:W-:Y:S02]  /*2b30*/  IMAD R21, R21, 0x4, R2 ;  /* 0x0000000415157824 */ /* 0x000fe400078e0202 */
[----:B------:R-:W-:-:S07]  /*2b40*/  IMAD.MOV R0, RZ, RZ, -R0 ;  /* 0x000000ffff007224 */ /* 0x000fce00078e0a00 */
.L_x_125:
[----:B------:R0:W2:Y:S01]  /*2b50*/  LDL R4, [R21] ;  /* 0x0000000015047983 */ /* 0x0000a20000100800 */
[----:B------:R-:W-:-:S05]  /*2b60*/  VIADD R0, R0, 0x1 ;  /* 0x0000000100007836 */ /* 0x000fca0000000000 */
[----:B------:R-:W-:Y:S02]  /*2b70*/  ISETP.NE.AND P0, PT, R0, RZ, PT ;  /* 0x000000ff0000720c */ /* 0x000fe40003f05270 */
[----:B0-----:R-:W-:Y:S01]  /*2b80*/  IADD3 R21, PT, PT, R21, 0x4, RZ ;  /* 0x0000000415157810 */ /* 0x001fe20007ffe0ff */
[----:B--2---:R-:W-:-:S10]  /*2b90*/  FADD R3, R4, R3 ;  /* 0x0000000304037221 */ /* 0x004fd40000000000 */
[----:B------:R-:W-:Y:S05]  /*2ba0*/  @P0 BRA `(.L_x_125) ;  /* 0xfffffffc00e80947 */ /* 0x000fea000383ffff */
.L_x_117:
[----:B0-----:R-:W-:Y:S05]  /*2bb0*/  BSYNC.RECONVERGENT B0 ;  /* 0x0000000000007941 */ /* 0x001fea0003800200 */
.L_x_116:
[----:B------:R-:W-:Y:S01]  /*2bc0*/  ISETP.GE.AND P0, PT, R20, RZ, PT ;  /* 0x000000ff1400720c */ /* 0x000fe20003f06270 */
[----:B------:R-:W-:-:S12]  /*2bd0*/  BSSY.RECONVERGENT B0, `(.L_x_126) ;  /* 0x0000066000007945 */ /* 0x000fd80003800200 */
[----:B------:R-:W-:Y:S05]  /*2be0*/  @!P0 BRA `(.L_x_127) ;  /* 0x0000000400908947 */ /* 0x000fea0003800000 */
[C---:B------:R-:W-:Y:S01]  /*2bf0*/  ISETP.GE.U32.AND P0, PT, R20.reuse, 0x3, PT ;  /* 0x000000031400780c */ /* 0x040fe20003f06070 */
[----:B------:R-:W-:Y:S01]  /*2c00*/  VIADD R0, R20, 0x1 ;  /* 0x0000000114007836 */ /* 0x000fe20000000000 */
[----:B------:R-:W-:Y:S01]  /*2c10*/  BSSY.RECONVERGENT B1, `(.L_x_128) ;  /* 0x0000048000017945 */ /* 0x000fe20003800200 */
[----:B------:R-:W-:-:S03]  /*2c20*/  IMAD.MOV.U32 R13, RZ, RZ, RZ ;  /* 0x000000ffff0d7224 */ /* 0x000fc600078e00ff */
[----:B------:R-:W-:-:S07]  /*2c30*/  LOP3.LUT R12, R0, 0x3, RZ, 0xc0, !PT ;  /* 0x00000003000c7812 */ /* 0x000fce00078ec0ff */
[----:B------:R-:W-:Y:S05]  /*2c40*/  @!P0 BRA `(.L_x_129) ;  /* 0x0000000400108947 */ /* 0x000fea0003800000 */
[----:B------:R-:W-:Y:S01]  /*2c50*/  LOP3.LUT R13, R0, 0xfffffffc, RZ, 0xc0, !PT ;  /* 0xfffffffc000d7812 */ /* 0x000fe200078ec0ff */
[----:B------:R-:W-:-:S03]  /*2c60*/  IMAD.MOV.U32 R14, RZ, RZ, R2 ;  /* 0x000000ffff0e7224 */ /* 0x000fc600078e0002 */
[----:B------:R-:W-:-:S07]  /*2c70*/  IADD3 R15, PT, PT, -R13, RZ, RZ ;  /* 0x000000ff0d0f7210 */ /* 0x000fce0007ffe1ff */
.L_x_138:
[----:B------:R-:W2:Y:S01]  /*2c80*/  LDL.128 R4, [R14] ;  /* 0x000000000e047983 */ /* 0x000ea20000100c00 */
[----:B------:R-:W0:Y:S01]  /*2c90*/  MUFU.RCP R0, R3 ;  /* 0x0000000300007308 */ /* 0x000e220000001000 */
[----:B------:R-:W-:Y:S01]  /*2ca0*/  VIADD R15, R15, 0x4 ;  /* 0x000000040f0f7836 */ /* 0x000fe20000000000 */
[----:B------:R-:W-:Y:S04]  /*2cb0*/  BSSY.RECONVERGENT B2, `(.L_x_130) ;  /* 0x000000d000027945 */ /* 0x000fe80003800200 */
[----:B------:R-:W-:Y:S01]  /*2cc0*/  ISETP.NE.AND P2, PT, R15, RZ, PT ;  /* 0x000000ff0f00720c */ /* 0x000fe20003f45270 */
[----:B0-----:R-:W-:-:S04]  /*2cd0*/  FFMA R9, R0, -R3, 1 ;  /* 0x3f80000000097423 */ /* 0x001fc80000000803 */
[----:B------:R-:W-:Y:S01]  /*2ce0*/  FFMA R9, R0, R9, R0 ;  /* 0x0000000900097223 */ /* 0x000fe20000000000 */
[----:B--2---:R-:W0:Y:S03]  /*2cf0*/  FCHK P0, R4, R3 ;  /* 0x0000000304007302 */ /* 0x004e260000000000 */
[----:B------:R-:W-:-:S04]  /*2d00*/  FFMA R8, R4, R9, RZ ;  /* 0x0000000904087223 */ /* 0x000fc800000000ff */
[----:B------:R-:W-:-:S04]  /*2d10*/  FFMA R0, R8, -R3, R4 ;  /* 0x8000000308007223 */ /* 0x000fc80000000004 */
[----:B------:R-:W-:Y:S01]  /*2d20*/  FFMA R8, R9, R0, R8 ;  /* 0x0000000009087223 */ /* 0x000fe20000000008 */
[----:B0-----:R-:W-:Y:S06]  /*2d30*/  @!P0 BRA `(.L_x_131) ;  /* 0x0000000000108947 */ /* 0x001fec0003800000 */
[----:B------:R-:W-:Y:S01]  /*2d40*/  IMAD.MOV.U32 R21, RZ, RZ, R3 ;  /* 0x000000ffff157224 */ /* 0x000fe200078e0003 */
[----:B------:R-:W-:-:S07]  /*2d50*/  MOV R16, 0x2d70 ;  /* 0x00002d7000107802 */ /* 0x000fce0000000f00 */
[----:B------:R-:W-:Y:S05]  /*2d60*/  CALL.REL.NOINC `($__internal_1_$__cuda_sm3x_div_rn_noftz_f32_slowpath) ;  /* 0x00000008000c7944 */ /* 0x000fea0003c00000 */
[----:B------:R-:W-:-:S07]  /*2d70*/  IMAD.MOV.U32 R8, RZ, RZ, R0 ;  /* 0x000000ffff087224 */ /* 0x000fce00078e0000 */
.L_x_131:
[----:B------:R-:W-:Y:S05]  /*2d80*/  BSYNC.RECONVERGENT B2 ;  /* 0x0000000000027941 */ /* 0x000fea0003800200 */
.L_x_130:
[----:B------:R-:W0:Y:S01]  /*2d90*/  MUFU.RCP R0, R3 ;  /* 0x0000000300007308 */ /* 0x000e220000001000 */
[----:B------:R-:W-:Y:S07]  /*2da0*/  BSSY.RECONVERGENT B2, `(.L_x_132) ;  /* 0x000000d000027945 */ /* 0x000fee0003800200 */
[----:B------:R-:W1:Y:S01]  /*2db0*/  FCHK P0, R5, R3 ;  /* 0x0000000305007302 */ /* 0x000e620000000000 */
[----:B0-----:R-:W-:-:S04]  /*2dc0*/  FFMA R9, R0, -R3, 1 ;  /* 0x3f80000000097423 */ /* 0x001fc80000000803 */
[----:B------:R-:W-:-:S04]  /*2dd0*/  FFMA R11, R0, R9, R0 ;  /* 0x00000009000b7223 */ /* 0x000fc80000000000 */
[----:B------:R-:W-:-:S04]  /*2de0*/  FFMA R0, R5, R11, RZ ;  /* 0x0000000b05007223 */ /* 0x000fc800000000ff */
[----:B------:R-:W-:-:S04]  /*2df0*/  FFMA R9, R0, -R3, R5 ;  /* 0x8000000300097223 */ /* 0x000fc80000000005 */
[----:B------:R-:W-:Y:S01]  /*2e00*/  FFMA R9, R11, R9, R0 ;  /* 0x000000090b097223 */ /* 0x000fe20000000000 */
[----:B-1----:R-:W-:Y:S06]  /*2e10*/  @!P0 BRA `(.L_x_133) ;  /* 0x0000000000148947 */ /* 0x002fec0003800000 */
[----:B------:R-:W-:Y:S01]  /*2e20*/  MOV R4, R5 ;  /* 0x0000000500047202 */ /* 0x000fe20000000f00 */
[----:B------:R-:W-:Y:S01]  /*2e30*/  IMAD.MOV.U32 R21, RZ, RZ, R3 ;  /* 0x000000ffff157224 */ /* 0x000fe200078e0003 */
[----:B------:R-:W-:-:S07]  /*2e40*/  MOV R16, 0x2e60 ;  /* 0x00002e6000107802 */ /* 0x000fce0000000f00 */
[----:B------:R-:W-:Y:S05]  /*2e50*/  CALL.REL.NOINC `($__internal_1_$__cuda_sm3x_div_rn_noftz_f32_slowpath) ;  /* 0x0000000400d07944 */ /* 0x000fea0003c00000 */
[----:B------:R-:W-:-:S07]  /*2e60*/  IMAD.MOV.U32 R9, RZ, RZ, R0 ;  /* 0x000000ffff097224 */ /* 0x000fce00078e0000 */
.L_x_133:
[----:B------:R-:W-:Y:S05]  /*2e70*/  BSYNC.RECONVERGENT B2 ;  /* 0x0000000000027941 */ /* 0x000fea0003800200 */
.L_x_132:
        /* <DEDUP_REMOVED lines=9> */
[----:B------:R-:W-:Y:S01]  /*2f10*/  IMAD.MOV.U32 R4, RZ, RZ, R6 ;  /* 0x000000ffff047224 */ /* 0x000fe200078e0006 */
[----:B------:R-:W-:Y:S02]  /*2f20*/  MOV R21, R3 ;  /* 0x0000000300157202 */ /* 0x000fe40000000f00 */
[----:B------:R-:W-:-:S07]  /*2f30*/  MOV R16, 0x2f50 ;  /* 0x00002f5000107802 */ /* 0x000fce0000000f00 */
[----:B------:R-:W-:Y:S05]  /*2f40*/  CALL.REL.NOINC `($__internal_1_$__cuda_sm3x_div_rn_noftz_f32_slowpath) ;  /* 0x0000000400947944 */ /* 0x000fea0003c00000 */
[----:B------:R-:W-:-:S07]  /*2f50*/  IMAD.MOV.U32 R10, RZ, RZ, R0 ;  /* 0x000000ffff0a7224 */ /* 0x000fce00078e0000 */
.L_x_135:
[----:B------:R-:W-:Y:S05]  /*2f60*/  BSYNC.RECONVERGENT B2 ;  /* 0x0000000000027941 */ /* 0x000fea0003800200 */
.L_x_134:
        /* <DEDUP_REMOVED lines=10> */
[----:B------:R-:W-:Y:S01]  /*3010*/  MOV R16, 0x3040 ;  /* 0x0000304000107802 */ /* 0x000fe20000000f00 */
[----:B------:R-:W-:-:S07]  /*3020*/  IMAD.MOV.U32 R21, RZ, RZ, R3 ;  /* 0x000000ffff157224 */ /* 0x000fce00078e0003 */
[----:B------:R-:W-:Y:S05]  /*3030*/  CALL.REL.NOINC `($__internal_1_$__cuda_sm3x_div_rn_noftz_f32_slowpath) ;  /* 0x0000000400587944 */ /* 0x000fea0003c00000 */
[----:B------:R-:W-:-:S07]  /*3040*/  MOV R11, R0 ;  /* 0x00000000000b7202 */ /* 0x000fce0000000f00 */
.L_x_137:
[----:B------:R-:W-:Y:S05]  /*3050*/  BSYNC.RECONVERGENT B2 ;  /* 0x0000000000027941 */ /* 0x000fea0003800200 */
.L_x_136:
[----:B------:R0:W-:Y:S02]  /*3060*/  STL.128 [R14], R8 ;  /* 0x000000080e007387 */ /* 0x0001e40000100c00 */
[----:B0-----:R-:W-:Y:S01]  /*3070*/  VIADD R14, R14, 0x10 ;  /* 0x000000100e0e7836 */ /* 0x001fe20000000000 */
[----:B------:R-:W-:Y:S06]  /*3080*/  @P2 BRA `(.L_x_138) ;  /* 0xfffffff800fc2947 */ /* 0x000fec000383ffff */
.L_x_129:
[----:B------:R-:W-:Y:S05]  /*3090*/  BSYNC.RECONVERGENT B1 ;  /* 0x0000000000017941 */ /* 0x000fea0003800200 */
.L_x_128:
[----:B------:R-:W-:-:S13]  /*30a0*/  ISETP.NE.AND P0, PT, R12, RZ, PT ;  /* 0x000000ff0c00720c */ /* 0x000fda0003f05270 */
[----:B------:R-:W-:Y:S05]  /*30b0*/  @!P0 BRA `(.L_x_127) ;  /* 0x00000000005c8947 */ /* 0x000fea0003800000 */
[----:B------:R-:W-:Y:S02]  /*30c0*/  IMAD R2, R13, 0x4, R2 ;  /* 0x000000040d027824 */ /* 0x000fe400078e0202 */
[----:B------:R-:W-:-:S07]  /*30d0*/  IMAD.MOV R12, RZ, RZ, -R12 ;  /* 0x000000ffff0c7224 */ /* 0x000fce00078e0a0c */
.L_x_141:
[----:B------:R-:W2:Y:S01]  /*30e0*/  LDL R7, [R2] ;  /* 0x0000000002077983 */ /* 0x000ea20000100800 */
        /* <DEDUP_REMOVED lines=11> */
[----:B------:R-:W-:Y:S01]  /*31a0*/  MOV R4, R7 ;  /* 0x0000000700047202 */ /* 0x000fe20000000f00 */
[----:B------:R-:W-:Y:S01]  /*31b0*/  IMAD.MOV.U32 R21, RZ, RZ, R3 ;  /* 0x000000ffff157224 */ /* 0x000fe200078e0003 */
[----:B------:R-:W-:-:S07]  /*31c0*/  MOV R16, 0x31e0 ;  /* 0x000031e000107802 */ /* 0x000fce0000000f00 */
[----:B------:R-:W-:Y:S05]  /*31d0*/  CALL.REL.NOINC `($__internal_1_$__cuda_sm3x_div_rn_noftz_f32_slowpath) ;  /* 0x0000000000f07944 */ /* 0x000fea0003c00000 */
[----:B------:R-:W-:-:S07]  /*31e0*/  IMAD.MOV.U32 R5, RZ, RZ, R0 ;  /* 0x000000ffff057224 */ /* 0x000fce00078e0000 */
.L_x_140:
[----:B------:R-:W-:Y:S05]  /*31f0*/  BSYNC.RECONVERGENT B1 ;  /* 0x0000000000017941 */ /* 0x000fea0003800200 */
.L_x_139:
[----:B------:R0:W-:Y:S02]  /*3200*/  STL [R2], R5 ;  /* 0x0000000502007387 */ /* 0x0001e40000100800 */
[----:B0-----:R-:W-:Y:S01]  /*3210*/  VIADD R2, R2, 0x4 ;  /* 0x0000000402027836 */ /* 0x001fe20000000000 */
[----:B------:R-:W-:Y:S06]  /*3220*/  @P2 BRA `(.L_x_141) ;  /* 0xfffffffc00ac2947 */ /* 0x000fec000383ffff */
.L_x_127:
[----:B------:R-:W-:Y:S05]  /*3230*/  BSYNC.RECONVERGENT B0 ;  /* 0x0000000000007941 */ /* 0x000fea0003800200 */
.L_x_126:
[----:B------:R-:W0:Y:S01]  /*3240*/  LDCU UR4, c[0x0][0x39c] ;  /* 0x00007380ff0477ac */ /* 0x000e220008000800 */
[----:B------:R-:W-:Y:S01]  /*3250*/  ISETP.GE.AND P0, PT, R20, RZ, PT ;  /* 0x000000ff1400720c */ /* 0x000fe20003f06270 */
[----:B------:R-:W-:Y:S01]  /*3260*/  HFMA2 R5, -RZ, RZ, 0.1171875, 0 ;  /* 0x2f800000ff057431 */ /* 0x000fe200000001ff */
[----:B------:R-:W-:Y:S01]  /*3270*/  BSSY.RECONVERGENT B0, `(.L_x_142) ;  /* 0x000002a000007945 */ /* 0x000fe20003800200 */
[----:B------:R-:W-:Y:S01]  /*3280*/  IMAD.MOV.U32 R0, RZ, RZ, RZ ;  /* 0x000000ffff007224 */ /* 0x000fe200078e00ff */
        /* <DEDUP_REMOVED lines=14> */
[----:B------:R-:W-:Y:S06]  /*3370*/  @!P0 BRA `(.L_x_143) ;  /* 0x0000000000648947 */ /* 0x000fec0003800000 */
[----:B------:R-:W2:Y:S01]  /*3380*/  LDL R0, [R1+0x4000] ;  /* 0x0040000001007983 */ /* 0x000ea20000100800 */
[----:B------:R-:W-:Y:S01]  /*3390*/  BSSY.RELIABLE B1, `(.L_x_144) ;  /* 0x0000013000017945 */ /* 0x000fe20003800100 */
[----:B------:R-:W-:Y:S02]  /*33a0*/  IMAD.MOV.U32 R2, RZ, RZ, RZ ;  /* 0x000000ffff027224 */ /* 0x000fe400078e00ff */
[----:B--2---:R-:W-:-:S05]  /*33b0*/  FADD R0, RZ, R0 ;  /* 0x00000000ff007221 */ /* 0x004fca0000000000 */
[----:B------:R-:W-:-:S13]  /*33c0*/  FSETP.GTU.AND P0, PT, R5, R0, PT ;  /* 0x000000000500720b */ /* 0x000fda0003f0c000 */
[----:B------:R-:W-:Y:S05]  /*33d0*/  @!P0 BRA `(.L_x_145) ;  /* 0x0000000000388947 */ /* 0x000fea0003800000 */
[----:B------:R-:W-:Y:S01]  /*33e0*/  BSSY.RELIABLE B2, `(.L_x_145) ;  /* 0x000000d000027945 */ /* 0x000fe20003800100 */
[----:B------:R-:W-:-:S07]  /*33f0*/  IMAD.MOV.U32 R3, RZ, RZ, RZ ;  /* 0x000000ffff037224 */ /* 0x000fce00078e00ff */
.L_x_146:
[----:B------:R-:W-:-:S13]  /*3400*/  ISETP.NE.AND P0, PT, R3, R20, PT ;  /* 0x000000140300720c */ /* 0x000fda0003f05270 */
[----:B------:R-:W-:Y:S05]  /*3410*/  @!P0 BREAK.RELIABLE B2 ;  /* 0x0000000000028942 */ /* 0x000fea0003800100 */
[----:B------:R-:W-:Y:S05]  /*3420*/  @!P0 BREAK.RELIABLE B1 ;  /* 0x0000000000018942 */ /* 0x000fea0003800100 */
[----:B------:R-:W-:Y:S05]  /*3430*/  @!P0 BRA `(.L_x_143) ;  /* 0x0000000000348947 */ /* 0x000fea0003800000 */
[----:B------:R-:W-:-:S05]  /*3440*/  IADD3 R3, PT, PT, R3, 0x1, RZ ;  /* 0x0000000103037810 */ /* 0x000fca0007ffe0ff */
[----:B------:R-:W-:-:S04]  /*3450*/  IMAD.SHL.U32 R2, R3, 0x4, RZ ;  /* 0x0000000403027824 */ /* 0x000fc800078e00ff */
[----:B------:R-:W-:-:S06]  /*3460*/  IMAD.IADD R7, R1, 0x1, R2 ;  /* 0x0000000101077824 */ /* 0x000fcc00078e0202 */
[----:B------:R-:W2:Y:S02]  /*3470*/  LDL R7, [R7+0x4000] ;  /* 0x0040000007077983 */ /* 0x000ea40000100800 */
[----:B--2---:R-:W-:-:S05]  /*3480*/  FADD R0, R0, R7 ;  /* 0x0000000700007221 */ /* 0x004fca0000000000 */
[----:B------:R-:W-:-:S13]  /*3490*/  FSETP.GTU.AND P0, PT, R5, R0, PT ;  /* 0x000000000500720b */ /* 0x000fda0003f0c000 */
[----:B------:R-:W-:Y:S05]  /*34a0*/  @P0 BRA `(.L_x_146) ;  /* 0xfffffffc00d40947 */ /* 0x000fea000383ffff */
[----:B------:R-:W-:Y:S05]  /*34b0*/  BSYNC.RELIABLE B2 ;  /* 0x0000000000027941 */ /* 0x000fea0003800100 */
.L_x_145:
[----:B------:R-:W-:Y:S05]  /*34c0*/  BSYNC.RELIABLE B1 ;  /* 0x0000000000017941 */ /* 0x000fea0003800100 */
.L_x_144:
[----:B------:R-:W-:-:S06]  /*34d0*/  IMAD.IADD R7, R1, 0x1, R2 ;  /* 0x0000000101077824 */ /* 0x000fcc00078e0202 */
[----:B------:R-:W2:Y:S01]  /*34e0*/  LDL R7, [R7] ;  /* 0x0000000007077983 */ /* 0x000ea20000100800 */
[----:B------:R-:W2:Y:S03]  /*34f0*/  LDC.64 R2, c[0x0][0x388] ;  /* 0x0000e200ff027b82 */ /* 0x000ea60000000a00 */
[----:B--2---:R0:W-:Y:S02]  /*3500*/  STG.E desc[UR10][R2.64], R7 ;  /* 0x0000000702007986 */ /* 0x0041e4000c10190a */
.L_x_143:
[----:B------:R-:W-:Y:S05]  /*3510*/  BSYNC.RECONVERGENT B0 ;  /* 0x0000000000007941 */ /* 0x000fea0003800200 */
.L_x_142:
[----:B------:R-:W-:Y:S05]  /*3520*/  WARPSYNC.ALL ;  /* 0x0000000000007948 */ /* 0x000fea0003800000 */
[----:B------:R-:W-:-:S13]  /*3530*/  FSETP.GT.AND P0, PT, R5, R0, PT ;  /* 0x000000000500720b */ /* 0x000fda0003f04000 */
[----:B------:R-:W-:Y:S05]  /*3540*/  @!P0 EXIT ;  /* 0x000000000000894d */ /* 0x000fea0003800000 */
[----:B------:R-:W-:-:S05]  /*3550*/  LEA R20, R20, R1, 0x2 ;  /* 0x0000000114147211 */ /* 0x000fca00078e10ff */
[----:B------:R-:W2:Y:S01]  /*3560*/  LDL R5, [R20] ;  /* 0x0000000014057983 */ /* 0x000ea20000100800 */
[----:B0-----:R-:W2:Y:S03]  /*3570*/  LDC.64 R2, c[0x0][0x388] ;  /* 0x0000e200ff027b82 */ /* 0x001ea60000000a00 */
[----:B--2---:R-:W-:Y:S01]  /*3580*/  STG.E desc[UR10][R2.64], R5 ;  /* 0x0000000502007986 */ /* 0x004fe2000c10190a */
[----:B------:R-:W-:Y:S05]  /*3590*/  EXIT ;  /* 0x000000000000794d */ /* 0x000fea0003800000 */
        .weak           $__internal_1_$__cuda_sm3x_div_rn_noftz_f32_slowpath
        .type           $__internal_1_$__cuda_sm3x_div_rn_noftz_f32_slowpath,@function
        .size           $__internal_1_$__cuda_sm3x_div_rn_noftz_f32_slowpath,(.L_x_294 - $__internal_1_$__cuda_sm3x_div_rn_noftz_f32_slowpath)
$__internal_1_$__cuda_sm3x_div_rn_noftz_f32_slowpath:
[----:B------:R-:W-:Y:S01]  /*35a0*/  SHF.R.U32.HI R11, RZ, 0x17, R21 ;  /* 0x00000017ff0b7819 */ /* 0x000fe20000011615 */
[----:B------:R-:W-:Y:S01]  /*35b0*/  BSSY.RECONVERGENT B3, `(.L_x_147) ;  /* 0x0000062000037945 */ /* 0x000fe20003800200 */
[----:B------:R-:W-:Y:S02]  /*35c0*/  SHF.R.U32.HI R0, RZ, 0x17, R4 ;  /* 0x00000017ff007819 */ /* 0x000fe40000011604 */
[----:B------:R-:W-:Y:S02]  /*35d0*/  LOP3.LUT R11, R11, 0xff, RZ, 0xc0, !PT ;  /* 0x000000ff0b0b7812 */ /* 0x000fe400078ec0ff */
[----:B------:R-:W-:-:S03]  /*35e0*/  LOP3.LUT R0, R0, 0xff, RZ, 0xc0, !PT ;  /* 0x000000ff00007812 */ /* 0x000fc600078ec0ff */
[----:B------:R-:W-:Y:S02]  /*35f0*/  VIADD R18, R11, 0xffffffff ;  /* 0xffffffff0b127836 */ /* 0x000fe40000000000 */
[----:B------:R-:W-:-:S03]  /*3600*/  VIADD R19, R0, 0xffffffff ;  /* 0xffffffff00137836 */ /* 0x000fc60000000000 */
[----:B------:R-:W-:-:S04]  /*3610*/  ISETP.GT.U32.AND P0, PT, R18, 0xfd, PT ;  /* 0x000000fd1200780c */ /* 0x000fc80003f04070 */
[----:B------:R-:W-:-:S13]  /*3620*/  ISETP.GT.U32.OR P0, PT, R19, 0xfd, P0 ;  /* 0x000000fd1300780c */ /* 0x000fda0000704470 */
[----:B------:R-:W-:Y:S01]  /*3630*/  @!P0 IMAD.MOV.U32 R17, RZ, RZ, RZ ;  /* 0x000000ffff118224 */ /* 0x000fe200078e00ff */
[----:B------:R-:W-:Y:S06]  /*3640*/  @!P0 BRA `(.L_x_148) ;  /* 0x00000000005c8947 */ /* 0x000fec0003800000 */
[----:B------:R-:W-:Y:S02]  /*3650*/  FSETP.GTU.FTZ.AND P0, PT, |R4|, +INF , PT ;  /* 0x7f8000000400780b */ /* 0x000fe40003f1c200 */
[----:B------:R-:W-:-:S04]  /*3660*/  FSETP.GTU.FTZ.AND P1, PT, |R21|, +INF , PT ;  /* 0x7f8000001500780b */ /* 0x000fc80003f3c200 */
[----:B------:R-:W-:-:S13]  /*3670*/  PLOP3.LUT P0, PT, P0, P1, PT, 0xf8, 0x8f ;  /* 0x00000000008f781c */ /* 0x000fda0000703f70 */
[----:B------:R-:W-:Y:S05]  /*3680*/  @P0 BRA `(.L_x_149) ;  /* 0x00000004004c0947 */ /* 0x000fea0003800000 */
[----:B------:R-:W-:-:S13]  /*3690*/  LOP3.LUT P0, RZ, R21, 0x7fffffff, R4, 0xc8, !PT ;  /* 0x7fffffff15ff7812 */ /* 0x000fda000780c804 */
[----:B------:R-:W-:Y:S05]  /*36a0*/  @!P0 BRA `(.L_x_150) ;  /* 0x00000004003c8947 */ /* 0x000fea0003800000 */
[C---:B------:R-:W-:Y:S02]  /*36b0*/  FSETP.NEU.FTZ.AND P3, PT, |R4|.reuse, +INF , PT ;  /* 0x7f8000000400780b */ /* 0x040fe40003f7d200 */
[----:B------:R-:W-:Y:S02]  /*36c0*/  FSETP.NEU.FTZ.AND P1, PT, |R21|, +INF , PT ;  /* 0x7f8000001500780b */ /* 0x000fe40003f3d200 */
[----:B------:R-:W-:-:S11]  /*36d0*/  FSETP.NEU.FTZ.AND P0, PT, |R4|, +INF , PT ;  /* 0x7f8000000400780b */ /* 0x000fd60003f1d200 */
[----:B------:R-:W-:Y:S05]  /*36e0*/  @!P1 BRA !P3, `(.L_x_150) ;  /* 0x00000004002c9947 */ /* 0x000fea0005800000 */
[----:B------:R-:W-:-:S04]  /*36f0*/  LOP3.LUT P3, RZ, R4, 0x7fffffff, RZ, 0xc0, !PT ;  /* 0x7fffffff04ff7812 */ /* 0x000fc8000786c0ff */
[----:B------:R-:W-:-:S13]  /*3700*/  PLOP3.LUT P1, PT, P1, P3, PT, 0x2f, 0xf2 ;  /* 0x0000000000f2781c */ /* 0x000fda0000f26577 */
[----:B------:R-:W-:Y:S05]  /*3710*/  @P1 BRA `(.L_x_151) ;  /* 0x0000000400181947 */ /* 0x000fea0003800000 */
[----:B------:R-:W-:-:S04]  /*3720*/  LOP3.LUT P1, RZ, R21, 0x7fffffff, RZ, 0xc0, !PT ;  /* 0x7fffffff15ff7812 */ /* 0x000fc8000782c0ff */
[----:B------:R-:W-:-:S13]  /*3730*/  PLOP3.LUT P0, PT, P0, P1, PT, 0x2f, 0xf2 ;  /* 0x0000000000f2781c */ /* 0x000fda0000702577 */
[----:B------:R-:W-:Y:S05]  /*3740*/  @P0 BRA `(.L_x_152) ;  /* 0x0000000400000947 */ /* 0x000fea0003800000 */
[----:B------:R-:W-:Y:S02]  /*3750*/  ISETP.GE.AND P0, PT, R19, RZ, PT ;  /* 0x000000ff1300720c */ /* 0x000fe40003f06270 */
[----:B------:R-:W-:-:S11]  /*3760*/  ISETP.GE.AND P1, PT, R18, RZ, PT ;  /* 0x000000ff1200720c */ /* 0x000fd60003f26270 */
[----:B------:R-:W-:Y:S01]  /*3770*/  @P0 MOV R17, RZ ;  /* 0x000000ff00110202 */ /* 0x000fe20000000f00 */
[----:B------:R-:W-:Y:S02]  /*3780*/  @!P0 IMAD.MOV.U32 R17, RZ, RZ, -0x40 ;  /* 0xffffffc0ff118424 */ /* 0x000fe400078e00ff */
[----:B------:R-:W-:Y:S01]  /*3790*/  @!P0 FFMA R4, R4, 1.84467440737095516160e+19, RZ ;  /* 0x5f80000004048823 */ /* 0x000fe200000000ff */
[----:B------:R-:W-:Y:S01]  /*37a0*/  @!P1 FFMA R21, R21, 1.84467440737095516160e+19, RZ ;  /* 0x5f80000015159823 */ /* 0x000fe200000000ff */
[----:B------:R-:W-:-:S07]  /*37b0*/  @!P1 VIADD R17, R17, 0x40 ;  /* 0x0000004011119836 */ /* 0x000fce0000000000 */
.L_x_148:
[----:B------:R-:W-:Y:S01]  /*37c0*/  LEA R22, R11, 0xc0800000, 0x17 ;  /* 0xc08000000b167811 */ /* 0x000fe200078eb8ff */
[----:B------:R-:W-:Y:S04]  /*37d0*/  BSSY.RECONVERGENT B4, `(.L_x_153) ;  /* 0x0000036000047945 */ /* 0x000fe80003800200 */
[----:B------:R-:W-:Y:S01]  /*37e0*/  IMAD.IADD R22, R21, 0x1, -R22 ;  /* 0x0000000115167824 */ /* 0x000fe200078e0a16 */
[----:B------:R-:W-:-:S03]  /*37f0*/  IADD3 R21, PT, PT, R0, -0x7f, RZ ;  /* 0xffffff8100157810 */ /* 0x000fc60007ffe0ff */
[----:B------:R0:W1:Y:S01]  /*3800*/  MUFU.RCP R18, R22 ;  /* 0x0000001600127308 */ /* 0x0000620000001000 */
[----:B------:R-:W-:Y:S01]  /*3810*/  FADD.FTZ R19, -R22, -RZ ;  /* 0x800000ff16137221 */ /* 0x000fe20000010100 */
[C---:B------:R-:W-:Y:S01]  /*3820*/  IMAD R0, R21.reuse, -0x800000, R4 ;  /* 0xff80000015007824 */ /* 0x040fe200078e0204 */
[----:B0-----:R-:W-:-:S05]  /*3830*/  IADD3 R22, PT, PT, R21, 0x7f, -R11 ;  /* 0x0000007f15167810 */ /* 0x001fca0007ffe80b */
[----:B------:R-:W-:Y:S02]  /*3840*/  IMAD.IADD R17, R22, 0x1, R17 ;  /* 0x0000000116117824 */ /* 0x000fe400078e0211 */
[----:B-1----:R-:W-:-:S04]  /*3850*/  FFMA R23, R18, R19, 1 ;  /* 0x3f80000012177423 */ /* 0x002fc80000000013 */
[----:B------:R-:W-:-:S04]  /*3860*/  FFMA R23, R18, R23, R18 ;  /* 0x0000001712177223 */ /* 0x000fc80000000012 */
[----:B------:R-:W-:-:S04]  /*3870*/  FFMA R4, R0, R23, RZ ;  /* 0x0000001700047223 */ /* 0x000fc800000000ff */
[----:B------:R-:W-:-:S04]  /*3880*/  FFMA R18, R19, R4, R0 ;  /* 0x0000000413127223 */ /* 0x000fc80000000000 */
[----:B------:R-:W-:-:S04]  /*3890*/  FFMA R18, R23, R18, R4 ;  /* 0x0000001217127223 */ /* 0x000fc80000000004 */
[----:B------:R-:W-:-:S04]  /*38a0*/  FFMA R19, R19, R18, R0 ;  /* 0x0000001213137223 */ /* 0x000fc80000000000 */
[----:B------:R-:W-:-:S05]  /*38b0*/  FFMA R0, R23, R19, R18 ;  /* 0x0000001317007223 */ /* 0x000fca0000000012 */
[----:B------:R-:W-:-:S04]  /*38c0*/  SHF.R.U32.HI R4, RZ, 0x17, R0 ;  /* 0x00000017ff047819 */ /* 0x000fc80000011600 */
[----:B------:R-:W-:-:S05]  /*38d0*/  LOP3.LUT R4, R4, 0xff, RZ, 0xc0, !PT ;  /* 0x000000ff04047812 */ /* 0x000fca00078ec0ff */
[----:B------:R-:W-:-:S04]  /*38e0*/  IMAD.IADD R4, R4, 0x1, R17 ;  /* 0x0000000104047824 */ /* 0x000fc800078e0211 */
[----:B------:R-:W-:-:S05]  /*38f0*/  VIADD R11, R4, 0xffffffff ;  /* 0xffffffff040b7836 */ /* 0x000fca0000000000 */
[----:B------:R-:W-:-:S13]  /*3900*/  ISETP.GE.U32.AND P0, PT, R11, 0xfe, PT ;  /* 0x000000fe0b00780c */ /* 0x000fda0003f06070 */
[----:B------:R-:W-:Y:S05]  /*3910*/  @!P0 BRA `(.L_x_154) ;  /* 0x0000000000808947 */ /* 0x000fea0003800000 */
[----:B------:R-:W-:-:S13]  /*3920*/  ISETP.GT.AND P0, PT, R4, 0xfe, PT ;  /* 0x000000fe0400780c */ /* 0x000fda0003f04270 */
[----:B------:R-:W-:Y:S05]  /*3930*/  @P0 BRA `(.L_x_155) ;  /* 0x00000000006c0947 */ /* 0x000fea0003800000 */
[----:B------:R-:W-:-:S13]  /*3940*/  ISETP.GE.AND P0, PT, R4, 0x1, PT ;  /* 0x000000010400780c */ /* 0x000fda0003f06270 */
[----:B------:R-:W-:Y:S05]  /*3950*/  @P0 BRA `(.L_x_156) ;  /* 0x0000000000740947 */ /* 0x000fea0003800000 */
[----:B------:R-:W-:Y:S02]  /*3960*/  ISETP.GE.AND P0, PT, R4, -0x18, PT ;  /* 0xffffffe80400780c */ /* 0x000fe40003f06270 */
[----:B------:R-:W-:-:S11]  /*3970*/  LOP3.LUT R0, R0, 0x80000000, RZ, 0xc0, !PT ;  /* 0x8000000000007812 */ /* 0x000fd600078ec0ff */
[----:B------:R-:W-:Y:S05]  /*3980*/  @!P0 BRA `(.L_x_156) ;  /* 0x0000000000688947 */ /* 0x000fea0003800000 */
[CCC-:B------:R-:W-:Y:S01]  /*3990*/  FFMA.RZ R11, R23.reuse, R19.reuse, R18.reuse ;  /* 0x00000013170b7223 */ /* 0x1c0fe2000000c012 */
[CCC-:B------:R-:W-:Y:S01]  /*39a0*/  FFMA.RP R17, R23.reuse, R19.reuse, R18.reuse ;  /* 0x0000001317117223 */ /* 0x1c0fe20000008012 */
[----:B------:R-:W-:Y:S01]  /*39b0*/  FFMA.RM R22, R23, R19, R18 ;  /* 0x0000001317167223 */ /* 0x000fe20000004012 */
[C---:B------:R-:W-:Y:S02]  /*39c0*/  IADD3 R18, PT, PT, R4.reuse, 0x20, RZ ;  /* 0x0000002004127810 */ /* 0x040fe40007ffe0ff */
[----:B------:R-:W-:Y:S02]  /*39d0*/  LOP3.LUT R11, R11, 0x7fffff, RZ, 0xc0, !PT ;  /* 0x007fffff0b0b7812 */ /* 0x000fe400078ec0ff */
[C---:B------:R-:W-:Y:S02]  /*39e0*/  ISETP.NE.AND P3, PT, R4.reuse, RZ, PT ;  /* 0x000000ff0400720c */ /* 0x040fe40003f65270 */
[----:B------:R-:W-:Y:S02]  /*39f0*/  LOP3.LUT R11, R11, 0x800000, RZ, 0xfc, !PT ;  /* 0x008000000b0b7812 */ /* 0x000fe400078efcff */
[----:B------:R-:W-:Y:S01]  /*3a00*/  ISETP.NE.AND P1, PT, R4, RZ, PT ;  /* 0x000000ff0400720c */ /* 0x000fe20003f25270 */
[----:B------:R-:W-:Y:S01]  /*3a10*/  IMAD.MOV R4, RZ, RZ, -R4 ;  /* 0x000000ffff047224 */ /* 0x000fe200078e0a04 */
[----:B------:R-:W-:-:S02]  /*3a20*/  SHF.L.U32 R18, R11, R18, RZ ;  /* 0x000000120b127219 */ /* 0x000fc400000006ff */
[----:B------:R-:W-:Y:S02]  /*3a30*/  FSETP.NEU.FTZ.AND P0, PT, R17, R22, PT ;  /* 0x000000161100720b */ /* 0x000fe40003f1d000 */
[----:B------:R-:W-:Y:S02]  /*3a40*/  SEL R4, R4, RZ, P3 ;  /* 0x000000ff04047207 */ /* 0x000fe40001800000 */
[----:B------:R-:W-:Y:S02]  /*3a50*/  ISETP.NE.AND P1, PT, R18, RZ, P1 ;  /* 0x000000ff1200720c */ /* 0x000fe40000f25270 */
[----:B------:R-:W-:Y:S02]  /*3a60*/  SHF.R.U32.HI R11, RZ, R4, R11 ;  /* 0x00000004ff0b7219 */ /* 0x000fe4000001160b */
[----:B------:R-:W-:Y:S02]  /*3a70*/  PLOP3.LUT P0, PT, P0, P1, PT, 0xf8, 0x8f ;  /* 0x00000000008f781c */ /* 0x000fe40000703f70 */
[----:B------:R-:W-:-:S02]  /*3a80*/  SHF.R.U32.HI R4, RZ, 0x1, R11 ;  /* 0x00000001ff047819 */ /* 0x000fc4000001160b */
[----:B------:R-:W-:-:S04]  /*3a90*/  SEL R17, RZ, 0x1, !P0 ;  /* 0x00000001ff117807 */ /* 0x000fc80004000000 */
[----:B------:R-:W-:-:S04]  /*3aa0*/  LOP3.LUT R18, R17, 0x1, R4, 0xf8, !PT ;  /* 0x0000000111127812 */ /* 0x000fc800078ef804 */
[----:B------:R-:W-:-:S05]  /*3ab0*/  LOP3.LUT R11, R18, R11, RZ, 0xc0, !PT ;  /* 0x0000000b120b7212 */ /* 0x000fca00078ec0ff */
[----:B------:R-:W-:-:S05]  /*3ac0*/  IMAD.IADD R11, R4, 0x1, R11 ;  /* 0x00000001040b7824 */ /* 0x000fca00078e020b */
[----:B------:R-:W-:Y:S01]  /*3ad0*/  LOP3.LUT R0, R11, R0, RZ, 0xfc, !PT ;  /* 0x000000000b007212 */ /* 0x000fe200078efcff */
[----:B------:R-:W-:Y:S06]  /*3ae0*/  BRA `(.L_x_156) ;  /* 0x0000000000107947 */ /* 0x000fec0003800000 */
.L_x_155:
[----:B------:R-:W-:-:S04]  /*3af0*/  LOP3.LUT R0, R0, 0x80000000, RZ, 0xc0, !PT ;  /* 0x8000000000007812 */ /* 0x000fc800078ec0ff */
[----:B------:R-:W-:Y:S01]  /*3b00*/  LOP3.LUT R0, R0, 0x7f800000, RZ, 0xfc, !PT ;  /* 0x7f80000000007812 */ /* 0x000fe200078efcff */
[----:B------:R-:W-:Y:S06]  /*3b10*/  BRA `(.L_x_156) ;  /* 0x0000000000047947 */ /* 0x000fec0003800000 */
.L_x_154:
[----:B------:R-:W-:-:S07]  /*3b20*/  LEA R0, R17, R0, 0x17 ;  /* 0x0000000011007211 */ /* 0x000fce00078eb8ff */
.L_x_156:
[----:B------:R-:W-:Y:S05]  /*3b30*/  BSYNC.RECONVERGENT B4 ;  /* 0x0000000000047941 */ /* 0x000fea0003800200 */
.L_x_153:
[----:B------:R-:W-:Y:S05]  /*3b40*/  BRA `(.L_x_157) ;  /* 0x0000000000207947 */ /* 0x000fea0003800000 */
.L_x_152:
[----:B------:R-:W-:-:S04]  /*3b50*/  LOP3.LUT R0, R21, 0x80000000, R4, 0x48, !PT ;  /* 0x8000000015007812 */ /* 0x000fc800078e4804 */
[----:B------:R-:W-:Y:S01]  /*3b60*/  LOP3.LUT R0, R0, 0x7f800000, RZ, 0xfc, !PT ;  /* 0x7f80000000007812 */ /* 0x000fe200078efcff */
[----:B------:R-:W-:Y:S06]  /*3b70*/  BRA `(.L_x_157) ;  /* 0x0000000000147947 */ /* 0x000fec0003800000 */
.L_x_151:
[----:B------:R-:W-:Y:S01]  /*3b80*/  LOP3.LUT R0, R21, 0x80000000, R4, 0x48, !PT ;  /* 0x8000000015007812 */ /* 0x000fe200078e4804 */
[----:B------:R-:W-:Y:S06]  /*3b90*/  BRA `(.L_x_157) ;  /* 0x00000000000c7947 */ /* 0x000fec0003800000 */
.L_x_150:
[----:B------:R-:W0:Y:S01]  /*3ba0*/  MUFU.RSQ R0, -QNAN ;  /* 0xffc0000000007908 */ /* 0x000e220000001400 */
[----:B------:R-:W-:Y:S05]  /*3bb0*/  BRA `(.L_x_157) ;  /* 0x0000000000047947 */ /* 0x000fea0003800000 */
.L_x_149:
[----:B------:R-:W-:-:S07]  /*3bc0*/  FADD.FTZ R0, R4, R21 ;  /* 0x0000001504007221 */ /* 0x000fce0000010000 */
.L_x_157:
[----:B------:R-:W-:Y:S05]  /*3bd0*/  BSYNC.RECONVERGENT B3 ;  /* 0x0000000000037941 */ /* 0x000fea0003800200 */
.L_x_147:
[----:B------:R-:W-:-:S04]  /*3be0*/  IMAD.MOV.U32 R17, RZ, RZ, 0x0 ;  /* 0x00000000ff117424 */ /* 0x000fc800078e00ff */
[----:B0-----:R-:W-:Y:S05]  /*3bf0*/  RET.REL.NODEC R16 `(random_sample_f32) ;  /* 0xffffffc410007950 */ /* 0x001fea0003c3ffff */
.L_x_158:
        /* <DEDUP_REMOVED lines=16> */
.L_x_294:


//--------------------- .text.random_sample_f16   --------------------------
	.section	.text.random_sample_f16,"ax",@progbits
	.align	128
        .global         random_sample_f16
        .type           random_sample_f16,@function
        .size           random_sample_f16,(.L_x_297 - random_sample_f16)
        .other          random_sample_f16,@"STO_CUDA_ENTRY STV_DEFAULT"
random_sample_f16:
.text.random_sample_f16:
[----:B------:R-:W0:Y:S01]  /*0000*/  LDC R1, c[0x0][0x37c] ;  /* 0x0000df00ff017b82 */ /* 0x000e220000000800 */
[----:B------:R-:W1:Y:S01]  /*0010*/  S2R R2, SR_TID.X ;  /* 0x0000000000027919 */ /* 0x000e620000002100 */
[----:B------:R-:W1:Y:S01]  /*0020*/  LDCU UR4, c[0x0][0x3a0] ;  /* 0x00007400ff0477ac */ /* 0x000e620008000800 */
[----:B------:R-:W-:Y:S01]  /*0030*/  BSSY.RECONVERGENT B0, `(.L_x_159) ;  /* 0x0000011000007945 */ /* 0x000fe20003800200 */
[----:B0-----:R-:W-:Y:S01]  /*0040*/  VIADD R1, R1, 0xffffa000 ;  /* 0xffffa00001017836 */ /* 0x001fe20000000000 */
[----:B------:R-:W0:Y:S01]  /*0050*/  LDCU.64 UR10, c[0x0][0x358] ;  /* 0x00006b00ff0a77ac */ /* 0x000e220008000a00 */
[----:B------:R-:W-:Y:S01]  /*0060*/  IMAD.MOV.U32 R0, RZ, RZ, 0xfc00 ;  /* 0x0000fc00ff007424 */ /* 0x000fe200078e00ff */
[C---:B-1----:R-:W-:Y:S02]  /*0070*/  ISETP.GE.AND P0, PT, R2.reuse, UR4, PT ;  /* 0x0000000402007c0c */ /* 0x042fe4000bf06270 */
[----:B------:R-:W-:-:S11]  /*0080*/  ISETP.NE.AND P2, PT, R2, RZ, PT ;  /* 0x000000ff0200720c */ /* 0x000fd60003f45270 */
[----:B------:R-:W-:Y:S05]  /*0090*/  @P0 BRA `(.L_x_160) ;  /* 0x0000000000280947 */ /* 0x000fea0003800000 */
[----:B------:R-:W1:Y:S01]  /*00a0*/  LDC R8, c[0x0][0x360] ;  /* 0x0000d800ff087b82 */ /* 0x000e620000000800 */
[----:B------:R-:W-:-:S07]  /*00b0*/  IMAD.MOV.U32 R3, RZ, RZ, R2 ;  /* 0x000000ffff037224 */ /* 0x000fce00078e0002 */
[----:B------:R-:W2:Y:S02]  /*00c0*/  LDC.64 R6, c[0x0][0x380] ;  /* 0x0000e000ff067b82 */ /* 0x000ea40000000a00 */
.L_x_161:
[----:B--2---:R-:W-:-:S06]  /*00d0*/  IMAD.WIDE R4, R3, 0x2, R6 ;  /* 0x0000000203047825 */ /* 0x004fcc00078e0206 */
[----:B0-----:R-:W2:Y:S01]  /*00e0*/  LDG.E.U16 R5, desc[UR10][R4.64] ;  /* 0x0000000a04057981 */ /* 0x001ea2000c1e1500 */
[----:B-1----:R-:W-:-:S05]  /*00f0*/  IMAD.IADD R3, R8, 0x1, R3 ;  /* 0x0000000108037824 */ /* 0x002fca00078e0203 */
[----:B------:R-:W-:Y:S02]  /*0100*/  ISETP.GE.AND P1, PT, R3, UR4, PT ;  /* 0x0000000403007c0c */ /* 0x000fe4000bf26270 */
[----:B--2---:R-:W-:-:S05]  /*0110*/  HSETP2.GT.AND P0, PT, R0.H0_H0, R5.H0_H0, PT ;  /* 0x2000000500007234 */ /* 0x004fca0003f04800 */
[----:B------:R-:W-:-:S06]  /*0120*/  SEL R0, R5, R0, !P0 ;  /* 0x0000000005007207 */ /* 0x000fcc0004000000 */
[----:B------:R-:W-:Y:S05]  /*0130*/  @!P1 BRA `(.L_x_161) ;  /* 0xfffffffc00e49947 */ /* 0x000fea000383ffff */
.L_x_160:
[----:B0-----:R-:W-:Y:S05]  /*0140*/  BSYNC.RECONVERGENT B0 ;  /* 0x0000000000007941 */ /* 0x001fea0003800200 */
.L_x_159:
        /* <DEDUP_REMOVED lines=10> */
[----:B------:R0:W-:Y:S01]  /*01f0*/  STS.U16 [R3], R0 ;  /* 0x0000000003007388 */ /* 0x0001e20000000400 */
[----:B------:R-:W-:Y:S06]  /*0200*/  BAR.SYNC.DEFER_BLOCKING 0x0 ;  /* 0x0000000000007b1d */ /* 0x000fec0000010000 */
[----:B------:R-:W-:Y:S05]  /*0210*/  BRA.U !UP0, `(.L_x_162) ;  /* 0x0000000108387547 */ /* 0x000fea000b800000 */
[----:B------:R-:W-:-:S05]  /*0220*/  UMOV UR4, UR6 ;  /* 0x0000000600047c82 */ /* 0x000fca0008000000 */
.L_x_163:
[----:B------:R-:W-:-:S06]  /*0230*/  USHF.R.U32.HI UR5, URZ, 0x1, UR4 ;  /* 0x00000001ff057899 */ /* 0x000fcc0008011604 */
[----:B------:R-:W-:-:S13]  /*0240*/  ISETP.GE.U32.AND P1, PT, R2, UR5, PT ;  /* 0x0000000502007c0c */ /* 0x000fda000bf26070 */
[----:B------:R-:W-:Y:S01]  /*0250*/  VOTEU.ALL UP0, P1 ;  /* 0x0000000000ff7886 */ /* 0x000fe20000800000 */
[----:B01----:R-:W-:Y:S04]  /*0260*/  @!P1 LDS.U16 R0, [R3] ;  /* 0x0000000003009984 */ /* 0x003fe80000000400 */
[----:B------:R-:W-:Y:S02]  /*0270*/  @!UP0 ULOP3.LUT UR7, UR4, 0x7fe, URZ, 0xc0, !UPT ;  /* 0x000007fe04078892 */ /* 0x000fe4000f8ec0ff */
[----:B------:R-:W-:-:S03]  /*0280*/  UISETP.GT.U32.AND UP0, UPT, UR4, 0x3, UPT ;  /* 0x000000030400788c */ /* 0x000fc6000bf04070 */
[----:B------:R-:W-:-:S04]  /*0290*/  UMOV UR4, UR5 ;  /* 0x0000000500047c82 */ /* 0x000fc80008000000 */
[----:B------:R-:W0:Y:S02]  /*02a0*/  @!P1 LDS.U16 R5, [R3+UR7] ;  /* 0x0000000703059984 */ /* 0x000e240008000400 */
[----:B0-----:R-:W-:-:S05]  /*02b0*/  @!P1 HSETP2.GT.AND P0, PT, R0.H0_H0, R5.H0_H0, PT ;  /* 0x2000000500009234 */ /* 0x001fca0003f04800 */
[----:B------:R-:W-:-:S05]  /*02c0*/  @!P1 SEL R0, R5, R0, !P0 ;  /* 0x0000000005009207 */ /* 0x000fca0004000000 */
[----:B------:R1:W-:Y:S01]  /*02d0*/  @!P1 STS.U16 [R3], R0 ;  /* 0x0000000003009388 */ /* 0x0003e20000000400 */
[----:B------:R-:W-:Y:S06]  /*02e0*/  BAR.SYNC.DEFER_BLOCKING 0x0 ;  /* 0x0000000000007b1d */ /* 0x000fec0000010000 */
[----:B------:R-:W-:Y:S05]  /*02f0*/  BRA.U UP0, `(.L_x_163) ;  /* 0xfffffffd00cc7547 */ /* 0x000fea000b83ffff */
.L_x_162:
[----:B01----:R-:W0:Y:S01]  /*0300*/  @!P2 LDS.U16 R0, [R4+0x2004] ;  /* 0x002004000400a984 */ /* 0x003e220000000400 */
[----:B------:R-:W1:Y:S01]  /*0310*/  LDCU UR4, c[0x0][0x3a0] ;  /* 0x00007400ff0477ac */ /* 0x000e620008000800 */
[----:B------:R-:W-:Y:S01]  /*0320*/  BSSY.RECONVERGENT B0, `(.L_x_164) ;  /* 0x000004a000007945 */ /* 0x000fe20003800200 */
[----:B-1----:R-:W-:-:S05]  /*0330*/  IMAD.U32 R13, RZ, RZ, UR4 ;  /* 0x00000004ff0d7e24 */ /* 0x002fca000f8e00ff */
[----:B------:R-:W-:Y:S02]  /*0340*/  ISETP.GE.AND P0, PT, R2, R13, PT ;  /* 0x0000000d0200720c */ /* 0x000fe40003f06270 */
[----:B0-----:R-:W-:-:S05]  /*0350*/  PRMT R0, R0, 0x5410, RZ ;  /* 0x0000541000007816 */ /* 0x001fca00000000ff */
[----:B------:R0:W-:Y:S01]  /*0360*/  @!P2 STS [R4], R0 ;  /* 0x000000000400a388 */ /* 0x0001e20000000800 */
[----:B------:R-:W-:Y:S06]  /*0370*/  BAR.SYNC.DEFER_BLOCKING 0x0 ;  /* 0x0000000000007b1d */ /* 0x000fec0000010000 */
[----:B------:R-:W-:Y:S05]  /*0380*/  @P0 BRA `(.L_x_165) ;  /* 0x00000004000c0947 */ /* 0x000fea0003800000 */
[----:B------:R-:W1:Y:S01]  /*0390*/  LDCU UR4, c[0x0][0x398] ;  /* 0x00007300ff0477ac */ /* 0x000e620008000800 */
[----:B------:R-:W2:Y:S01]  /*03a0*/  S2R R5, SR_CgaCtaId ;  /* 0x0000000000057919 */ /* 0x000ea20000008800 */
[----:B------:R-:W-:Y:S01]  /*03b0*/  MOV R7, 0x400 ;  /* 0x0000040000077802 */ /* 0x000fe20000000f00 */
[----:B------:R-:W-:Y:S01]  /*03c0*/  IMAD.MOV.U32 R9, RZ, RZ, R2 ;  /* 0x000000ffff097224 */ /* 0x000fe200078e0002 */
[----:B------:R-:W3:Y:S03]  /*03d0*/  S2R R11, SR_SWINHI ;  /* 0x00000000000b7919 */ /* 0x000ee60000002f00 */
[C---:B0-----:R-:W-:Y:S02]  /*03e0*/  VIADD R0, R7.reuse, 0x2 ;  /* 0x0000000207007836 */ /* 0x041fe40000000000 */
[----:B------:R-:W-:Y:S01]  /*03f0*/  VIADD R8, R7, 0x4 ;  /* 0x0000000407087836 */ /* 0x000fe20000000000 */
[----:B-1----:R-:W-:-:S05]  /*0400*/  F2FP.F16.F32.PACK_AB R3, RZ, UR4 ;  /* 0x00000004ff037c3e */ /* 0x002fca00080000ff */
[----:B------:R-:W-:-:S04]  /*0410*/  HADD2.F32 R3, -RZ, R3.H0_H0 ;  /* 0x20000003ff037230 */ /* 0x000fc80000004100 */
[----:B------:R0:W1:Y:S01]  /*0420*/  MUFU.RCP R6, R3 ;  /* 0x0000000300067308 */ /* 0x0000620000001000 */
[C---:B--2---:R-:W-:Y:S02]  /*0430*/  LEA R0, R5.reuse, R0, 0x18 ;  /* 0x0000000005007211 */ /* 0x044fe400078ec0ff */
[C---:B------:R-:W-:Y:S02]  /*0440*/  LEA R7, R5.reuse, R7, 0x18 ;  /* 0x0000000705077211 */ /* 0x040fe400078ec0ff */
[----:B------:R-:W-:Y:S02]  /*0450*/  LEA R8, R5, R8, 0x18 ;  /* 0x0000000805087211 */ /* 0x000fe400078ec0ff */
[----:B------:R-:W-:Y:S02]  /*0460*/  MOV R4, R0 ;  /* 0x0000000000047202 */ /* 0x000fe40000000f00 */
[----:B0--3--:R-:W-:-:S07]  /*0470*/  MOV R5, R11 ;  /* 0x0000000b00057202 */ /* 0x009fce0000000f00 */
.L_x_168:
[----:B------:R-:W0:Y:S01]  /*0480*/  LDC.64 R10, c[0x0][0x380] ;  /* 0x0000e000ff0a7b82 */ /* 0x000e220000000a00 */
[----:B------:R-:W2:Y:S01]  /*0490*/  LDS.U16 R13, [R7] ;  /* 0x00000000070d7984 */ /* 0x000ea20000000400 */
[----:B0-----:R-:W-:-:S06]  /*04a0*/  IMAD.WIDE R10, R9, 0x2, R10 ;  /* 0x00000002090a7825 */ /* 0x001fcc00078e020a */
[----:B------:R-:W2:Y:S01]  /*04b0*/  LDG.E.U16 R10, desc[UR10][R10.64] ;  /* 0x0000000a0a0a7981 */ /* 0x000ea2000c1e1500 */
[----:B------:R-:W-:Y:S01]  /*04c0*/  BSSY.RECONVERGENT B1, `(.L_x_166) ;  /* 0x000002a000017945 */ /* 0x000fe20003800200 */
[----:B--2---:R-:W-:-:S05]  /*04d0*/  HADD2 R13, R10.H0_H0, -R13.H0_H0 ;  /* 0xa000000d0a0d7230 */ /* 0x004fca0000000800 */
[----:B------:R-:W-:-:S05]  /*04e0*/  HADD2.F32 R12, -RZ, R13.H0_H0 ;  /* 0x2000000dff0c7230 */ /* 0x000fca0000004100 */
[----:B-1----:R-:W-:-:S05]  /*04f0*/  FMUL R15, R6, R12 ;  /* 0x0000000c060f7220 */ /* 0x002fca0000400000 */
[----:B------:R-:W-:-:S04]  /*0500*/  F2FP.F16.F32.PACK_AB R0, RZ, R15 ;  /* 0x0000000fff00723e */ /* 0x000fc800000000ff */
[----:B------:R-:W-:Y:S02]  /*0510*/  PRMT R10, R0, 0x7610, R10 ;  /* 0x00007610000a7816 */ /* 0x000fe4000000000a */
[C---:B------:R-:W-:Y:S02]  /*0520*/  HSETP2.GEU.AND P1, PT, |R0|.reuse.H0_H0, 8.523464202880859375e-06, 8.523464202880859375e-06, PT ;  /* 0x008f008f00007434 */ /* 0x040fe40003f2ea00 */
[----:B------:R-:W-:-:S05]  /*0530*/  HSETP2.GT.AND P0, PT, |R0|.H0_H0, RZ.H0_H0, PT ;  /* 0x200000ff00007234 */ /* 0x000fca0003f04a00 */
[----:B------:R-:W-:-:S13]  /*0540*/  PLOP3.LUT P0, PT, P1, P0, PT, 0xf2, 0x2f ;  /* 0x00000000002f781c */ /* 0x000fda0000f01e72 */
[----:B------:R-:W-:-:S04]  /*0550*/  @!P0 FFMA R13, -R3, R15, R12 ;  /* 0x0000000f030d8223 */ /* 0x000fc8000000010c */
[----:B------:R-:W-:-:S05]  /*0560*/  @!P0 FFMA R13, R6, R13, R15 ;  /* 0x0000000d060d8223 */ /* 0x000fca000000000f */
[----:B------:R-:W-:-:S05]  /*0570*/  @!P0 F2FP.F16.F32.PACK_AB R10, RZ, R13 ;  /* 0x0000000dff0a823e */ /* 0x000fca00000000ff */
[----:B------:R-:W-:Y:S01]  /*0580*/  HADD2.F32 R0, -RZ, R10.H0_H0 ;  /* 0x2000000aff007230 */ /* 0x000fe20000004100 */
[----:B------:R-:W-:-:S04]  /*0590*/  HSETP2.EQ.AND P0, P1, R10.H0_H0, 0.0226898193359375, 0.007297515869140625, PT ;  /* 0x25cf1f790a007434 */ /* 0x000fc80003902800 */
[----:B------:R-:W-:Y:S01]  /*05a0*/  FFMA R0, R0, 1.4426950216293334961, -RZ ;  /* 0x3fb8aa3b00007823 */ /* 0x000fe200000008ff */
[----:B------:R-:W-:Y:S02]  /*05b0*/  SEL R12, RZ, 0x3c00, !P0 ;  /* 0x00003c00ff0c7807 */ /* 0x000fe40004000000 */
[----:B------:R-:W-:Y:S02]  /*05c0*/  HSETP2.EQ.AND P0, P2, R10.H0_H0, -2.966796875, -2.615234375, PT ;  /* 0xc1efc13b0a007434 */ /* 0x000fe40003a02800 */
[----:B------:R-:W-:Y:S01]  /*05d0*/  SEL R10, RZ, 0x3c00, !P1 ;  /* 0x00003c00ff0a7807 */ /* 0x000fe20004800000 */
[----:B------:R-:W0:Y:S02]  /*05e0*/  MUFU.EX2 R0, R0 ;  /* 0x0000000000007308 */ /* 0x000e240000000800 */
[----:B------:R-:W-:Y:S02]  /*05f0*/  SEL R13, RZ, 0x3c00, !P0 ;  /* 0x00003c00ff0d7807 */ /* 0x000fe40004000000 */
[----:B0-----:R-:W-:Y:S01]  /*0600*/  F2FP.F16.F32.PACK_AB R11, RZ, R0 ;  /* 0x00000000ff0b723e */ /* 0x001fe200000000ff */
[----:B------:R-:W-:-:S04]  /*0610*/  IMAD R0, R9, 0x2, R8 ;  /* 0x0000000209007824 */ /* 0x000fc800078e0208 */
[----:B------:R-:W-:Y:S01]  /*0620*/  HFMA2 R11, R12.H0_H0, -0.0009765625, -0.0009765625, R11.H0_H0 ;  /* 0x940094000c0b7831 */ /* 0x000fe2000004080b */
[----:B------:R-:W-:-:S03]  /*0630*/  LOP3.LUT R12, R4, 0x2, RZ, 0xc0, !PT ;  /* 0x00000002040c7812 */ /* 0x000fc600078ec0ff */
[----:B------:R-:W-:Y:S01]  /*0640*/  HFMA2 R10, R10.H0_H0, -0.0009765625, -0.0009765625, R11.H0_H0 ;  /* 0x940094000a0a7831 */ /* 0x000fe2000004080b */
[----:B------:R-:W-:Y:S02]  /*0650*/  SEL R11, RZ, 0x3c00, !P2 ;  /* 0x00003c00ff0b7807 */ /* 0x000fe40005000000 */
[----:B------:R-:W-:Y:S01]  /*0660*/  ISETP.EQ.U32.AND P0, PT, R12, RZ, PT ;  /* 0x000000ff0c00720c */ /* 0x000fe20003f02070 */
[----:B------:R-:W-:Y:S02]  /*0670*/  HFMA2 R10, R13.H0_H0, 6.103515625e-05, 6.103515625e-05, R10.H0_H0 ;  /* 0x040004000d0a7831 */ /* 0x000fe4000004080a */
[----:B------:R-:W-:Y:S02]  /*0680*/  IMAD.MOV.U32 R12, RZ, RZ, 0x3254 ;  /* 0x00003254ff0c7424 */ /* 0x000fe400078e00ff */
[----:B------:R-:W-:Y:S01]  /*0690*/  HFMA2 R11, R11.H0_H0, 3.0517578125e-05, 3.0517578125e-05, R10.H0_H0 ;  /* 0x020002000b0b7831 */ /* 0x000fe2000004080a */
[----:B------:R-:W-:Y:S02]  /*06a0*/  LOP3.LUT R10, R4, 0xfffffffd, RZ, 0xc0, !PT ;  /* 0xfffffffd040a7812 */ /* 0x000fe400078ec0ff */
[----:B------:R-:W-:-:S02]  /*06b0*/  SEL R12, R12, 0x7610, P0 ;  /* 0x000076100c0c7807 */ /* 0x000fc40000000000 */
[----:B------:R-:W-:Y:S01]  /*06c0*/  PRMT R14, R11, 0x7610, R14 ;  /* 0x000076100b0e7816 */ /* 0x000fe2000000000e */
[----:B------:R-:W-:-:S04]  /*06d0*/  IMAD.MOV.U32 R11, RZ, RZ, R5 ;  /* 0x000000ffff0b7224 */ /* 0x000fc800078e0005 */
[----:B------:R0:W-:Y:S04]  /*06e0*/  STS.U16 [R0], R14 ;  /* 0x0000000e00007388 */ /* 0x0001e80000000400 */
[----:B------:R0:W5:Y:S02]  /*06f0*/  LD.E R13, desc[UR10][R10.64] ;  /* 0x0000000a0a0d7980 */ /* 0x000164000c101900 */
.L_x_167:
[----:B0----5:R-:W-:-:S05]  /*0700*/  HADD2 R0, R13, R14.H0_H0 ;  /* 0x2000000e0d007230 */ /* 0x021fca0000000000 */
[----:B------:R-:W-:-:S05]  /*0710*/  PRMT R15, R13, R12, R0 ;  /* 0x0000000c0d0f7216 */ /* 0x000fca0000000000 */
[----:B------:R-:W2:Y:S02]  /*0720*/  ATOM.E.CAS.STRONG.GPU PT, R0, [R10], R13, R15 ;  /* 0x0000000d0a00738b */ /* 0x000ea400001ee10f */
[----:B--2---:R-:W-:Y:S01]  /*0730*/  ISETP.NE.U32.AND P0, PT, R0, R13, PT ;  /* 0x0000000d0000720c */ /* 0x004fe20003f05070 */
[----:B------:R-:W-:-:S12]  /*0740*/  IMAD.MOV.U32 R13, RZ, RZ, R0 ;  /* 0x000000ffff0d7224 */ /* 0x000fd800078e0000 */
[----:B------:R-:W-:Y:S05]  /*0750*/  @P0 BRA `(.L_x_167) ;  /* 0xfffffffc00e80947 */ /* 0x000fea000383ffff */
[----:B------:R-:W-:Y:S05]  /*0760*/  BSYNC.RECONVERGENT B1 ;  /* 0x0000000000017941 */ /* 0x000fea0003800200 */
.L_x_166:
[----:B------:R-:W0:Y:S01]  /*0770*/  LDCU UR4, c[0x0][0x3a0] ;  /* 0x00007400ff0477ac */ /* 0x000e220008000800 */
[----:B------:R-:W-:Y:S02]  /*0780*/  VIADD R9, R9, UR6 ;  /* 0x0000000609097c36 */ /* 0x000fe40008000000 */
[----:B0-----:R-:W-:-:S05]  /*0790*/  IMAD.U32 R13, RZ, RZ, UR4 ;  /* 0x00000004ff0d7e24 */ /* 0x001fca000f8e00ff */
[----:B------:R-:W-:-:S13]  /*07a0*/  ISETP.GE.AND P0, PT, R9, R13, PT ;  /* 0x0000000d0900720c */ /* 0x000fda0003f06270 */
[----:B------:R-:W-:Y:S05]  /*07b0*/  @!P0 BRA `(.L_x_168) ;  /* 0xfffffffc00308947 */ /* 0x000fea000383ffff */
.L_x_165:
[----:B------:R-:W-:Y:S05]  /*07c0*/  BSYNC.RECONVERGENT B0 ;  /* 0x0000000000007941 */ /* 0x000fea0003800200 */
.L_x_164:
[----:B------:R-:W-:Y:S01]  /*07d0*/  BAR.SYNC.DEFER_BLOCKING 0x0 ;  /* 0x0000000000007b1d */ /* 0x000fe20000010000 */
[C---:B------:R-:W-:Y:S02]  /*07e0*/  ISETP.GE.AND P0, PT, R2.reuse, R13, PT ;  /* 0x0000000d0200720c */ /* 0x040fe40003f06270 */
[----:B------:R-:W-:-:S03]  /*07f0*/  ISETP.NE.AND P2, PT, R2, RZ, PT ;  /* 0x000000ff0200720c */ /* 0x000fc60003f45270 */
[----:B------:R-:W-:Y:S08]  /*0800*/  BSSY.RECONVERGENT B0, `(.L_x_169) ;  /* 0x000001a000007945 */ /* 0x000ff00003800200 */
[----:B------:R-:W-:Y:S05]  /*0810*/  @P0 BRA `(.L_x_170) ;  /* 0x0000000000600947 */ /* 0x000fea0003800000 */
[----:B------:R-:W1:Y:S01]  /*0820*/  S2R R5, SR_CgaCtaId ;  /* 0x0000000000057919 */ /* 0x000e620000008800 */
[----:B0-----:R-:W-:Y:S01]  /*0830*/  MOV R4, 0x400 ;  /* 0x0000040000047802 */ /* 0x001fe20000000f00 */
[----:B------:R-:W0:Y:S03]  /*0840*/  LDC R13, c[0x0][0x3a0] ;  /* 0x0000e800ff0d7b82 */ /* 0x000e260000000800 */
[----:B-1----:R-:W-:Y:S01]  /*0850*/  LEA R6, R5, R4, 0x18 ;  /* 0x0000000405067211 */ /* 0x002fe200078ec0ff */
[----:B------:R-:W-:-:S04]  /*0860*/  VIADD R4, R4, 0x4 ;  /* 0x0000000404047836 */ /* 0x000fc80000000000 */
[----:B------:R-:W1:Y:S01]  /*0870*/  LDS.U16 R0, [R6+0x2] ;  /* 0x0000020006007984 */ /* 0x000e620000000400 */
[----:B------:R-:W-:Y:S01]  /*0880*/  LEA R9, R5, R4, 0x18 ;  /* 0x0000000405097211 */ /* 0x000fe200078ec0ff */
[----:B-1----:R-:W-:-:S04]  /*0890*/  HADD2.F32 R0, -RZ, R0.H0_H0 ;  /* 0x20000000ff007230 */ /* 0x002fc80000004100 */
[----:B0-----:R1:W2:Y:S03]  /*08a0*/  MUFU.RCP R3, R0 ;  /* 0x0000000000037308 */ /* 0x0012a60000001000 */
.L_x_171:
[C---:B------:R-:W-:Y:S02]  /*08b0*/  IMAD R5, R2.reuse, 0x2, R9 ;  /* 0x0000000202057824 */ /* 0x040fe400078e0209 */
[----:B------:R-:W-:-:S03]  /*08c0*/  VIADD R2, R2, UR6 ;  /* 0x0000000602027c36 */ /* 0x000fc60008000000 */
[----:B------:R-:W0:Y:S02]  /*08d0*/  LDS.U16 R4, [R5] ;  /* 0x0000000005047984 */ /* 0x000e240000000400 */
[----:B0-----:R-:W-:-:S05]  /*08e0*/  HADD2.F32 R7, -RZ, R4.H0_H0 ;  /* 0x20000004ff077230 */ /* 0x001fca0000004100 */
[----:B--2---:R-:W-:-:S05]  /*08f0*/  FMUL R8, R3, R7 ;  /* 0x0000000703087220 */ /* 0x004fca0000400000 */
[----:B------:R-:W-:-:S05]  /*0900*/  F2FP.F16.F32.PACK_AB R4, RZ, R8 ;  /* 0x00000008ff04723e */ /* 0x000fca00000000ff */
[C---:B------:R-:W-:Y:S02]  /*0910*/  HSETP2.GEU.AND P1, PT, |R4|.reuse.H0_H0, 8.523464202880859375e-06, 8.523464202880859375e-06, PT ;  /* 0x008f008f04007434 */ /* 0x040fe40003f2ea00 */
[----:B------:R-:W-:-:S05]  /*0920*/  HSETP2.GT.AND P0, PT, |R4|.H0_H0, RZ.H0_H0, PT ;  /* 0x200000ff04007234 */ /* 0x000fca0003f04a00 */
[----:B------:R-:W-:-:S13]  /*0930*/  PLOP3.LUT P0, PT, P1, P0, PT, 0xf2, 0x2f ;  /* 0x00000000002f781c */ /* 0x000fda0000f01e72 */
[----:B------:R-:W-:-:S04]  /*0940*/  @!P0 FFMA R6, -R0, R8, R7 ;  /* 0x0000000800068223 */ /* 0x000fc80000000107 */
[----:B------:R-:W-:-:S05]  /*0950*/  @!P0 FFMA R6, R3, R6, R8 ;  /* 0x0000000603068223 */ /* 0x000fca0000000008 */
[----:B------:R-:W-:Y:S02]  /*0960*/  @!P0 F2FP.F16.F32.PACK_AB R4, RZ, R6 ;  /* 0x00000006ff04823e */ /* 0x000fe400000000ff */
[----:B------:R-:W-:-:S03]  /*0970*/  ISETP.GE.AND P0, PT, R2, R13, PT ;  /* 0x0000000d0200720c */ /* 0x000fc60003f06270 */
[----:B------:R3:W-:Y:S10]  /*0980*/  STS.U16 [R5], R4 ;  /* 0x0000000405007388 */ /* 0x0007f40000000400 */
[----:B---3--:R-:W-:Y:S05]  /*0990*/  @!P0 BRA `(.L_x_171) ;  /* 0xfffffffc00c48947 */ /* 0x008fea000383ffff */
.L_x_170:
[----:B------:R-:W-:Y:S05]  /*09a0*/  BSYNC.RECONVERGENT B0 ;  /* 0x0000000000007941 */ /* 0x000fea0003800200 */
.L_x_169:
[----:B------:R-:W-:Y:S06]  /*09b0*/  BAR.SYNC.DEFER_BLOCKING 0x0 ;  /* 0x0000000000007b1d */ /* 0x000fec0000010000 */
[----:B------:R-:W-:Y:S05]  /*09c0*/  @P2 EXIT ;  /* 0x000000000000294d */ /* 0x000fea0003800000 */
[----:B------:R-:W-:Y:S01]  /*09d0*/  ISETP.GE.AND P0, PT, R13, 0x1, PT ;  /* 0x000000010d00780c */ /* 0x000fe20003f06270 */
[----:B------:R-:W-:Y:S01]  /*09e0*/  BSSY.RECONVERGENT B0, `(.L_x_172) ;  /* 0x0000068000007945 */ /* 0x000fe20003800200 */
[----:B------:R-:W-:-:S11]  /*09f0*/  VIADD R3, R1, 0x4000 ;  /* 0x0000400001037836 */ /* 0x000fd60000000000 */
[----:B------:R-:W-:Y:S05]  /*0a00*/  @!P0 BRA `(.L_x_173) ;  /* 0x0000000400948947 */ /* 0x000fea0003800000 */
[C---:B------:R-:W-:Y:S01]  /*0a10*/  ISETP.GE.U32.AND P0, PT, R13.reuse, 0x8, PT ;  /* 0x000000080d00780c */ /* 0x040fe20003f06070 */
[----:B------:R-:W-:Y:S01]  /*0a20*/  BSSY.RECONVERGENT B1, `(.L_x_174) ;  /* 0x0000023000017945 */ /* 0x000fe20003800200 */
[----:B------:R-:W-:Y:S01]  /*0a30*/  LOP3.LUT R18, R13, 0x7, RZ, 0xc0, !PT ;  /* 0x000000070d127812 */ /* 0x000fe200078ec0ff */
[----:B01----:R-:W-:-:S03]  /*0a40*/  IMAD.MOV.U32 R0, RZ, RZ, RZ ;  /* 0x000000ffff007224 */ /* 0x003fc600078e00ff */
[----:B------:R-:W-:-:S07]  /*0a50*/  ISETP.NE.AND P1, PT, R18, RZ, PT ;  /* 0x000000ff1200720c */ /* 0x000fce0003f25270 */
[----:B------:R-:W-:Y:S06]  /*0a60*/  @!P0 BRA `(.L_x_175) ;  /* 0x0000000000788947 */ /* 0x000fec0003800000 */
[----:B------:R-:W0:Y:S01]  /*0a70*/  S2R R5, SR_CgaCtaId ;  /* 0x0000000000057919 */ /* 0x000e220000008800 */
[----:B------:R-:W-:Y:S01]  /*0a80*/  MOV R0, 0x400 ;  /* 0x0000040000007802 */ /* 0x000fe20000000f00 */
[----:B------:R-:W-:-:S04]  /*0a90*/  IMAD.MOV.U32 R4, RZ, RZ, RZ ;  /* 0x000000ffff047224 */ /* 0x000fc800078e00ff */
[----:B------:R-:W-:Y:S01]  /*0aa0*/  VIADD R2, R0, 0x4 ;  /* 0x0000000400027836 */ /* 0x000fe20000000000 */
[----:B------:R-:W-:-:S04]  /*0ab0*/  LOP3.LUT R0, R13, 0x7ffffff8, RZ, 0xc0, !PT ;  /* 0x7ffffff80d007812 */ /* 0x000fc800078ec0ff */
[----:B0-----:R-:W-:-:S07]  /*0ac0*/  LEA R19, R5, R2, 0x18 ;  /* 0x0000000205137211 */ /* 0x001fce00078ec0ff */
.L_x_176:
[C---:B0-----:R-:W-:Y:S02]  /*0ad0*/  IMAD R12, R4.reuse, 0x2, R19 ;  /* 0x00000002040c7824 */ /* 0x041fe400078e0213 */
[C---:B------:R-:W-:Y:S02]  /*0ae0*/  IMAD R2, R4.reuse, 0x4, R1 ;  /* 0x0000000404027824 */ /* 0x040fe400078e0201 */
[C---:B------:R-:W-:Y:S01]  /*0af0*/  VIADD R8, R4.reuse, 0x4 ;  /* 0x0000000404087836 */ /* 0x040fe20000000000 */
[----:B------:R-:W0:Y:S01]  /*0b00*/  LDS R14, [R12] ;  /* 0x000000000c0e7984 */ /* 0x000e220000000800 */
[C---:B------:R-:W-:Y:S02]  /*0b10*/  VIADD R9, R4.reuse, 0x5 ;  /* 0x0000000504097836 */ /* 0x040fe40000000000 */
[C---:B------:R-:W-:Y:S01]  /*0b20*/  VIADD R10, R4.reuse, 0x6 ;  /* 0x00000006040a7836 */ /* 0x040fe20000000000 */
[----:B------:R-:W1:Y:S01]  /*0b30*/  LDS R15, [R12+0x4] ;  /* 0x000004000c0f7984 */ /* 0x000e620000000800 */
[----:B------:R-:W-:-:S02]  /*0b40*/  VIADD R11, R4, 0x7 ;  /* 0x00000007040b7836 */ /* 0x000fc40000000000 */
[C---:B------:R-:W-:Y:S01]  /*0b50*/  VIADD R5, R4.reuse, 0x1 ;  /* 0x0000000104057836 */ /* 0x040fe20000000000 */
[----:B------:R-:W2:Y:S01]  /*0b60*/  LDS R16, [R12+0x8] ;  /* 0x000008000c107984 */ /* 0x000ea20000000800 */
[C---:B------:R-:W-:Y:S02]  /*0b70*/  VIADD R6, R4.reuse, 0x2 ;  /* 0x0000000204067836 */ /* 0x040fe40000000000 */
[C---:B------:R-:W-:Y:S01]  /*0b80*/  VIADD R7, R4.reuse, 0x3 ;  /* 0x0000000304077836 */ /* 0x040fe20000000000 */
[----:B------:R3:W4:Y:S04]  /*0b90*/  LDS R17, [R12+0xc] ;  /* 0x00000c000c117984 */ /* 0x0007280000000800 */
[----:B------:R-:W-:Y:S01]  /*0ba0*/  STL.128 [R2+0x10], R8 ;  /* 0x0000100802007387 */ /* 0x000fe20000100c00 */
[----:B---3--:R-:W-:-:S03]  /*0bb0*/  IMAD R12, R4, 0x2, R3 ;  /* 0x00000002040c7824 */ /* 0x008fc600078e0203 */
[----:B------:R3:W-:Y:S02]  /*0bc0*/  STL.128 [R2], R4 ;  /* 0x0000000402007387 */ /* 0x0007e40000100c00 */
[----:B---3--:R-:W-:Y:S02]  /*0bd0*/  VIADD R4, R4, 0x8 ;  /* 0x0000000804047836 */ /* 0x008fe40000000000 */
[----:B0-----:R-:W-:-:S03]  /*0be0*/  IMAD.MOV.U32 R8, RZ, RZ, R14 ;  /* 0x000000ffff087224 */ /* 0x001fc600078e000e */
[----:B------:R-:W-:Y:S01]  /*0bf0*/  ISETP.NE.AND P0, PT, R4, R0, PT ;  /* 0x000000000400720c */ /* 0x000fe20003f05270 */
[----:B-1----:R-:W-:Y:S02]  /*0c00*/  IMAD.MOV.U32 R9, RZ, RZ, R15 ;  /* 0x000000ffff097224 */ /* 0x002fe400078e000f */
[----:B--2---:R-:W-:Y:S02]  /*0c10*/  IMAD.MOV.U32 R10, RZ, RZ, R16 ;  /* 0x000000ffff0a7224 */ /* 0x004fe400078e0010 */
[----:B----4-:R-:W-:-:S05]  /*0c20*/  IMAD.MOV.U32 R11, RZ, RZ, R17 ;  /* 0x000000ffff0b7224 */ /* 0x010fca00078e0011 */
[----:B------:R0:W-:Y:S03]  /*0c30*/  STL.128 [R12], R8 ;  /* 0x000000080c007387 */ /* 0x0001e60000100c00 */
[----:B------:R-:W-:Y:S05]  /*0c40*/  @P0 BRA `(.L_x_176) ;  /* 0xfffffffc00a00947 */ /* 0x000fea000383ffff */
.L_x_175:
[----:B------:R-:W-:Y:S05]  /*0c50*/  BSYNC.RECONVERGENT B1 ;  /* 0x0000000000017941 */ /* 0x000fea0003800200 */
.L_x_174:
[----:B------:R-:W-:Y:S05]  /*0c60*/  @!P1 BRA `(.L_x_173) ;  /* 0x0000000000fc9947 */ /* 0x000fea0003800000 */
[----:B------:R-:W-:Y:S01]  /*0c70*/  ISETP.GE.U32.AND P0, PT, R18, 0x4, PT ;  /* 0x000000041200780c */ /* 0x000fe20003f06070 */
[----:B------:R-:W-:Y:S01]  /*0c80*/  BSSY.RECONVERGENT B1, `(.L_x_177) ;  /* 0x000001c000017945 */ /* 0x000fe20003800200 */
[----:B0-----:R-:W-:-:S04]  /*0c90*/  LOP3.LUT R12, R13, 0x3, RZ, 0xc0, !PT ;  /* 0x000000030d0c7812 */ /* 0x001fc800078ec0ff */
[----:B------:R-:W-:-:S07]  /*0ca0*/  ISETP.NE.AND P1, PT, R12, RZ, PT ;  /* 0x000000ff0c00720c */ /* 0x000fce0003f25270 */
[----:B------:R-:W-:Y:S06]  /*0cb0*/  @!P0 BRA `(.L_x_178) ;  /* 0x0000000000608947 */ /* 0x000fec0003800000 */
[----:B------:R-:W0:Y:S01]  /*0cc0*/  S2UR UR5, SR_CgaCtaId ;  /* 0x00000000000579c3 */ /* 0x000e220000008800 */
[----:B------:R-:W-:Y:S01]  /*0cd0*/  UMOV UR4, 0x400 ;  /* 0x0000040000047882 */ /* 0x000fe20000000000 */
[C---:B------:R-:W-:Y:S01]  /*0ce0*/  IMAD R5, R0.reuse, 0x4, R1 ;  /* 0x0000000400057824 */ /* 0x040fe200078e0201 */
[----:B------:R-:W-:Y:S01]  /*0cf0*/  UIADD3 UR4, UPT, UPT, UR4, 0x4, URZ ;  /* 0x0000000404047890 */ /* 0x000fe2000fffe0ff */
[C---:B------:R-:W-:Y:S02]  /*0d00*/  IMAD R2, R0.reuse, 0x2, R3 ;  /* 0x0000000200027824 */ /* 0x040fe400078e0203 */
[----:B------:R-:W-:Y:S01]  /*0d10*/  VIADD R8, R0, 0x1 ;  /* 0x0000000100087836 */ /* 0x000fe20000000000 */
[----:B------:R-:W-:Y:S01]  /*0d20*/  STL [R5], R0 ;  /* 0x0000000005007387 */ /* 0x000fe20000100800 */
[----:B0-----:R-:W-:-:S06]  /*0d30*/  ULEA UR4, UR5, UR4, 0x18 ;  /* 0x0000000405047291 */ /* 0x001fcc000f8ec0ff */
[----:B------:R-:W-:-:S05]  /*0d40*/  LEA R4, R0, UR4, 0x1 ;  /* 0x0000000400047c11 */ /* 0x000fca000f8e08ff */
[----:B------:R-:W0:Y:S04]  /*0d50*/  LDS R6, [R4] ;  /* 0x0000000004067984 */ /* 0x000e280000000800 */
[----:B------:R1:W2:Y:S02]  /*0d60*/  LDS R7, [R4+0x4] ;  /* 0x0000040004077984 */ /* 0x0002a40000000800 */
[----:B-1----:R-:W-:Y:S01]  /*0d70*/  VIADD R4, R0, 0x3 ;  /* 0x0000000300047836 */ /* 0x002fe20000000000 */
[C---:B0-----:R-:W-:Y:S02]  /*0d80*/  PRMT R9, R6.reuse, 0x7610, R9 ;  /* 0x0000761006097816 */ /* 0x041fe40000000009 */
[----:B------:R-:W-:Y:S01]  /*0d90*/  PRMT R10, R6, 0x7632, R10 ;  /* 0x00007632060a7816 */ /* 0x000fe2000000000a */
[C---:B------:R-:W-:Y:S01]  /*0da0*/  VIADD R6, R0.reuse, 0x2 ;  /* 0x0000000200067836 */ /* 0x040fe20000000000 */
[----:B--2---:R-:W-:Y:S01]  /*0db0*/  PRMT R11, R7, 0x7632, R11 ;  /* 0x00007632070b7816 */ /* 0x004fe2000000000b */
[----:B------:R0:W-:Y:S01]  /*0dc0*/  STL.U16 [R2], R9 ;  /* 0x0000000902007387 */ /* 0x0001e20000100400 */
[----:B------:R-:W-:-:S03]  /*0dd0*/  VIADD R0, R0, 0x4 ;  /* 0x0000000400007836 */ /* 0x000fc60000000000 */
[----:B------:R0:W-:Y:S04]  /*0de0*/  STL [R5+0x4], R8 ;  /* 0x0000040805007387 */ /* 0x0001e80000100800 */
[----:B------:R0:W-:Y:S04]  /*0df0*/  STL.U16 [R2+0x2], R10 ;  /* 0x0000020a02007387 */ /* 0x0001e80000100400 */
[----:B------:R0:W-:Y:S04]  /*0e00*/  STL [R5+0x8], R6 ;  /* 0x0000080605007387 */ /* 0x0001e80000100800 */
[----:B------:R0:W-:Y:S04]  /*0e10*/  STL.U16 [R2+0x4], R7 ;  /* 0x0000040702007387 */ /* 0x0001e80000100400 */
[----:B------:R0:W-:Y:S04]  /*0e20*/  STL [R5+0xc], R4 ;  /* 0x00000c0405007387 */ /* 0x0001e80000100800 */
[----:B------:R0:W-:Y:S02]  /*0e30*/  STL.U16 [R2+0x6], R11 ;  /* 0x0000060b02007387 */ /* 0x0001e40000100400 */
.L_x_178:
[----:B------:R-:W-:Y:S05]  /*0e40*/  BSYNC.RECONVERGENT B1 ;  /* 0x0000000000017941 */ /* 0x000fea0003800200 */
.L_x_177:
[----:B------:R-:W-:Y:S05]  /*0e50*/  @!P1 BRA `(.L_x_173) ;  /* 0x0000000000809947 */ /* 0x000fea0003800000 */
[----:B------:R-:W-:Y:S01]  /*0e60*/  ISETP.NE.AND P0, PT, R12, 0x1, PT ;  /* 0x000000010c00780c */ /* 0x000fe20003f05270 */
[----:B------:R-:W-:Y:S01]  /*0e70*/  BSSY.RECONVERGENT B1, `(.L_x_179) ;  /* 0x0000013000017945 */ /* 0x000fe20003800200 */
[----:B0-----:R-:W-:-:S04]  /*0e80*/  LOP3.LUT R2, R13, 0x1, RZ, 0xc0, !PT ;  /* 0x000000010d027812 */ /* 0x001fc800078ec0ff */
[----:B------:R-:W-:-:S07]  /*0e90*/  ISETP.NE.U32.AND P1, PT, R2, 0x1, PT ;  /* 0x000000010200780c */ /* 0x000fce0003f25070 */
[----:B------:R-:W-:Y:S06]  /*0ea0*/  @!P0 BRA `(.L_x_180) ;  /* 0x00000000003c8947 */ /* 0x000fec0003800000 */
[----:B------:R-:W0:Y:S01]  /*0eb0*/  S2UR UR5, SR_CgaCtaId ;  /* 0x00000000000579c3 */ /* 0x000e220000008800 */
[----:B------:R-:W-:Y:S01]  /*0ec0*/  UMOV UR4, 0x400 ;  /* 0x0000040000047882 */ /* 0x000fe20000000000 */
[C---:B------:R-:W-:Y:S01]  /*0ed0*/  IMAD R5, R0.reuse, 0x4, R1 ;  /* 0x0000000400057824 */ /* 0x040fe200078e0201 */
[----:B------:R-:W-:Y:S01]  /*0ee0*/  UIADD3 UR4, UPT, UPT, UR4, 0x4, URZ ;  /* 0x0000000404047890 */ /* 0x000fe2000fffe0ff */
[C---:B------:R-:W-:Y:S02]  /*0ef0*/  IMAD R2, R0.reuse, 0x2, R3 ;  /* 0x0000000200027824 */ /* 0x040fe400078e0203 */
[----:B------:R-:W-:Y:S01]  /*0f00*/  VIADD R6, R0, 0x1 ;  /* 0x0000000100067836 */ /* 0x000fe20000000000 */
[----:B------:R1:W-:Y:S01]  /*0f10*/  STL [R5], R0 ;  /* 0x0000000005007387 */ /* 0x0003e20000100800 */
[----:B0-----:R-:W-:-:S06]  /*0f20*/  ULEA UR4, UR5, UR4, 0x18 ;  /* 0x0000000405047291 */ /* 0x001fcc000f8ec0ff */
[C---:B------:R-:W-:Y:S01]  /*0f30*/  LEA R4, R0.reuse, UR4, 0x1 ;  /* 0x0000000400047c11 */ /* 0x040fe2000f8e08ff */
[----:B-1----:R-:W-:-:S05]  /*0f40*/  VIADD R0, R0, 0x2 ;  /* 0x0000000200007836 */ /* 0x002fca0000000000 */
[----:B------:R-:W0:Y:S02]  /*0f50*/  LDS R4, [R4] ;  /* 0x0000000004047984 */ /* 0x000e240000000800 */
[----:B0-----:R-:W-:Y:S02]  /*0f60*/  PRMT R7, R4, 0x7632, R7 ;  /* 0x0000763204077816 */ /* 0x001fe40000000007 */
[----:B------:R0:W-:Y:S04]  /*0f70*/  STL.U16 [R2], R4 ;  /* 0x0000000402007387 */ /* 0x0001e80000100400 */
[----:B------:R0:W-:Y:S04]  /*0f80*/  STL [R5+0x4], R6 ;  /* 0x0000040605007387 */ /* 0x0001e80000100800 */
[----:B------:R0:W-:Y:S02]  /*0f90*/  STL.U16 [R2+0x2], R7 ;  /* 0x0000020702007387 */ /* 0x0001e40000100400 */
.L_x_180:
[----:B------:R-:W-:Y:S05]  /*0fa0*/  BSYNC.RECONVERGENT B1 ;  /* 0x0000000000017941 */ /* 0x000fea0003800200 */
.L_x_179:
[----:B------:R-:W-:Y:S05]  /*0fb0*/  @P1 BRA `(.L_x_173) ;  /* 0x0000000000281947 */ /* 0x000fea0003800000 */
[----:B------:R-:W1:Y:S01]  /*0fc0*/  S2UR UR5, SR_CgaCtaId ;  /* 0x00000000000579c3 */ /* 0x000e620000008800 */
[----:B------:R-:W-:Y:S01]  /*0fd0*/  UMOV UR4, 0x400 ;  /* 0x0000040000047882 */ /* 0x000fe20000000000 */
[C---:B0-----:R-:W-:Y:S01]  /*0fe0*/  IMAD R5, R0.reuse, 0x4, R1 ;  /* 0x0000000400057824 */ /* 0x041fe200078e0201 */
[----:B------:R-:W-:Y:S01]  /*0ff0*/  UIADD3 UR4, UPT, UPT, UR4, 0x4, URZ ;  /* 0x0000000404047890 */ /* 0x000fe2000fffe0ff */
[----:B------:R-:W-:-:S03]  /*1000*/  IMAD R2, R0, 0x2, R3 ;  /* 0x0000000200027824 */ /* 0x000fc600078e0203 */
[----:B------:R-:W-:Y:S01]  /*1010*/  STL [R5], R0 ;  /* 0x0000000005007387 */ /* 0x000fe20000100800 */
[----:B-1----:R-:W-:-:S06]  /*1020*/  ULEA UR4, UR5, UR4, 0x18 ;  /* 0x0000000405047291 */ /* 0x002fcc000f8ec0ff */
[----:B------:R-:W-:-:S05]  /*1030*/  LEA R4, R0, UR4, 0x1 ;  /* 0x0000000400047c11 */ /* 0x000fca000f8e08ff */
[----:B------:R-:W0:Y:S04]  /*1040*/  LDS.U16 R7, [R4] ;  /* 0x0000000004077984 */ /* 0x000e280000000400 */
[----:B0-----:R2:W-:Y:S02]  /*1050*/  STL.U16 [R2], R7 ;  /* 0x0000000702007387 */ /* 0x0015e40000100400 */
.L_x_173:
[----:B------:R-:W-:Y:S05]  /*1060*/  BSYNC.RECONVERGENT B0 ;  /* 0x0000000000007941 */ /* 0x000fea0003800200 */
.L_x_172:
[----:B------:R-:W3:Y:S01]  /*1070*/  LDCU UR4, c[0x0][0x394] ;  /* 0x00007280ff0477ac */ /* 0x000ee20008000800 */
[----:B------:R-:W-:Y:S01]  /*1080*/  BSSY.RECONVERGENT B1, `(.L_x_181) ;  /* 0x00001cf000017945 */ /* 0x000fe20003800200 */
[----:B---3--:R-:W-:-:S04]  /*1090*/  VIMNMX R13, PT, PT, R13, UR4, PT ;  /* 0x000000040d0d7c48 */ /* 0x008fc8000bfe0100 */
[----:B------:R-:W-:-:S13]  /*10a0*/  ISETP.GE.AND P0, PT, R13, 0x1, PT ;  /* 0x000000010d00780c */ /* 0x000fda0003f06270 */
[----:B------:R-:W-:Y:S05]  /*10b0*/  @!P0 BRA `(.L_x_182) ;  /* 0x0000001c002c8947 */ /* 0x000fea0003800000 */
[----:B01----:R-:W0:Y:S01]  /*10c0*/  LDC.U16 R0, c[0x0][0x3a0] ;  /* 0x0000e800ff007b82 */ /* 0x003e220000000400 */
[----:B--2---:R-:W-:Y:S01]  /*10d0*/  IMAD.MOV.U32 R2, RZ, RZ, RZ ;  /* 0x000000ffff027224 */ /* 0x004fe200078e00ff */
[----:B------:R-:W-:Y:S02]  /*10e0*/  PRMT R4, RZ, 0x7610, R4 ;  /* 0x00007610ff047816 */ /* 0x000fe40000000004 */
[----:B------:R-:W-:-:S07]  /*10f0*/  PRMT R5, RZ, 0x7610, R5 ;  /* 0x00007610ff057816 */ /* 0x000fce0000000005 */
.L_x_201:
[----:B01----:R-:W1:Y:S01]  /*1100*/  LDC R7, c[0x0][0x3a0] ;  /* 0x0000e800ff077b82 */ /* 0x003e620000000800 */
[----:B------:R-:W-:Y:S01]  /*1110*/  VIADD R6, R2, 0x1 ;  /* 0x0000000102067836 */ /* 0x000fe20000000000 */
[----:B------:R-:W-:Y:S01]  /*1120*/  BSSY.RECONVERGENT B0, `(.L_x_183) ;  /* 0x00001c1000007945 */ /* 0x000fe20003800200 */
[----:B------:R-:W-:Y:S02]  /*1130*/  IMAD.MOV.U32 R8, RZ, RZ, R2 ;  /* 0x000000ffff087224 */ /* 0x000fe400078e0002 */
[----:B------:R-:W-:Y:S01]  /*1140*/  IMAD.MOV.U32 R2, RZ, RZ, R6 ;  /* 0x000000ffff027224 */ /* 0x000fe200078e0006 */
[C---:B------:R-:W-:Y:S02]  /*1150*/  ISETP.NE.AND P0, PT, R6.reuse, R13, PT ;  /* 0x0000000d0600720c */ /* 0x040fe40003f05270 */
[----:B-1----:R-:W-:-:S13]  /*1160*/  ISETP.GE.AND P1, PT, R6, R7, PT ;  /* 0x000000070600720c */ /* 0x002fda0003f26270 */
[----:B------:R-:W-:Y:S05]  /*1170*/  @P1 BRA `(.L_x_184) ;  /* 0x0000001800ec1947 */ /* 0x000fea0003800000 */
[----:B------:R-:W-:Y:S01]  /*1180*/  IADD3 R6, PT, PT, -R8, -0x2, R7 ;  /* 0xfffffffe08067810 */ /* 0x000fe20007ffe107 */
[----:B------:R-:W-:Y:S01]  /*1190*/  BSSY.RECONVERGENT B2, `(.L_x_185) ;  /* 0x00000d4000027945 */ /* 0x000fe20003800200 */
[----:B------:R-:W-:Y:S01]  /*11a0*/  LOP3.LUT R9, RZ, R8, RZ, 0x33, !PT ;  /* 0x00000008ff097212 */ /* 0x000fe200078e33ff */
[----:B------:R-:W-:Y:S01]  /*11b0*/  IMAD.MOV.U32 R10, RZ, RZ, R2 ;  /* 0x000000ffff0a7224 */ /* 0x000fe200078e0002 */
[----:B------:R-:W-:Y:S01]  /*11c0*/  ISETP.GE.U32.AND P1, PT, R6, 0xf, PT ;  /* 0x0000000f0600780c */ /* 0x000fe20003f26070 */
[C---:B------:R-:W-:Y:S02]  /*11d0*/  IMAD R6, R8.reuse, 0x2, R3 ;  /* 0x0000000208067824 */ /* 0x040fe400078e0203 */
[----:B------:R-:W-:Y:S02]  /*11e0*/  IMAD.IADD R9, R9, 0x1, R7 ;  /* 0x0000000109097824 */ /* 0x000fe400078e0207 */
[----:B------:R-:W-:-:S08]  /*11f0*/  IMAD R7, R8, 0x4, R1 ;  /* 0x0000000408077824 */ /* 0x000fd000078e0201 */
[----:B------:R-:W-:Y:S05]  /*1200*/  @!P1 BRA `(.L_x_186) ;  /* 0x0000000c00309947 */ /* 0x000fea0003800000 */
[----:B------:R-:W-:Y:S01]  /*1210*/  LOP3.LUT R12, R9, 0xfffffff0, RZ, 0xc0, !PT ;  /* 0xfffffff0090c7812 */ /* 0x000fe200078ec0ff */
[----:B------:R-:W-:Y:S01]  /*1220*/  BSSY.RECONVERGENT B3, `(.L_x_187) ;  /* 0x00000c9000037945 */ /* 0x000fe20003800200 */
[----:B------:R-:W-:Y:S02]  /*1230*/  VIADD R10, R6, 0x10 ;  /* 0x00000010060a7836 */ /* 0x000fe40000000000 */
[----:B------:R-:W-:Y:S02]  /*1240*/  VIADD R11, R7, 0x20 ;  /* 0x00000020070b7836 */ /* 0x000fe40000000000 */
[----:B------:R-:W-:-:S07]  /*1250*/  IMAD.MOV R12, RZ, RZ, -R12 ;  /* 0x000000ffff0c7224 */ /* 0x000fce00078e0a0c */
.L_x_188:
[----:B------:R-:W2:Y:S04]  /*1260*/  LDL.U16 R17, [R10+-0xe] ;  /* 0xfffff2000a117983 */ /* 0x000ea80000100400 */
[----:B------:R-:W2:Y:S02]  /*1270*/  LDL.U16 R14, [R6] ;  /* 0x00000000060e7983 */ /* 0x000ea40000100400 */
[----:B--2---:R-:W-:-:S13]  /*1280*/  HSETP2.GT.AND P1, PT, R17.H0_H0, R14.H0_H0, PT ;  /* 0x2000000e11007234 */ /* 0x004fda0003f24800 */
[----:B------:R-:W-:Y:S01]  /*1290*/  @P1 HADD2.F32 R15, -RZ, R14.H0_H0 ;  /* 0x2000000eff0f1230 */ /* 0x000fe20000004100 */
[----:B------:R-:W-:Y:S04]  /*12a0*/  @P1 STL.U16 [R6], R17 ;  /* 0x0000001106001387 */ /* 0x000fe80000100400 */
[----:B------:R-:W-:-:S04]  /*12b0*/  @P1 F2FP.F16.F32.PACK_AB R15, RZ, R15 ;  /* 0x0000000fff0f123e */ /* 0x000fc800000000ff */
[----:B------:R-:W-:-:S05]  /*12c0*/  PRMT R20, R15, 0x7610, R20 ;  /* 0x000076100f147816 */ /* 0x000fca0000000014 */
[----:B------:R1:W-:Y:S04]  /*12d0*/  @P1 STL.U16 [R10+-0xe], R20 ;  /* 0xfffff2140a001387 */ /* 0x0003e80000100400 */
[----:B------:R-:W2:Y:S04]  /*12e0*/  @P1 LDL R18, [R11+-0x1c] ;  /* 0xffffe4000b121983 */ /* 0x000ea80000100800 */
[----:B------:R-:W3:Y:S04]  /*12f0*/  @P1 LDL R16, [R7] ;  /* 0x0000000007101983 */ /* 0x000ee80000100800 */
[----:B--2---:R2:W-:Y:S04]  /*1300*/  @P1 STL [R7], R18 ;  /* 0x0000001207001387 */ /* 0x0045e80000100800 */
[----:B---3--:R3:W-:Y:S04]  /*1310*/  @P1 STL [R11+-0x1c], R16 ;  /* 0xffffe4100b001387 */ /* 0x0087e80000100800 */
[----:B------:R-:W4:Y:S04]  /*1320*/  @P1 LDL.U16 R14, [R6] ;  /* 0x00000000060e1983 */ /* 0x000f280000100400 */
[----:B------:R-:W4:Y:S02]  /*1330*/  LDL.U16 R15, [R10+-0xc] ;  /* 0xfffff4000a0f7983 */ /* 0x000f240000100400 */
[----:B----4-:R-:W-:-:S13]  /*1340*/  HSETP2.GT.AND P1, PT, R15.H0_H0, R14.H0_H0, PT ;  /* 0x2000000e0f007234 */ /* 0x010fda0003f24800 */
[----:B------:R-:W-:Y:S01]  /*1350*/  @P1 HADD2.F32 R19, -RZ, R14.H0_H0 ;  /* 0x2000000eff131230 */ /* 0x000fe20000004100 */
[----:B------:R4:W-:Y:S04]  /*1360*/  @P1 STL.U16 [R6], R15 ;  /* 0x0000000f06001387 */ /* 0x0009e80000100400 */
[----:B------:R-:W-:-:S05]  /*1370*/  @P1 F2FP.F16.F32.PACK_AB R19, RZ, R19 ;  /* 0x00000013ff13123e */ /* 0x000fca00000000ff */
[----:B------:R-:W-:Y:S04]  /*1380*/  @P1 STL.U16 [R10+-0xc], R19 ;  /* 0xfffff4130a001387 */ /* 0x000fe80000100400 */
[----:B-1----:R-:W5:Y:S04]  /*1390*/  @P1 LDL R20, [R11+-0x18] ;  /* 0xffffe8000b141983 */ /* 0x002f680000100800 */
[----:B--2---:R-:W2:Y:S04]  /*13a0*/  @P1 LDL R18, [R7] ;  /* 0x0000000007121983 */ /* 0x004ea80000100800 */
[----:B-----5:R-:W-:Y:S04]  /*13b0*/  @P1 STL [R7], R20 ;  /* 0x0000001407001387 */ /* 0x020fe80000100800 */
[----:B--2---:R1:W-:Y:S04]  /*13c0*/  @P1 STL [R11+-0x18], R18 ;  /* 0xffffe8120b001387 */ /* 0x0043e80000100800 */
[----:B------:R-:W2:Y:S04]  /*13d0*/  @P1 LDL.U16 R14, [R6] ;  /* 0x00000000060e1983 */ /* 0x000ea80000100400 */
[----:B------:R-:W2:Y:S02]  /*13e0*/  LDL.U16 R17, [R10+-0xa] ;  /* 0xfffff6000a117983 */ /* 0x000ea40000100400 */
[----:B--2---:R-:W-:-:S13]  /*13f0*/  HSETP2.GT.AND P1, PT, R17.H0_H0, R14.H0_H0, PT ;  /* 0x2000000e11007234 */ /* 0x004fda0003f24800 */
[----:B---3--:R-:W-:Y:S01]  /*1400*/  @P1 HADD2.F32 R16, -RZ, R14.H0_H0 ;  /* 0x2000000eff101230 */ /* 0x008fe20000004100 */
[----:B------:R2:W-:Y:S04]  /*1410*/  @P1 STL.U16 [R6], R17 ;  /* 0x0000001106001387 */ /* 0x0005e80000100400 */
[----:B------:R-:W-:-:S04]  /*1420*/  @P1 F2FP.F16.F32.PACK_AB R16, RZ, R16 ;  /* 0x00000010ff10123e */ /* 0x000fc800000000ff */
[----:B------:R-:W-:-:S05]  /*1430*/  PRMT R21, R16, 0x7610, R21 ;  /* 0x0000761010157816 */ /* 0x000fca0000000015 */
[----:B------:R-:W-:Y:S04]  /*1440*/  @P1 STL.U16 [R10+-0xa], R21 ;  /* 0xfffff6150a001387 */ /* 0x000fe80000100400 */
[----:B------:R-:W3:Y:S04]  /*1450*/  @P1 LDL R22, [R11+-0x14] ;  /* 0xffffec000b161983 */ /* 0x000ee80000100800 */
[----:B------:R-:W5:Y:S04]  /*1460*/  @P1 LDL R16, [R7] ;  /* 0x0000000007101983 */ /* 0x000f680000100800 */
[----:B---3--:R-:W-:Y:S04]  /*1470*/  @P1 STL [R7], R22 ;  /* 0x0000001607001387 */ /* 0x008fe80000100800 */
[----:B-----5:R3:W-:Y:S04]  /*1480*/  @P1 STL [R11+-0x14], R16 ;  /* 0xffffec100b001387 */ /* 0x0207e80000100800 */
[----:B------:R-:W5:Y:S04]  /*1490*/  @P1 LDL.U16 R14, [R6] ;  /* 0x00000000060e1983 */ /* 0x000f680000100400 */
[----:B----4-:R-:W5:Y:S02]  /*14a0*/  LDL.U16 R15, [R10+-0x8] ;  /* 0xfffff8000a0f7983 */ /* 0x010f640000100400 */
[----:B-----5:R-:W-:-:S13]  /*14b0*/  HSETP2.GT.AND P1, PT, R15.H0_H0, R14.H0_H0, PT ;  /* 0x2000000e0f007234 */ /* 0x020fda0003f24800 */
[----:B-1----:R-:W-:Y:S01]  /*14c0*/  @P1 HADD2.F32 R18, -RZ, R14.H0_H0 ;  /* 0x2000000eff121230 */ /* 0x002fe20000004100 */
[----:B------:R1:W-:Y:S04]  /*14d0*/  @P1 STL.U16 [R6], R15 ;  /* 0x0000000f06001387 */ /* 0x0003e80000100400 */
[----:B------:R-:W-:-:S04]  /*14e0*/  @P1 F2FP.F16.F32.PACK_AB R18, RZ, R18 ;  /* 0x00000012ff12123e */ /* 0x000fc800000000ff */
[----:B------:R-:W-:-:S05]  /*14f0*/  PRMT R19, R18, 0x7610, R19 ;  /* 0x0000761012137816 */ /* 0x000fca0000000013 */
[----:B------:R-:W-:Y:S04]  /*1500*/  @P1 STL.U16 [R10+-0x8], R19 ;  /* 0xfffff8130a001387 */ /* 0x000fe80000100400 */
[----:B------:R-:W4:Y:S04]  /*1510*/  @P1 LDL R20, [R11+-0x10] ;  /* 0xfffff0000b141983 */ /* 0x000f280000100800 */
[----:B------:R-:W5:Y:S04]  /*1520*/  @P1 LDL R18, [R7] ;  /* 0x0000000007121983 */ /* 0x000f680000100800 */
[----:B----4-:R-:W-:Y:S04]  /*1530*/  @P1 STL [R7], R20 ;  /* 0x0000001407001387 */ /* 0x010fe80000100800 */
[----:B-----5:R4:W-:Y:S04]  /*1540*/  @P1 STL [R11+-0x10], R18 ;  /* 0xfffff0120b001387 */ /* 0x0209e80000100800 */
[----:B------:R-:W5:Y:S04]  /*1550*/  @P1 LDL.U16 R14, [R6] ;  /* 0x00000000060e1983 */ /* 0x000f680000100400 */
[----:B--2---:R-:W5:Y:S02]  /*1560*/  LDL.U16 R17, [R10+-0x6] ;  /* 0xfffffa000a117983 */ /* 0x004f640000100400 */
[----:B-----5:R-:W-:-:S13]  /*1570*/  HSETP2.GT.AND P1, PT, R17.H0_H0, R14.H0_H0, PT ;  /* 0x2000000e11007234 */ /* 0x020fda0003f24800 */
        /* <DEDUP_REMOVED lines=10> */
[----:B-1----:R-:W5:Y:S02]  /*1620*/  LDL.U16 R15, [R10+-0x4] ;  /* 0xfffffc000a0f7983 */ /* 0x002f640000100400 */
[----:B-----5:R-:W-:-:S13]  /*1630*/  HSETP2.GT.AND P1, PT, R15.H0_H0, R14.H0_H0, PT ;  /* 0x2000000e0f007234 */ /* 0x020fda0003f24800 */
[----:B----4-:R-:W-:Y:S01]  /*1640*/  @P1 HADD2.F32 R18, -RZ, R14.H0_H0 ;  /* 0x2000000eff121230 */ /* 0x010fe20000004100 */
        /* <DEDUP_REMOVED lines=21> */
[----:B-1----:R-:W5:Y:S02]  /*17a0*/  LDL.U16 R15, [R10] ;  /* 0x000000000a0f7983 */ /* 0x002f640000100400 */
[----:B-----5:R-:W-:-:S13]  /*17b0*/  HSETP2.GT.AND P1, PT, R15.H0_H0, R14.H0_H0, PT ;  /* 0x2000000e0f007234 */ /* 0x020fda0003f24800 */
[----:B----4-:R-:W-:Y:S01]  /*17c0*/  @P1 HADD2.F32 R18, -RZ, R14.H0_H0 ;  /* 0x2000000eff121230 */ /* 0x010fe20000004100 */
[----:B------:R1:W-:Y:S04]  /*17d0*/  @P1 STL.U16 [R6], R15 ;  /* 0x0000000f06001387 */ /* 0x0003e80000100400 */
[----:B------:R-:W-:-:S04]  /*17e0*/  @P1 F2FP.F16.F32.PACK_AB R18, RZ, R18 ;  /* 0x00000012ff12123e */ /* 0x000fc800000000ff */
[----:B------:R-:W-:-:S05]  /*17f0*/  PRMT R19, R18, 0x7610, R19 ;  /* 0x0000761012137816 */ /* 0x000fca0000000013 */
[----:B------:R-:W-:Y:S04]  /*1800*/  @P1 STL.U16 [R10], R19 ;  /* 0x000000130a001387 */ /* 0x000fe80000100400 */
[----:B------:R-:W4:Y:S04]  /*1810*/  @P1 LDL R20, [R11] ;  /* 0x000000000b141983 */ /* 0x000f280000100800 */
[----:B------:R-:W5:Y:S04]  /*1820*/  @P1 LDL R18, [R7] ;  /* 0x0000000007121983 */ /* 0x000f680000100800 */
[----:B----4-:R-:W-:Y:S04]  /*1830*/  @P1 STL [R7], R20 ;  /* 0x0000001407001387 */ /* 0x010fe80000100800 */
[----:B-----5:R4:W-:Y:S04]  /*1840*/  @P1 STL [R11], R18 ;  /* 0x000000120b001387 */ /* 0x0209e80000100800 */
[----:B------:R-:W5:Y:S04]  /*1850*/  @P1 LDL.U16 R14, [R6] ;  /* 0x00000000060e1983 */ /* 0x000f680000100400 */
[----:B--2---:R-:W5:Y:S02]  /*1860*/  LDL.U16 R17, [R10+0x2] ;  /* 0x000002000a117983 */ /* 0x004f640000100400 */
[----:B-----5:R-:W-:-:S13]  /*1870*/  HSETP2.GT.AND P1, PT, R17.H0_H0, R14.H0_H0, PT ;  /* 0x2000000e11007234 */ /* 0x020fda0003f24800 */
[----:B---3--:R-:W-:Y:S01]  /*1880*/  @P1 HADD2.F32 R16, -RZ, R14.H0_H0 ;  /* 0x2000000eff101230 */ /* 0x008fe20000004100 */
[----:B------:R2:W-:Y:S04]  /*1890*/  @P1 STL.U16 [R6], R17 ;  /* 0x0000001106001387 */ /* 0x0005e80000100400 */
[----:B------:R-:W-:-:S04]  /*18a0*/  @P1 F2FP.F16.F32.PACK_AB R16, RZ, R16 ;  /* 0x00000010ff10123e */ /* 0x000fc800000000ff */
[----:B------:R-:W-:-:S05]  /*18b0*/  PRMT R21, R16, 0x7610, R21 ;  /* 0x0000761010157816 */ /* 0x000fca0000000015 */
[----:B------:R-:W-:Y:S04]  /*18c0*/  @P1 STL.U16 [R10+0x2], R21 ;  /* 0x000002150a001387 */ /* 0x000fe80000100400 */
[----:B------:R-:W3:Y:S04]  /*18d0*/  @P1 LDL R22, [R11+0x4] ;  /* 0x000004000b161983 */ /* 0x000ee80000100800 */
[----:B------:R-:W5:Y:S04]  /*18e0*/  @P1 LDL R16, [R7] ;  /* 0x0000000007101983 */ /* 0x000f680000100800 */
[----:B---3--:R-:W-:Y:S04]  /*18f0*/  @P1 STL [R7], R22 ;  /* 0x0000001607001387 */ /* 0x008fe80000100800 */
[----:B-----5:R3:W-:Y:S04]  /*1900*/  @P1 STL [R11+0x4], R16 ;  /* 0x000004100b001387 */ /* 0x0207e80000100800 */
[----:B------:R-:W5:Y:S04]  /*1910*/  @P1 LDL.U16 R14, [R6] ;  /* 0x00000000060e1983 */ /* 0x000f680000100400 */
[----:B-1----:R-:W5:Y:S02]  /*1920*/  LDL.U16 R15, [R10+0x4] ;  /* 0x000004000a0f7983 */ /* 0x002f640000100400 */
[----:B-----5:R-:W-:-:S13]  /*1930*/  HSETP2.GT.AND P1, PT, R15.H0_H0, R14.H0_H0, PT ;  /* 0x2000000e0f007234 */ /* 0x020fda0003f24800 */
[----:B----4-:R-:W-:Y:S01]  /*1940*/  @P1 HADD2.F32 R18, -RZ, R14.H0_H0 ;  /* 0x2000000eff121230 */ /* 0x010fe20000004100 */
[----:B------:R1:W-:Y:S04]  /*1950*/  @P1 STL.U16 [R6], R15 ;  /* 0x0000000f06001387 */ /* 0x0003e80000100400 */
[----:B------:R-:W-:-:S04]  /*1960*/  @P1 F2FP.F16.F32.PACK_AB R18, RZ, R18 ;  /* 0x00000012ff12123e */ /* 0x000fc800000000ff */
[----:B------:R-:W-:-:S05]  /*1970*/  PRMT R19, R18, 0x7610, R19 ;  /* 0x0000761012137816 */ /* 0x000fca0000000013 */
[----:B------:R-:W-:Y:S04]  /*1980*/  @P1 STL.U16 [R10+0x4], R19 ;  /* 0x000004130a001387 */ /* 0x000fe80000100400 */
[----:B------:R-:W4:Y:S04]  /*1990*/  @P1 LDL R20, [R11+0x8] ;  /* 0x000008000b141983 */ /* 0x000f280000100800 */
[----:B------:R-:W5:Y:S04]  /*19a0*/  @P1 LDL R18, [R7] ;  /* 0x0000000007121983 */ /* 0x000f680000100800 */
[----:B----4-:R-:W-:Y:S04]  /*19b0*/  @P1 STL [R7], R20 ;  /* 0x0000001407001387 */ /* 0x010fe80000100800 */
[----:B-----5:R4:W-:Y:S04]  /*19c0*/  @P1 STL [R11+0x8], R18 ;  /* 0x000008120b001387 */ /* 0x0209e80000100800 */
        /* <DEDUP_REMOVED lines=47> */
[----:B-----5:R-:W-:Y:S04]  /*1cc0*/  @P1 STL [R11+0x18], R18 ;  /* 0x000018120b001387 */ /* 0x020fe80000100800 */
[----:B------:R-:W4:Y:S04]  /*1cd0*/  @P1 LDL.U16 R14, [R6] ;  /* 0x00000000060e1983 */ /* 0x000f280000100400 */
[----:B--2---:R-:W4:Y:S02]  /*1ce0*/  LDL.U16 R17, [R10+0xe] ;  /* 0x00000e000a117983 */ /* 0x004f240000100400 */
[----:B----4-:R-:W-:-:S13]  /*1cf0*/  HSETP2.GT.AND P1, PT, R17.H0_H0, R14.H0_H0, PT ;  /* 0x2000000e11007234 */ /* 0x010fda0003f24800 */
[----:B---3--:R-:W-:Y:S01]  /*1d00*/  @P1 HADD2.F32 R16, -RZ, R14.H0_H0 ;  /* 0x2000000eff101230 */ /* 0x008fe20000004100 */
[----:B------:R2:W-:Y:S04]  /*1d10*/  @P1 STL.U16 [R6], R17 ;  /* 0x0000001106001387 */ /* 0x0005e80000100400 */
[----:B------:R-:W-:-:S04]  /*1d20*/  @P1 F2FP.F16.F32.PACK_AB R16, RZ, R16 ;  /* 0x00000010ff10123e */ /* 0x000fc800000000ff */
[----:B------:R-:W-:-:S05]  /*1d30*/  PRMT R21, R16, 0x7610, R21 ;  /* 0x0000761010157816 */ /* 0x000fca0000000015 */
[----:B------:R-:W-:Y:S04]  /*1d40*/  @P1 STL.U16 [R10+0xe], R21 ;  /* 0x00000e150a001387 */ /* 0x000fe80000100400 */
[----:B------:R-:W3:Y:S04]  /*1d50*/  @P1 LDL R22, [R11+0x1c] ;  /* 0x00001c000b161983 */ /* 0x000ee80000100800 */
[----:B------:R-:W4:Y:S04]  /*1d60*/  @P1 LDL R16, [R7] ;  /* 0x0000000007101983 */ /* 0x000f280000100800 */
[----:B---3--:R-:W-:Y:S04]  /*1d70*/  @P1 STL [R7], R22 ;  /* 0x0000001607001387 */ /* 0x008fe80000100800 */
[----:B----4-:R-:W-:Y:S04]  /*1d80*/  @P1 STL [R11+0x1c], R16 ;  /* 0x00001c100b001387 */ /* 0x010fe80000100800 */
[----:B------:R-:W3:Y:S04]  /*1d90*/  @P1 LDL.U16 R14, [R6] ;  /* 0x00000000060e1983 */ /* 0x000ee80000100400 */
[----:B-1----:R-:W3:Y:S02]  /*1da0*/  LDL.U16 R15, [R10+0x10] ;  /* 0x000010000a0f7983 */ /* 0x002ee40000100400 */
[----:B---3--:R-:W-:-:S13]  /*1db0*/  HSETP2.GT.AND P1, PT, R15.H0_H0, R14.H0_H0, PT ;  /* 0x2000000e0f007234 */ /* 0x008fda0003f24800 */
[----:B------:R-:W-:Y:S01]  /*1dc0*/  @P1 HADD2.F32 R14, -RZ, R14.H0_H0 ;  /* 0x2000000eff0e1230 */ /* 0x000fe20000004100 */
[----:B------:R-:W-:Y:S04]  /*1dd0*/  @P1 STL.U16 [R6], R15 ;  /* 0x0000000f06001387 */ /* 0x000fe80000100400 */
[----:B------:R-:W-:-:S04]  /*1de0*/  @P1 F2FP.F16.F32.PACK_AB R14, RZ, R14 ;  /* 0x0000000eff0e123e */ /* 0x000fc800000000ff */
[----:B--2---:R-:W-:-:S05]  /*1df0*/  PRMT R17, R14, 0x7610, R17 ;  /* 0x000076100e117816 */ /* 0x004fca0000000011 */
[----:B------:R1:W-:Y:S04]  /*1e00*/  @P1 STL.U16 [R10+0x10], R17 ;  /* 0x000010110a001387 */ /* 0x0003e80000100400 */
[----:B------:R-:W2:Y:S04]  /*1e10*/  @P1 LDL R18, [R11+0x20] ;  /* 0x000020000b121983 */ /* 0x000ea80000100800 */
[----:B------:R-:W3:Y:S01]  /*1e20*/  @P1 LDL R14, [R7] ;  /* 0x00000000070e1983 */ /* 0x000ee20000100800 */
[----:B------:R-:W-:Y:S02]  /*1e30*/  VIADD R12, R12, 0x10 ;  /* 0x000000100c0c7836 */ /* 0x000fe40000000000 */
[----:B------:R-:W-:-:S02]  /*1e40*/  VIADD R8, R8, 0x10 ;  /* 0x0000001008087836 */ /* 0x000fc40000000000 */
[----:B-1----:R-:W-:Y:S01]  /*1e50*/  VIADD R10, R10, 0x20 ;  /* 0x000000200a0a7836 */ /* 0x002fe20000000000 */
[----:B--2---:R-:W-:Y:S04]  /*1e60*/  @P1 STL [R7], R18 ;  /* 0x0000001207001387 */ /* 0x004fe80000100800 */
[----:B---3--:R1:W-:Y:S01]  /*1e70*/  @P1 STL [R11+0x20], R14 ;  /* 0x0000200e0b001387 */ /* 0x0083e20000100800 */
[----:B------:R-:W-:Y:S01]  /*1e80*/  ISETP.NE.AND P1, PT, R12, RZ, PT ;  /* 0x000000ff0c00720c */ /* 0x000fe20003f25270 */
[----:B-1----:R-:W-:-:S12]  /*1e90*/  VIADD R11, R11, 0x40 ;  /* 0x000000400b0b7836 */ /* 0x002fd80000000000 */
[----:B------:R-:W-:Y:S05]  /*1ea0*/  @P1 BRA `(.L_x_188) ;  /* 0xfffffff000ec1947 */ /* 0x000fea000383ffff */
[----:B------:R-:W-:Y:S05]  /*1eb0*/  BSYNC.RECONVERGENT B3 ;  /* 0x0000000000037941 */ /* 0x000fea0003800200 */
.L_x_187:
[----:B------:R-:W-:-:S07]  /*1ec0*/  VIADD R10, R8, 0x1 ;  /* 0x00000001080a7836 */ /* 0x000fce0000000000 */
.L_x_186:
[----:B------:R-:W-:Y:S05]  /*1ed0*/  BSYNC.RECONVERGENT B2 ;  /* 0x0000000000027941 */ /* 0x000fea0003800200 */
.L_x_185:
[----:B------:R-:W-:-:S13]  /*1ee0*/  LOP3.LUT P1, RZ, R9, 0xf, RZ, 0xc0, !PT ;  /* 0x0000000f09ff7812 */ /* 0x000fda000782c0ff */
[----:B------:R-:W-:Y:S05]  /*1ef0*/  @!P1 BRA `(.L_x_184) ;  /* 0x0000000c008c9947 */ /* 0x000fea0003800000 */
[----:B------:R-:W-:Y:S01]  /*1f00*/  LOP3.LUT R9, RZ, R5, RZ, 0x33, !PT ;  /* 0x00000005ff097212 */ /* 0x000fe200078e33ff */
[----:B------:R-:W-:Y:S04]  /*1f10*/  BSSY.RECONVERGENT B2, `(.L_x_189) ;  /* 0x000006c000027945 */ /* 0x000fe80003800200 */
[----:B0-----:R-:W-:-:S05]  /*1f20*/  IMAD.IADD R8, R0, 0x1, R9 ;  /* 0x0000000100087824 */ /* 0x001fca00078e0209 */
[----:B------:R-:W-:-:S05]  /*1f30*/  LOP3.LUT R8, R8, 0xf, RZ, 0xc0, !PT ;  /* 0x0000000f08087812 */ /* 0x000fca00078ec0ff */
[----:B------:R-:W-:-:S05]  /*1f40*/  VIADD R9, R8, 0xffffffff ;  /* 0xffffffff08097836 */ /* 0x000fca0000000000 */
[----:B------:R-:W-:-:S13]  /*1f50*/  ISETP.GE.U32.AND P1, PT, R9, 0x7, PT ;  /* 0x000000070900780c */ /* 0x000fda0003f26070 */
[----:B------:R-:W-:Y:S05]  /*1f60*/  @!P1 BRA `(.L_x_190) ;  /* 0x0000000400989947 */ /* 0x000fea0003800000 */
[----:B------:R-:W-:Y:S01]  /*1f70*/  IMAD R9, R10, 0x2, R3 ;  /* 0x000000020a097824 */ /* 0x000fe200078e0203 */
[----:B------:R-:W2:Y:S04]  /*1f80*/  LDL.U16 R11, [R6] ;  /* 0x00000000060b7983 */ /* 0x000ea80000100400 */
[----:B------:R-:W2:Y:S02]  /*1f90*/  LDL.U16 R16, [R9] ;  /* 0x0000000009107983 */ /* 0x000ea40000100400 */
[----:B--2---:R-:W-:-:S13]  /*1fa0*/  HSETP2.GT.AND P1, PT, R16.H0_H0, R11.H0_H0, PT ;  /* 0x2000000b10007234 */ /* 0x004fda0003f24800 */
[----:B------:R-:W-:Y:S01]  /*1fb0*/  @P1 HADD2.F32 R12, -RZ, R11.H0_H0 ;  /* 0x2000000bff0c1230 */ /* 0x000fe20000004100 */
[----:B------:R0:W-:Y:S04]  /*1fc0*/  @P1 STL.U16 [R6], R16 ;  /* 0x0000001006001387 */ /* 0x0001e80000100400 */
[----:B------:R-:W-:-:S04]  /*1fd0*/  @P1 F2FP.F16.F32.PACK_AB R12, RZ, R12 ;  /* 0x0000000cff0c123e */ /* 0x000fc800000000ff */
[----:B------:R-:W-:Y:S01]  /*1fe0*/  PRMT R19, R12, 0x7610, R19 ;  /* 0x000076100c137816 */ /* 0x000fe20000000013 */
[----:B------:R-:W-:-:S04]  /*1ff0*/  IMAD R12, R10, 0x4, R1 ;  /* 0x000000040a0c7824 */ /* 0x000fc800078e0201 */
[----:B------:R1:W-:Y:S04]  /*2000*/  @P1 STL.U16 [R9], R19 ;  /* 0x0000001309001387 */ /* 0x0003e80000100400 */
[----:B------:R-:W2:Y:S04]  /*2010*/  @P1 LDL R14, [R12] ;  /* 0x000000000c0e1983 */ /* 0x000ea80000100800 */
[----:B------:R-:W3:Y:S04]  /*2020*/  @P1 LDL R15, [R7] ;  /* 0x00000000070f1983 */ /* 0x000ee80000100800 */
[----:B--2---:R2:W-:Y:S04]  /*2030*/  @P1 STL [R7], R14 ;  /* 0x0000000e07001387 */ /* 0x0045e80000100800 */
[----:B---3--:R3:W-:Y:S04]  /*2040*/  @P1 STL [R12], R15 ;  /* 0x0000000f0c001387 */ /* 0x0087e80000100800 */
[----:B------:R-:W4:Y:S04]  /*2050*/  @P1 LDL.U16 R11, [R6] ;  /* 0x00000000060b1983 */ /* 0x000f280000100400 */
[----:B------:R-:W4:Y:S02]  /*2060*/  LDL.U16 R18, [R9+0x2] ;  /* 0x0000020009127983 */ /* 0x000f240000100400 */
[----:B----4-:R-:W-:-:S13]  /*2070*/  HSETP2.GT.AND P1, PT, R18.H0_H0, R11.H0_H0, PT ;  /* 0x2000000b12007234 */ /* 0x010fda0003f24800 */
[----:B------:R-:W-:Y:S01]  /*2080*/  @P1 HADD2.F32 R17, -RZ, R11.H0_H0 ;  /* 0x2000000bff111230 */ /* 0x000fe20000004100 */
[----:B------:R4:W-:Y:S04]  /*2090*/  @P1 STL.U16 [R6], R18 ;  /* 0x0000001206001387 */ /* 0x0009e80000100400 */
[----:B------:R-:W-:-:S04]  /*20a0*/  @P1 F2FP.F16.F32.PACK_AB R17, RZ, R17 ;  /* 0x00000011ff11123e */ /* 0x000fc800000000ff */
[----:B------:R-:W-:-:S05]  /*20b0*/  PRMT R20, R17, 0x7610, R20 ;  /* 0x0000761011147816 */ /* 0x000fca0000000014 */
[----:B------:R-:W-:Y:S04]  /*20c0*/  @P1 STL.U16 [R9+0x2], R20 ;  /* 0x0000021409001387 */ /* 0x000fe80000100400 */
[----:B0-----:R-:W5:Y:S04]  /*20d0*/  @P1 LDL R16, [R12+0x4] ;  /* 0x000004000c101983 */ /* 0x001f680000100800 */
[----:B------:R-:W2:Y:S04]  /*20e0*/  @P1 LDL R17, [R7] ;  /* 0x0000000007111983 */ /* 0x000ea80000100800 */
[----:B-----5:R0:W-:Y:S04]  /*20f0*/  @P1 STL [R7], R16 ;  /* 0x0000001007001387 */ /* 0x0201e80000100800 */
[----:B--2---:R2:W-:Y:S04]  /*2100*/  @P1 STL [R12+0x4], R17 ;  /* 0x000004110c001387 */ /* 0x0045e80000100800 */
[----:B------:R-:W5:Y:S04]  /*2110*/  @P1 LDL.U16 R11, [R6] ;  /* 0x00000000060b1983 */ /* 0x000f680000100400 */
[----:B-1----:R-:W5:Y:S02]  /*2120*/  LDL.U16 R19, [R9+0x4] ;  /* 0x0000040009137983 */ /* 0x002f640000100400 */
[----:B-----5:R-:W-:-:S13]  /*2130*/  HSETP2.GT.AND P1, PT, R19.H0_H0, R11.H0_H0, PT ;  /* 0x2000000b13007234 */ /* 0x020fda0003f24800 */
[----:B------:R-:W-:Y:S01]  /*2140*/  @P1 HADD2.F32 R14, -RZ, R11.H0_H0 ;  /* 0x2000000bff0e1230 */ /* 0x000fe20000004100 */
[----:B------:R1:W-:Y:S04]  /*2150*/  @P1 STL.U16 [R6], R19 ;  /* 0x0000001306001387 */ /* 0x0003e80000100400 */
[----:B------:R-:W-:-:S04]  /*2160*/  @P1 F2FP.F16.F32.PACK_AB R14, RZ, R14 ;  /* 0x0000000eff0e123e */ /* 0x000fc800000000ff */
[----:B------:R-:W-:-:S05]  /*2170*/  PRMT R21, R14, 0x7610, R21 ;  /* 0x000076100e157816 */ /* 0x000fca0000000015 */
[----:B------:R-:W-:Y:S04]  /*2180*/  @P1 STL.U16 [R9+0x4], R21 ;  /* 0x0000041509001387 */ /* 0x000fe80000100400 */
[----:B------:R-:W5:Y:S04]  /*2190*/  @P1 LDL R14, [R12+0x8] ;  /* 0x000008000c0e1983 */ /* 0x000f680000100800 */
[----:B---3--:R-:W3:Y:S04]  /*21a0*/  @P1 LDL R15, [R7] ;  /* 0x00000000070f1983 */ /* 0x008ee80000100800 */
[----:B-----5:R5:W-:Y:S04]  /*21b0*/  @P1 STL [R7], R14 ;  /* 0x0000000e07001387 */ /* 0x020be80000100800 */
[----:B---3--:R3:W-:Y:S04]  /*21c0*/  @P1 STL [R12+0x8], R15 ;  /* 0x0000080f0c001387 */ /* 0x0087e80000100800 */
[----:B------:R-:W2:Y:S04]  /*21d0*/  @P1 LDL.U16 R11, [R6] ;  /* 0x00000000060b1983 */ /* 0x000ea80000100400 */
[----:B----4-:R-:W2:Y:S02]  /*21e0*/  LDL.U16 R18, [R9+0x6] ;  /* 0x0000060009127983 */ /* 0x010ea40000100400 */
[----:B--2---:R-:W-:-:S13]  /*21f0*/  HSETP2.GT.AND P1, PT, R18.H0_H0, R11.H0_H0, PT ;  /* 0x2000000b12007234 */ /* 0x004fda0003f24800 */
[----:B0-----:R-:W-:Y:S01]  /*2200*/  @P1 HADD2.F32 R16, -RZ, R11.H0_H0 ;  /* 0x2000000bff101230 */ /* 0x001fe20000004100 */
[----:B------:R0:W-:Y:S04]  /*2210*/  @P1 STL.U16 [R6], R18 ;  /* 0x0000001206001387 */ /* 0x0001e80000100400 */
[----:B------:R-:W-:-:S04]  /*2220*/  @P1 F2FP.F16.F32.PACK_AB R16, RZ, R16 ;  /* 0x00000010ff10123e */ /* 0x000fc800000000ff */
[----:B------:R-:W-:-:S05]  /*2230*/  PRMT R20, R16, 0x7610, R20 ;  /* 0x0000761010147816 */ /* 0x000fca0000000014 */
[----:B------:R-:W-:Y:S04]  /*2240*/  @P1 STL.U16 [R9+0x6], R20 ;  /* 0x0000061409001387 */ /* 0x000fe80000100400 */
[----:B------:R-:W2:Y:S04]  /*2250*/  @P1 LDL R16, [R12+0xc] ;  /* 0x00000c000c101983 */ /* 0x000ea80000100800 */
[----:B------:R-:W4:Y:S04]  /*2260*/  @P1 LDL R17, [R7] ;  /* 0x0000000007111983 */ /* 0x000f280000100800 */
[----:B--2---:R2:W-:Y:S04]  /*2270*/  @P1 STL [R7], R16 ;  /* 0x0000001007001387 */ /* 0x0045e80000100800 */
[----:B----4-:R4:W-:Y:S04]  /*2280*/  @P1 STL [R12+0xc], R17 ;  /* 0x00000c110c001387 */ /* 0x0109e80000100800 */
        /* <DEDUP_REMOVED lines=11> */
[----:B---3--:R-:W-:Y:S04]  /*2340*/  @P1 STL [R12+0x10], R15 ;  /* 0x0000100f0c001387 */ /* 0x008fe80000100800 */
[----:B------:R-:W3:Y:S04]  /*2350*/  @P1 LDL.U16 R11, [R6] ;  /* 0x00000000060b1983 */ /* 0x000ee80000100400 */
[----:B0-----:R-:W3:Y:S02]  /*2360*/  LDL.U16 R18, [R9+0xa] ;  /* 0x00000a0009127983 */ /* 0x001ee40000100400 */
[----:B---3--:R-:W-:-:S13]  /*2370*/  HSETP2.GT.AND P1, PT, R18.H0_H0, R11.H0_H0, PT ;  /* 0x2000000b12007234 */ /* 0x008fda0003f24800 */
[----:B--2---:R-:W-:Y:S01]  /*2380*/  @P1 HADD2.F32 R16, -RZ, R11.H0_H0 ;  /* 0x2000000bff101230 */ /* 0x004fe20000004100 */
[----:B------:R0:W-:Y:S04]  /*2390*/  @P1 STL.U16 [R6], R18 ;  /* 0x0000001206001387 */ /* 0x0001e80000100400 */
[----:B------:R-:W-:-:S04]  /*23a0*/  @P1 F2FP.F16.F32.PACK_AB R16, RZ, R16 ;  /* 0x00000010ff10123e */ /* 0x000fc800000000ff */
[----:B------:R-:W-:-:S05]  /*23b0*/  PRMT R20, R16, 0x7610, R20 ;  /* 0x0000761010147816 */ /* 0x000fca0000000014 */
[----:B------:R-:W-:Y:S04]  /*23c0*/  @P1 STL.U16 [R9+0xa], R20 ;  /* 0x00000a1409001387 */ /* 0x000fe80000100400 */
[----:B------:R-:W2:Y:S04]  /*23d0*/  @P1 LDL R16, [R12+0x14] ;  /* 0x000014000c101983 */ /* 0x000ea80000100800 */
[----:B----4-:R-:W3:Y:S04]  /*23e0*/  @P1 LDL R17, [R7] ;  /* 0x0000000007111983 */ /* 0x010ee80000100800 */
[----:B--2---:R2:W-:Y:S04]  /*23f0*/  @P1 STL [R7], R16 ;  /* 0x0000001007001387 */ /* 0x0045e80000100800 */
[----:B---3--:R3:W-:Y:S04]  /*2400*/  @P1 STL [R12+0x14], R17 ;  /* 0x000014110c001387 */ /* 0x0087e80000100800 */
[----:B------:R-:W4:Y:S04]  /*2410*/  @P1 LDL.U16 R11, [R6] ;  /* 0x00000000060b1983 */ /* 0x000f280000100400 */
[----:B-1----:R-:W4:Y:S02]  /*2420*/  LDL.U16 R19, [R9+0xc] ;  /* 0x00000c0009137983 */ /* 0x002f240000100400 */
[----:B----4-:R-:W-:-:S13]  /*2430*/  HSETP2.GT.AND P1, PT, R19.H0_H0, R11.H0_H0, PT ;  /* 0x2000000b13007234 */ /* 0x010fda0003f24800 */
[----:B-----5:R-:W-:Y:S01]  /*2440*/  @P1 HADD2.F32 R14, -RZ, R11.H0_H0 ;  /* 0x2000000bff0e1230 */ /* 0x020fe20000004100 */
[----:B------:R3:W-:Y:S04]  /*2450*/  @P1 STL.U16 [R6], R19 ;  /* 0x0000001306001387 */ /* 0x0007e80000100400 */
[----:B------:R-:W-:-:S04]  /*2460*/  @P1 F2FP.F16.F32.PACK_AB R14, RZ, R14 ;  /* 0x0000000eff0e123e */ /* 0x000fc800000000ff */
[----:B0-----:R-:W-:-:S05]  /*2470*/  PRMT R18, R14, 0x7610, R18 ;  /* 0x000076100e127816 */ /* 0x001fca0000000012 */
[----:B------:R3:W-:Y:S04]  /*2480*/  @P1 STL.U16 [R9+0xc], R18 ;  /* 0x00000c1209001387 */ /* 0x0007e80000100400 */
[----:B------:R-:W4:Y:S04]  /*2490*/  @P1 LDL R14, [R12+0x18] ;  /* 0x000018000c0e1983 */ /* 0x000f280000100800 */
[----:B------:R-:W5:Y:S04]  /*24a0*/  @P1 LDL R15, [R7] ;  /* 0x00000000070f1983 */ /* 0x000f680000100800 */
[----:B----4-:R3:W-:Y:S04]  /*24b0*/  @P1 STL [R7], R14 ;  /* 0x0000000e07001387 */ /* 0x0107e80000100800 */
[----:B-----5:R3:W-:Y:S04]  /*24c0*/  @P1 STL [R12+0x18], R15 ;  /* 0x0000180f0c001387 */ /* 0x0207e80000100800 */
[----:B------:R-:W4:Y:S04]  /*24d0*/  @P1 LDL.U16 R11, [R6] ;  /* 0x00000000060b1983 */ /* 0x000f280000100400 */
[----:B--2---:R-:W4:Y:S01]  /*24e0*/  LDL.U16 R16, [R9+0xe] ;  /* 0x00000e0009107983 */ /* 0x004f220000100400 */
[----:B------:R-:W-:Y:S01]  /*24f0*/  BSSY.RECONVERGENT B3, `(.L_x_191) ;  /* 0x000000c000037945 */ /* 0x000fe20003800200 */
[----:B----4-:R-:W-:-:S13]  /*2500*/  HSETP2.GT.AND P1, PT, R16.H0_H0, R11.H0_H0, PT ;  /* 0x2000000b10007234 */ /* 0x010fda0003f24800 */
[----:B---3--:R-:W-:Y:S05]  /*2510*/  @!P1 BRA `(.L_x_192) ;  /* 0x0000000000249947 */ /* 0x008fea0003800000 */
[----:B------:R-:W-:Y:S01]  /*2520*/  HADD2.F32 R11, -RZ, R11.H0_H0 ;  /* 0x2000000bff0b7230 */ /* 0x000fe20000004100 */
[----:B------:R0:W-:Y:S04]  /*2530*/  STL.U16 [R6], R16 ;  /* 0x0000001006007387 */ /* 0x0001e80000100400 */
[----:B------:R-:W-:-:S04]  /*2540*/  F2FP.F16.F32.PACK_AB R11, RZ, R11 ;  /* 0x0000000bff0b723e */ /* 0x000fc800000000ff */
[----:B------:R-:W-:-:S05]  /*2550*/  PRMT R15, R11, 0x7610, R15 ;  /* 0x000076100b0f7816 */ /* 0x000fca000000000f */
[----:B------:R0:W-:Y:S04]  /*2560*/  STL.U16 [R9+0xe], R15 ;  /* 0x00000e0f09007387 */ /* 0x0001e80000100400 */
[----:B------:R-:W2:Y:S04]  /*2570*/  LDL R14, [R12+0x1c] ;  /* 0x00001c000c0e7983 */ /* 0x000ea80000100800 */
[----:B------:R-:W3:Y:S04]  /*2580*/  LDL R11, [R7] ;  /* 0x00000000070b7983 */ /* 0x000ee80000100800 */
[----:B--2---:R0:W-:Y:S04]  /*2590*/  STL [R7], R14 ;  /* 0x0000000e07007387 */ /* 0x0041e80000100800 */
[----:B---3--:R0:W-:Y:S02]  /*25a0*/  STL [R12+0x1c], R11 ;  /* 0x00001c0b0c007387 */ /* 0x0081e40000100800 */
.L_x_192:
[----:B------:R-:W-:Y:S05]  /*25b0*/  BSYNC.RECONVERGENT B3 ;  /* 0x0000000000037941 */ /* 0x000fea0003800200 */
.L_x_191:
[----:B------:R-:W-:-:S07]  /*25c0*/  VIADD R10, R10, 0x8 ;  /* 0x000000080a0a7836 */ /* 0x000fce0000000000 */
.L_x_190:
[----:B------:R-:W-:Y:S05]  /*25d0*/  BSYNC.RECONVERGENT B2 ;  /* 0x0000000000027941 */ /* 0x000fea0003800200 */
.L_x_189:
[----:B------:R-:W-:-:S13]  /*25e0*/  LOP3.LUT P1, RZ, R8, 0x7, RZ, 0xc0, !PT ;  /* 0x0000000708ff7812 */ /* 0x000fda000782c0ff */
[----:B------:R-:W-:Y:S05]  /*25f0*/  @!P1 BRA `(.L_x_184) ;  /* 0x0000000400cc9947 */ /* 0x000fea0003800000 */
[----:B0-----:R-:W-:Y:S01]  /*2600*/  LOP3.LUT R9, RZ, R4, RZ, 0x33, !PT ;  /* 0x00000004ff097212 */ /* 0x001fe200078e33ff */
[----:B------:R-:W-:Y:S04]  /*2610*/  BSSY.RECONVERGENT B2, `(.L_x_193) ;  /* 0x000003e000027945 */ /* 0x000fe80003800200 */
[----:B------:R-:W-:-:S05]  /*2620*/  IMAD.IADD R9, R0, 0x1, R9 ;  /* 0x0000000100097824 */ /* 0x000fca00078e0209 */
[----:B------:R-:W-:-:S04]  /*2630*/  LOP3.LUT R9, R9, 0xffff, RZ, 0xc0, !PT ;  /* 0x0000ffff09097812 */ /* 0x000fc800078ec0ff */
[----:B------:R-:W-:-:S05]  /*2640*/  LOP3.LUT R8, R9, 0x7, RZ, 0xc0, !PT ;  /* 0x0000000709087812 */ /* 0x000fca00078ec0ff */
[----:B------:R-:W-:-:S05]  /*2650*/  VIADD R8, R8, 0xffffffff ;  /* 0xffffffff08087836 */ /* 0x000fca0000000000 */
[----:B------:R-:W-:Y:S02]  /*2660*/  ISETP.GE.U32.AND P1, PT, R8, 0x3, PT ;  /* 0x000000030800780c */ /* 0x000fe40003f26070 */
[----:B------:R-:W-:-:S11]  /*2670*/  LOP3.LUT R8, R9, 0x3, RZ, 0xc0, !PT ;  /* 0x0000000309087812 */ /* 0x000fd600078ec0ff */
[----:B------:R-:W-:Y:S05]  /*2680*/  @!P1 BRA `(.L_x_194) ;  /* 0x0000000000d89947 */ /* 0x000fea0003800000 */
[----:B------:R-:W-:Y:S01]  /*2690*/  IMAD R9, R10, 0x2, R3 ;  /* 0x000000020a097824 */ /* 0x000fe200078e0203 */
[----:B------:R-:W2:Y:S04]  /*26a0*/  LDL.U16 R12, [R6] ;  /* 0x00000000060c7983 */ /* 0x000ea80000100400 */
[----:B------:R-:W2:Y:S02]  /*26b0*/  LDL.U16 R15, [R9] ;  /* 0x00000000090f7983 */ /* 0x000ea40000100400 */
[----:B--2---:R-:W-:-:S13]  /*26c0*/  HSETP2.GT.AND P1, PT, R15.H0_H0, R12.H0_H0, PT ;  /* 0x2000000c0f007234 */ /* 0x004fda0003f24800 */
[----:B------:R-:W-:Y:S01]  /*26d0*/  @P1 HADD2.F32 R11, -RZ, R12.H0_H0 ;  /* 0x2000000cff0b1230 */ /* 0x000fe20000004100 */
[----:B------:R-:W-:Y:S04]  /*26e0*/  @P1 STL.U16 [R6], R15 ;  /* 0x0000000f06001387 */ /* 0x000fe80000100400 */
[----:B------:R-:W-:-:S04]  /*26f0*/  @P1 F2FP.F16.F32.PACK_AB R11, RZ, R11 ;  /* 0x0000000bff0b123e */ /* 0x000fc800000000ff */
[----:B------:R-:W-:Y:S01]  /*2700*/  PRMT R19, R11, 0x7610, R19 ;  /* 0x000076100b137816 */ /* 0x000fe20000000013 */
[----:B------:R-:W-:-:S04]  /*2710*/  IMAD R11, R10, 0x4, R1 ;  /* 0x000000040a0b7824 */ /* 0x000fc800078e0201 */
[----:B------:R-:W-:Y:S04]  /*2720*/  @P1 STL.U16 [R9], R19 ;  /* 0x0000001309001387 */ /* 0x000fe80000100400 */
[----:B------:R-:W2:Y:S04]  /*2730*/  @P1 LDL R16, [R11] ;  /* 0x000000000b101983 */ /* 0x000ea80000100800 */
[----:B------:R-:W3:Y:S04]  /*2740*/  @P1 LDL R14, [R7] ;  /* 0x00000000070e1983 */ /* 0x000ee80000100800 */
[----:B--2---:R0:W-:Y:S04]  /*2750*/  @P1 STL [R7], R16 ;  /* 0x0000001007001387 */ /* 0x0041e80000100800 */
[----:B---3--:R1:W-:Y:S04]  /*2760*/  @P1 STL [R11], R14 ;  /* 0x0000000e0b001387 */ /* 0x0083e80000100800 */
[----:B------:R-:W2:Y:S04]  /*2770*/  @P1 LDL.U16 R12, [R6] ;  /* 0x00000000060c1983 */ /* 0x000ea80000100400 */
[----:B------:R-:W2:Y:S02]  /*2780*/  LDL.U16 R17, [R9+0x2] ;  /* 0x0000020009117983 */ /* 0x000ea40000100400 */
[----:B--2---:R-:W-:-:S13]  /*2790*/  HSETP2.GT.AND P1, PT, R17.H0_H0, R12.H0_H0, PT ;  /* 0x2000000c11007234 */ /* 0x004fda0003f24800 */
[----:B------:R-:W-:Y:S01]  /*27a0*/  @P1 HADD2.F32 R18, -RZ, R12.H0_H0 ;  /* 0x2000000cff121230 */ /* 0x000fe20000004100 */
[----:B------:R-:W-:Y:S04]  /*27b0*/  @P1 STL.U16 [R6], R17 ;  /* 0x0000001106001387 */ /* 0x000fe80000100400 */
[----:B------:R-:W-:-:S04]  /*27c0*/  @P1 F2FP.F16.F32.PACK_AB R18, RZ, R18 ;  /* 0x00000012ff12123e */ /* 0x000fc800000000ff */
[----:B------:R-:W-:-:S05]  /*27d0*/  PRMT R20, R18, 0x7610, R20 ;  /* 0x0000761012147816 */ /* 0x000fca0000000014 */
[----:B------:R2:W-:Y:S04]  /*27e0*/  @P1 STL.U16 [R9+0x2], R20 ;  /* 0x0000021409001387 */ /* 0x0005e80000100400 */
[----:B------:R-:W3:Y:S04]  /*27f0*/  @P1 LDL R18, [R11+0x4] ;  /* 0x000004000b121983 */ /* 0x000ee80000100800 */
[----:B0-----:R-:W4:Y:S04]  /*2800*/  @P1 LDL R16, [R7] ;  /* 0x0000000007101983 */ /* 0x001f280000100800 */
[----:B---3--:R0:W-:Y:S04]  /*2810*/  @P1 STL [R7], R18 ;  /* 0x0000001207001387 */ /* 0x0081e80000100800 */
[----:B----4-:R0:W-:Y:S04]  /*2820*/  @P1 STL [R11+0x4], R16 ;  /* 0x000004100b001387 */ /* 0x0101e80000100800 */
[----:B------:R-:W3:Y:S04]  /*2830*/  @P1 LDL.U16 R12, [R6] ;  /* 0x00000000060c1983 */ /* 0x000ee80000100400 */
[----:B------:R-:W3:Y:S02]  /*2840*/  LDL.U16 R15, [R9+0x4] ;  /* 0x00000400090f7983 */ /* 0x000ee40000100400 */
[----:B---3--:R-:W-:-:S13]  /*2850*/  HSETP2.GT.AND P1, PT, R15.H0_H0, R12.H0_H0, PT ;  /* 0x2000000c0f007234 */ /* 0x008fda0003f24800 */
[----:B-1----:R-:W-:Y:S01]  /*2860*/  @P1 HADD2.F32 R14, -RZ, R12.H0_H0 ;  /* 0x2000000cff0e1230 */ /* 0x002fe20000004100 */
[----:B------:R0:W-:Y:S04]  /*2870*/  @P1 STL.U16 [R6], R15 ;  /* 0x0000000f06001387 */ /* 0x0001e80000100400 */
[----:B------:R-:W-:-:S04]  /*2880*/  @P1 F2FP.F16.F32.PACK_AB R14, RZ, R14 ;  /* 0x0000000eff0e123e */ /* 0x000fc800000000ff */
[----:B------:R-:W-:-:S05]  /*2890*/  PRMT R19, R14, 0x7610, R19 ;  /* 0x000076100e137816 */ /* 0x000fca0000000013 */
[----:B------:R0:W-:Y:S04]  /*28a0*/  @P1 STL.U16 [R9+0x4], R19 ;  /* 0x0000041309001387 */ /* 0x0001e80000100400 */
[----:B--2---:R-:W2:Y:S04]  /*28b0*/  @P1 LDL R20, [R11+0x8] ;  /* 0x000008000b141983 */ /* 0x004ea80000100800 */
[----:B------:R-:W3:Y:S04]  /*28c0*/  @P1 LDL R14, [R7] ;  /* 0x00000000070e1983 */ /* 0x000ee80000100800 */
[----:B--2---:R0:W-:Y:S04]  /*28d0*/  @P1 STL [R7], R20 ;  /* 0x0000001407001387 */ /* 0x0041e80000100800 */
[----:B---3--:R0:W-:Y:S04]  /*28e0*/  @P1 STL [R11+0x8], R14 ;  /* 0x0000080e0b001387 */ /* 0x0081e80000100800 */
[----:B------:R-:W2:Y:S04]  /*28f0*/  @P1 LDL.U16 R12, [R6] ;  /* 0x00000000060c1983 */ /* 0x000ea80000100400 */
[----:B------:R-:W2:Y:S01]  /*2900*/  LDL.U16 R17, [R9+0x6] ;  /* 0x0000060009117983 */ /* 0x000ea20000100400 */
[----:B------:R-:W-:Y:S01]  /*2910*/  BSSY.RECONVERGENT B3, `(.L_x_195) ;  /* 0x000000c000037945 */ /* 0x000fe20003800200 */
[----:B--2---:R-:W-:-:S13]  /*2920*/  HSETP2.GT.AND P1, PT, R17.H0_H0, R12.H0_H0, PT ;  /* 0x2000000c11007234 */ /* 0x004fda0003f24800 */
[----:B0-----:R-:W-:Y:S05]  /*2930*/  @!P1 BRA `(.L_x_196) ;  /* 0x0000000000249947 */ /* 0x001fea0003800000 */
        /* <DEDUP_REMOVED lines=9> */
.L_x_196:
[----:B------:R-:W-:Y:S05]  /*29d0*/  BSYNC.RECONVERGENT B3 ;  /* 0x0000000000037941 */ /* 0x000fea0003800200 */
.L_x_195:
[----:B------:R-:W-:-:S07]  /*29e0*/  VIADD R10, R10, 0x4 ;  /* 0x000000040a0a7836 */ /* 0x000fce0000000000 */
.L_x_194:
[----:B------:R-:W-:Y:S05]  /*29f0*/  BSYNC.RECONVERGENT B2 ;  /* 0x0000000000027941 */ /* 0x000fea0003800200 */
.L_x_193:
[----:B------:R-:W-:-:S13]  /*2a00*/  ISETP.NE.AND P1, PT, R8, RZ, PT ;  /* 0x000000ff0800720c */ /* 0x000fda0003f25270 */
[----:B------:R-:W-:Y:S05]  /*2a10*/  @!P1 BRA `(.L_x_184) ;  /* 0x0000000000c49947 */ /* 0x000fea0003800000 */
[----:B0-----:R-:W-:Y:S01]  /*2a20*/  IMAD R11, R10, 0x2, R3 ;  /* 0x000000020a0b7824 */ /* 0x001fe200078e0203 */
[----:B------:R-:W2:Y:S04]  /*2a30*/  LDL.U16 R12, [R6] ;  /* 0x00000000060c7983 */ /* 0x000ea80000100400 */
[----:B------:R-:W2:Y:S01]  /*2a40*/  LDL.U16 R15, [R11] ;  /* 0x000000000b0f7983 */ /* 0x000ea20000100400 */
[----:B------:R-:W-:Y:S01]  /*2a50*/  BSSY.RECONVERGENT B2, `(.L_x_197) ;  /* 0x000000e000027945 */ /* 0x000fe20003800200 */
[----:B------:R-:W-:Y:S01]  /*2a60*/  ISETP.NE.AND P2, PT, R8, 0x1, PT ;  /* 0x000000010800780c */ /* 0x000fe20003f45270 */
[----:B------:R-:W-:Y:S01]  /*2a70*/  IMAD R9, R10, 0x4, R1 ;  /* 0x000000040a097824 */ /* 0x000fe200078e0201 */
[----:B--2---:R-:W-:-:S13]  /*2a80*/  HSETP2.GT.AND P1, PT, R15.H0_H0, R12.H0_H0, PT ;  /* 0x2000000c0f007234 */ /* 0x004fda0003f24800 */
[----:B------:R-:W-:Y:S05]  /*2a90*/  @!P1 BRA `(.L_x_198) ;  /* 0x0000000000249947 */ /* 0x000fea0003800000 */
[----:B------:R-:W-:Y:S01]  /*2aa0*/  HADD2.F32 R10, -RZ, R12.H0_H0 ;  /* 0x2000000cff0a7230 */ /* 0x000fe20000004100 */
[----:B------:R0:W-:Y:S04]  /*2ab0*/  STL.U16 [R6], R15 ;  /* 0x0000000f06007387 */ /* 0x0001e80000100400 */
[----:B------:R-:W-:-:S04]  /*2ac0*/  F2FP.F16.F32.PACK_AB R10, RZ, R10 ;  /* 0x0000000aff0a723e */ /* 0x000fc800000000ff */
[----:B------:R-:W-:-:S05]  /*2ad0*/  PRMT R14, R10, 0x7610, R14 ;  /* 0x000076100a0e7816 */ /* 0x000fca000000000e */
[----:B------:R0:W-:Y:S04]  /*2ae0*/  STL.U16 [R11], R14 ;  /* 0x0000000e0b007387 */ /* 0x0001e80000100400 */
[----:B------:R-:W2:Y:S04]  /*2af0*/  LDL R12, [R9] ;  /* 0x00000000090c7983 */ /* 0x000ea80000100800 */
[----:B------:R-:W3:Y:S04]  /*2b00*/  LDL R10, [R7] ;  /* 0x00000000070a7983 */ /* 0x000ee80000100800 */
[----:B--2---:R0:W-:Y:S04]  /*2b10*/  STL [R7], R12 ;  /* 0x0000000c07007387 */ /* 0x0041e80000100800 */
[----:B---3--:R0:W-:Y:S02]  /*2b20*/  STL [R9], R10 ;  /* 0x0000000a09007387 */ /* 0x0081e40000100800 */
.L_x_198:
[----:B------:R-:W-:Y:S05]  /*2b30*/  BSYNC.RECONVERGENT B2 ;  /* 0x0000000000027941 */ /* 0x000fea0003800200 */
.L_x_197:
[----:B------:R-:W-:Y:S05]  /*2b40*/  @!P2 BRA `(.L_x_184) ;  /* 0x000000000078a947 */ /* 0x000fea0003800000 */
[----:B0-----:R-:W2:Y:S04]  /*2b50*/  LDL.U16 R15, [R11+0x2] ;  /* 0x000002000b0f7983 */ /* 0x001ea80000100400 */
[----:B------:R-:W2:Y:S01]  /*2b60*/  LDL.U16 R10, [R6] ;  /* 0x00000000060a7983 */ /* 0x000ea20000100400 */
[----:B------:R-:W-:Y:S01]  /*2b70*/  BSSY.RECONVERGENT B2, `(.L_x_199) ;  /* 0x000000d000027945 */ /* 0x000fe20003800200 */
[----:B------:R-:W-:Y:S02]  /*2b80*/  ISETP.NE.AND P2, PT, R8, 0x2, PT ;  /* 0x000000020800780c */ /* 0x000fe40003f45270 */
[----:B--2---:R-:W-:-:S13]  /*2b90*/  HSETP2.GT.AND P1, PT, R15.H0_H0, R10.H0_H0, PT ;  /* 0x2000000a0f007234 */ /* 0x004fda0003f24800 */
[----:B------:R-:W-:Y:S05]  /*2ba0*/  @!P1 BRA `(.L_x_200) ;  /* 0x0000000000249947 */ /* 0x000fea0003800000 */
        /* <DEDUP_REMOVED lines=9> */
.L_x_200:
[----:B------:R-:W-:Y:S05]  /*2c40*/  BSYNC.RECONVERGENT B2 ;  /* 0x0000000000027941 */ /* 0x000fea0003800200 */
.L_x_199:
[----:B------:R-:W-:Y:S05]  /*2c50*/  @!P2 BRA `(.L_x_184) ;  /* 0x000000000034a947 */ /* 0x000fea0003800000 */
[----:B0-----:R-:W2:Y:S04]  /*2c60*/  LDL.U16 R15, [R11+0x4] ;  /* 0x000004000b0f7983 */ /* 0x001ea80000100400 */
[----:B------:R-:W2:Y:S02]  /*2c70*/  LDL.U16 R8, [R6] ;  /* 0x0000000006087983 */ /* 0x000ea40000100400 */
        /* <DEDUP_REMOVED lines=11> */
.L_x_184:
[----:B------:R-:W-:Y:S05]  /*2d30*/  BSYNC.RECONVERGENT B0 ;  /* 0x0000000000007941 */ /* 0x000fea0003800200 */
.L_x_183:
[----:B------:R-:W-:Y:S02]  /*2d40*/  VIADD R5, R5, 0x1 ;  /* 0x0000000105057836 */ /* 0x000fe40000000000 */
[----:B------:R-:W-:Y:S01]  /*2d50*/  VIADD R4, R4, 0x1 ;  /* 0x0000000104047836 */ /* 0x000fe20000000000 */
[----:B------:R-:W-:Y:S06]  /*2d60*/  @P0 BRA `(.L_x_201) ;  /* 0xffffffe000e40947 */ /* 0x000fec000383ffff */
.L_x_182:
[----:B------:R-:W-:Y:S05]  /*2d70*/  BSYNC.RECONVERGENT B1 ;  /* 0x0000000000017941 */ /* 0x000fea0003800200 */
.L_x_181:
[----:B0-----:R-:W0:Y:S01]  /*2d80*/  LDC R4, c[0x0][0x390] ;  /* 0x0000e400ff047b82 */ /* 0x001e220000000800 */
[C---:B------:R-:W-:Y:S01]  /*2d90*/  ISETP.GE.AND P0, PT, R13.reuse, 0x1, PT ;  /* 0x000000010d00780c */ /* 0x040fe20003f06270 */
[----:B--2---:R-:W-:Y:S01]  /*2da0*/  VIADD R2, R13, 0xffffffff ;  /* 0xffffffff0d027836 */ /* 0x004fe20000000000 */
[----:B------:R-:W-:Y:S01]  /*2db0*/  BSSY.RECONVERGENT B0, `(.L_x_202) ;  /* 0x0000012000007945 */ /* 0x000fe20003800200 */
[----:B-1----:R-:W-:Y:S02]  /*2dc0*/  PRMT R0, RZ, 0x7610, R0 ;  /* 0x00007610ff007816 */ /* 0x002fe40000000000 */
[----:B------:R-:W-:Y:S01]  /*2dd0*/  IMAD.MOV.U32 R12, RZ, RZ, R2 ;  /* 0x000000ffff0c7224 */ /* 0x000fe200078e0002 */
[----:B0-----:R-:W-:-:S13]  /*2de0*/  FSETP.GEU.OR P0, PT, R4, 1, !P0 ;  /* 0x3f8000000400780b */ /* 0x001fda000470e400 */
[----:B------:R-:W-:Y:S05]  /*2df0*/  @P0 BRA `(.L_x_203) ;  /* 0x0000000000340947 */ /* 0x000fea0003800000 */
[----:B------:R-:W-:Y:S01]  /*2e00*/  F2FP.F16.F32.PACK_AB R4, RZ, R4 ;  /* 0x00000004ff04723e */ /* 0x000fe200000000ff */
[----:B------:R-:W-:Y:S01]  /*2e10*/  IMAD.MOV.U32 R12, RZ, RZ, RZ ;  /* 0x000000ffff0c7224 */ /* 0x000fe200078e00ff */
[----:B------:R-:W-:-:S07]  /*2e20*/  PRMT R0, R0, 0x5410, RZ ;  /* 0x0000541000007816 */ /* 0x000fce00000000ff */
.L_x_204:
[----:B------:R-:W-:-:S06]  /*2e30*/  IMAD R5, R12, 0x2, R3 ;  /* 0x000000020c057824 */ /* 0x000fcc00078e0203 */
[----:B------:R-:W2:Y:S02]  /*2e40*/  LDL.U16 R5, [R5] ;  /* 0x0000000005057983 */ /* 0x000ea40000100400 */
[----:B--2---:R-:W-:-:S05]  /*2e50*/  HADD2 R6, R0.H1_H1, R5.H0_H0 ;  /* 0x2000000500067230 */ /* 0x004fca0000000c00 */
[----:B------:R-:W-:-:S13]  /*2e60*/  HSETP2.GE.AND P0, PT, R6.H0_H0, R4.H0_H0, PT ;  /* 0x2000000406007234 */ /* 0x000fda0003f06800 */
[----:B------:R-:W-:Y:S05]  /*2e70*/  @P0 BRA `(.L_x_203) ;  /* 0x0000000000140947 */ /* 0x000fea0003800000 */
[----:B------:R-:W-:Y:S01]  /*2e80*/  VIADD R12, R12, 0x1 ;  /* 0x000000010c0c7836 */ /* 0x000fe20000000000 */
[----:B------:R-:W-:-:S04]  /*2e90*/  PRMT R0, R0, 0x5410, R6 ;  /* 0x0000541000007816 */ /* 0x000fc80000000006 */
[----:B------:R-:W-:-:S13]  /*2ea0*/  ISETP.NE.AND P0, PT, R12, R13, PT ;  /* 0x0000000d0c00720c */ /* 0x000fda0003f05270 */
[----:B------:R-:W-:Y:S05]  /*2eb0*/  @P0 BRA `(.L_x_204) ;  /* 0xfffffffc00dc0947 */ /* 0x000fea000383ffff */
[----:B------:R-:W-:-:S07]  /*2ec0*/  IMAD.MOV.U32 R12, RZ, RZ, R2 ;  /* 0x000000ffff0c7224 */ /* 0x000fce00078e0002 */
.L_x_203:
[----:B------:R-:W-:Y:S05]  /*2ed0*/  BSYNC.RECONVERGENT B0 ;  /* 0x0000000000007941 */ /* 0x000fea0003800200 */
.L_x_202:
[----:B------:R-:W-:Y:S01]  /*2ee0*/  ISETP.GE.AND P0, PT, R12, RZ, PT ;  /* 0x000000ff0c00720c */ /* 0x000fe20003f06270 */
[----:B------:R-:W-:Y:S01]  /*2ef0*/  BSSY.RECONVERGENT B0, `(.L_x_205) ;  /* 0x0000050000007945 */ /* 0x000fe20003800200 */
[----:B------:R-:W-:-:S11]  /*2f00*/  PRMT R15, RZ, 0x7610, R15 ;  /* 0x00007610ff0f7816 */ /* 0x000fd6000000000f */
[----:B------:R-:W-:Y:S05]  /*2f10*/  @!P0 BRA `(.L_x_206) ;  /* 0x0000000400348947 */ /* 0x000fea0003800000 */
[C---:B------:R-:W-:Y:S01]  /*2f20*/  ISETP.GE.U32.AND P0, PT, R12.reuse, 0xf, PT ;  /* 0x0000000f0c00780c */ /* 0x040fe20003f06070 */
[----:B------:R-:W-:Y:S01]  /*2f30*/  VIADD R2, R12, 0x1 ;  /* 0x000000010c027836 */ /* 0x000fe20000000000 */
[----:B------:R-:W-:Y:S01]  /*2f40*/  BSSY.RECONVERGENT B1, `(.L_x_207) ;  /* 0x0000020000017945 */ /* 0x000fe20003800200 */
[----:B------:R-:W-:Y:S01]  /*2f50*/  IMAD.MOV.U32 R14, RZ, RZ, RZ ;  /* 0x000000ffff0e7224 */ /* 0x000fe200078e00ff */
[----:B------:R-:W-:Y:S02]  /*2f60*/  PRMT R15, RZ, 0x7610, R15 ;  /* 0x00007610ff0f7816 */ /* 0x000fe4000000000f */
[----:B------:R-:W-:-:S04]  /*2f70*/  LOP3.LUT R16, R2, 0xf, RZ, 0xc0, !PT ;  /* 0x0000000f02107812 */ /* 0x000fc800078ec0ff */
[----:B------:R-:W-:-:S03]  /*2f80*/  ISETP.NE.AND P1, PT, R16, RZ, PT ;  /* 0x000000ff1000720c */ /* 0x000fc60003f25270 */
[----:B------:R-:W-:Y:S10]  /*2f90*/  @!P0 BRA `(.L_x_208) ;  /* 0x0000000000688947 */ /* 0x000ff40003800000 */
[----:B------:R-:W-:Y:S01]  /*2fa0*/  LOP3.LUT R14, R2, 0xfffffff0, RZ, 0xc0, !PT ;  /* 0xfffffff0020e7812 */ /* 0x000fe200078ec0ff */
[----:B------:R-:W-:Y:S01]  /*2fb0*/  VIADD R13, R1, 0x4010 ;  /* 0x00004010010d7836 */ /* 0x000fe20000000000 */
[----:B------:R-:W-:-:S03]  /*2fc0*/  PRMT R15, RZ, 0x7610, R15 ;  /* 0x00007610ff0f7816 */ /* 0x000fc6000000000f */
[----:B------:R-:W-:-:S07]  /*2fd0*/  IMAD.MOV R17, RZ, RZ, -R14 ;  /* 0x000000ffff117224 */ /* 0x000fce00078e0a0e */
.L_x_209:
[----:B------:R-:W2:Y:S04]  /*2fe0*/  LDL.128 R4, [R13+-0x10] ;  /* 0xfffff0000d047983 */ /* 0x000ea80000100c00 */
[----:B------:R0:W3:Y:S01]  /*2ff0*/  LDL.128 R8, [R13] ;  /* 0x000000000d087983 */ /* 0x0000e20000100c00 */
[----:B------:R-:W-:-:S05]  /*3000*/  VIADD R17, R17, 0x10 ;  /* 0x0000001011117836 */ /* 0x000fca0000000000 */
[----:B------:R-:W-:Y:S01]  /*3010*/  ISETP.NE.AND P0, PT, R17, RZ, PT ;  /* 0x000000ff1100720c */ /* 0x000fe20003f05270 */
[----:B0-----:R-:W-:Y:S02]  /*3020*/  VIADD R13, R13, 0x20 ;  /* 0x000000200d0d7836 */ /* 0x001fe40000000000 */
[----:B--2---:R-:W-:-:S04]  /*3030*/  HADD2 R15, R15.H0_H0, R4.H0_H0 ;  /* 0x200000040f0f7230 */ /* 0x004fc80000000800 */
[----:B------:R-:W-:-:S04]  /*3040*/  HADD2 R15, R15.H0_H0, R4.H1_H1 ;  /* 0x300000040f0f7230 */ /* 0x000fc80000000800 */
[----:B------:R-:W-:-:S04]  /*3050*/  HADD2 R15, R15.H0_H0, R5.H0_H0 ;  /* 0x200000050f0f7230 */ /* 0x000fc80000000800 */
[----:B------:R-:W-:-:S04]  /*3060*/  HADD2 R15, R15.H0_H0, R5.H1_H1 ;  /* 0x300000050f0f7230 */ /* 0x000fc80000000800 */
[----:B------:R-:W-:-:S04]  /*3070*/  HADD2 R15, R15.H0_H0, R6.H0_H0 ;  /* 0x200000060f0f7230 */ /* 0x000fc80000000800 */
[----:B------:R-:W-:-:S04]  /*3080*/  HADD2 R15, R15.H0_H0, R6.H1_H1 ;  /* 0x300000060f0f7230 */ /* 0x000fc80000000800 */
[----:B------:R-:W-:-:S04]  /*3090*/  HADD2 R15, R15.H0_H0, R7.H0_H0 ;  /* 0x200000070f0f7230 */ /* 0x000fc80000000800 */
[----:B------:R-:W-:-:S04]  /*30a0*/  HADD2 R4, R15.H0_H0, R7.H1_H1 ;  /* 0x300000070f047230 */ /* 0x000fc80000000800 */
[----:B---3--:R-:W-:-:S04]  /*30b0*/  HADD2 R4, R4.H0_H0, R8.H0_H0 ;  /* 0x2000000804047230 */ /* 0x008fc80000000800 */
[----:B------:R-:W-:-:S04]  /*30c0*/  HADD2 R4, R4.H0_H0, R8.H1_H1 ;  /* 0x3000000804047230 */ /* 0x000fc80000000800 */
[----:B------:R-:W-:-:S04]  /*30d0*/  HADD2 R4, R4.H0_H0, R9.H0_H0 ;  /* 0x2000000904047230 */ /* 0x000fc80000000800 */
[----:B------:R-:W-:-:S04]  /*30e0*/  HADD2 R5, R4.H0_H0, R9.H1_H1 ;  /* 0x3000000904057230 */ /* 0x000fc80000000800 */
[----:B------:R-:W-:-:S04]  /*30f0*/  HADD2 R5, R5.H0_H0, R10.H0_H0 ;  /* 0x2000000a05057230 */ /* 0x000fc80000000800 */
[----:B------:R-:W-:-:S04]  /*3100*/  HADD2 R5, R5.H0_H0, R10.H1_H1 ;  /* 0x3000000a05057230 */ /* 0x000fc80000000800 */
[----:B------:R-:W-:-:S04]  /*3110*/  HADD2 R5, R5.H0_H0, R11.H0_H0 ;  /* 0x2000000b05057230 */ /* 0x000fc80000000800 */
[----:B------:R-:W-:Y:S01]  /*3120*/  HADD2 R15, R5.H0_H0, R11.H1_H1 ;  /* 0x3000000b050f7230 */ /* 0x000fe20000000800 */
[----:B------:R-:W-:Y:S06]  /*3130*/  @P0 BRA `(.L_x_209) ;  /* 0xfffffffc00a80947 */ /* 0x000fec000383ffff */
.L_x_208:
[----:B------:R-:W-:Y:S05]  /*3140*/  BSYNC.RECONVERGENT B1 ;  /* 0x0000000000017941 */ /* 0x000fea0003800200 */
.L_x_207:
[----:B------:R-:W-:Y:S05]  /*3150*/  @!P1 BRA `(.L_x_206) ;  /* 0x0000000000a49947 */ /* 0x000fea0003800000 */
[----:B------:R-:W-:Y:S01]  /*3160*/  ISETP.GE.U32.AND P0, PT, R16, 0x8, PT ;  /* 0x000000081000780c */ /* 0x000fe20003f06070 */
[----:B------:R-:W-:Y:S01]  /*3170*/  BSSY.RECONVERGENT B1, `(.L_x_210) ;  /* 0x0000010000017945 */ /* 0x000fe20003800200 */
[----:B------:R-:W-:-:S04]  /*3180*/  LOP3.LUT R9, R2, 0x7, RZ, 0xc0, !PT ;  /* 0x0000000702097812 */ /* 0x000fc800078ec0ff */
[----:B------:R-:W-:-:S07]  /*3190*/  ISETP.NE.AND P1, PT, R9, RZ, PT ;  /* 0x000000ff0900720c */ /* 0x000fce0003f25270 */
[----:B------:R-:W-:Y:S06]  /*31a0*/  @!P0 BRA `(.L_x_211) ;  /* 0x0000000000308947 */ /* 0x000fec0003800000 */
[----:B------:R-:W-:-:S05]  /*31b0*/  IMAD R8, R14, 0x2, R3 ;  /* 0x000000020e087824 */ /* 0x000fca00078e0203 */
[----:B------:R-:W2:Y:S04]  /*31c0*/  LDL.64 R6, [R8] ;  /* 0x0000000008067983 */ /* 0x000ea80000100a00 */
[----:B------:R-:W3:Y:S01]  /*31d0*/  LDL.64 R4, [R8+0x8] ;  /* 0x0000080008047983 */ /* 0x000ee20000100a00 */
[----:B------:R-:W-:Y:S02]  /*31e0*/  VIADD R14, R14, 0x8 ;  /* 0x000000080e0e7836 */ /* 0x000fe40000000000 */
[----:B--2---:R-:W-:-:S04]  /*31f0*/  HADD2 R15, R15.H0_H0, R6.H0_H0 ;  /* 0x200000060f0f7230 */ /* 0x004fc80000000800 */
[----:B------:R-:W-:-:S04]  /*3200*/  HADD2 R15, R15.H0_H0, R6.H1_H1 ;  /* 0x300000060f0f7230 */ /* 0x000fc80000000800 */
[----:B------:R-:W-:-:S04]  /*3210*/  HADD2 R15, R15.H0_H0, R7.H0_H0 ;  /* 0x200000070f0f7230 */ /* 0x000fc80000000800 */
[----:B------:R-:W-:-:S04]  /*3220*/  HADD2 R15, R15.H0_H0, R7.H1_H1 ;  /* 0x300000070f0f7230 */ /* 0x000fc80000000800 */
[----:B---3--:R-:W-:-:S04]  /*3230*/  HADD2 R15, R15.H0_H0, R4.H0_H0 ;  /* 0x200000040f0f7230 */ /* 0x008fc80000000800 */
[----:B------:R-:W-:-:S04]  /*3240*/  HADD2 R15, R15.H0_H0, R4.H1_H1 ;  /* 0x300000040f0f7230 */ /* 0x000fc80000000800 */
[----:B------:R-:W-:-:S04]  /*3250*/  HADD2 R15, R15.H0_H0, R5.H0_H0 ;  /* 0x200000050f0f7230 */ /* 0x000fc80000000800 */
[----:B------:R-:W-:-:S07]  /*3260*/  HADD2 R15, R15.H0_H0, R5.H1_H1 ;  /* 0x300000050f0f7230 */ /* 0x000fce0000000800 */
.L_x_211:
[----:B------:R-:W-:Y:S05]  /*3270*/  BSYNC.RECONVERGENT B1 ;  /* 0x0000000000017941 */ /* 0x000fea0003800200 */
.L_x_210:
[----:B------:R-:W-:Y:S05]  /*3280*/  @!P1 BRA `(.L_x_206) ;  /* 0x0000000000589947 */ /* 0x000fea0003800000 */
[----:B------:R-:W-:Y:S01]  /*3290*/  ISETP.GE.U32.AND P0, PT, R9, 0x4, PT ;  /* 0x000000040900780c */ /* 0x000fe20003f06070 */
[----:B------:R-:W-:Y:S01]  /*32a0*/  BSSY.RECONVERGENT B1, `(.L_x_212) ;  /* 0x000000b000017945 */ /* 0x000fe20003800200 */
[----:B------:R-:W-:-:S04]  /*32b0*/  LOP3.LUT R2, R2, 0x3, RZ, 0xc0, !PT ;  /* 0x0000000302027812 */ /* 0x000fc800078ec0ff */
[----:B------:R-:W-:-:S07]  /*32c0*/  ISETP.NE.AND P1, PT, R2, RZ, PT ;  /* 0x000000ff0200720c */ /* 0x000fce0003f25270 */
[----:B------:R-:W-:Y:S06]  /*32d0*/  @!P0 BRA `(.L_x_213) ;  /* 0x00000000001c8947 */ /* 0x000fec0003800000 */
[----:B------:R-:W-:-:S06]  /*32e0*/  IMAD R4, R14, 0x2, R3 ;  /* 0x000000020e047824 */ /* 0x000fcc00078e0203 */
[----:B------:R-:W2:Y:S01]  /*32f0*/  LDL.64 R4, [R4] ;  /* 0x0000000004047983 */ /* 0x000ea20000100a00 */
[----:B------:R-:W-:Y:S02]  /*3300*/  VIADD R14, R14, 0x4 ;  /* 0x000000040e0e7836 */ /* 0x000fe40000000000 */
[----:B--2---:R-:W-:-:S04]  /*3310*/  HADD2 R15, R15.H0_H0, R4.H0_H0 ;  /* 0x200000040f0f7230 */ /* 0x004fc80000000800 */
[----:B------:R-:W-:-:S04]  /*3320*/  HADD2 R15, R15.H0_H0, R4.H1_H1 ;  /* 0x300000040f0f7230 */ /* 0x000fc80000000800 */
[----:B------:R-:W-:-:S04]  /*3330*/  HADD2 R15, R15.H0_H0, R5.H0_H0 ;  /* 0x200000050f0f7230 */ /* 0x000fc80000000800 */
[----:B------:R-:W-:-:S07]  /*3340*/  HADD2 R15, R15.H0_H0, R5.H1_H1 ;  /* 0x300000050f0f7230 */ /* 0x000fce0000000800 */
.L_x_213:
[----:B------:R-:W-:Y:S05]  /*3350*/  BSYNC.RECONVERGENT B1 ;  /* 0x0000000000017941 */ /* 0x000fea0003800200 */
.L_x_212:
[----:B------:R-:W-:Y:S05]  /*3360*/  @!P1 BRA `(.L_x_206) ;  /* 0x0000000000209947 */ /* 0x000fea0003800000 */
[----:B------:R-:W-:Y:S02]  /*3370*/  IMAD R14, R14, 0x2, R3 ;  /* 0x000000020e0e7824 */ /* 0x000fe400078e0203 */
[----:B------:R-:W-:-:S07]  /*3380*/  IMAD.MOV R2, RZ, RZ, -R2 ;  /* 0x000000ffff027224 */ /* 0x000fce00078e0a02 */
.L_x_214:
[----:B------:R0:W2:Y:S01]  /*3390*/  LDL.U16 R4, [R14] ;  /* 0x000000000e047983 */ /* 0x0000a20000100400 */
[----:B------:R-:W-:-:S05]  /*33a0*/  VIADD R2, R2, 0x1 ;  /* 0x0000000102027836 */ /* 0x000fca0000000000 */
[----:B------:R-:W-:Y:S01]  /*33b0*/  ISETP.NE.AND P0, PT, R2, RZ, PT ;  /* 0x000000ff0200720c */ /* 0x000fe20003f05270 */
[----:B0-----:R-:W-:Y:S02]  /*33c0*/  VIADD R14, R14, 0x2 ;  /* 0x000000020e0e7836 */ /* 0x001fe40000000000 */
[----:B--2---:R-:W-:-:S10]  /*33d0*/  HADD2 R15, R15.H0_H0, R4.H0_H0 ;  /* 0x200000040f0f7230 */ /* 0x004fd40000000800 */
[----:B------:R-:W-:Y:S05]  /*33e0*/  @P0 BRA `(.L_x_214) ;  /* 0xfffffffc00e80947 */ /* 0x000fea000383ffff */
.L_x_206:
[----:B------:R-:W-:Y:S05]  /*33f0*/  BSYNC.RECONVERGENT B0 ;  /* 0x0000000000007941 */ /* 0x000fea0003800200 */
.L_x_205:
[----:B------:R-:W-:Y:S01]  /*3400*/  ISETP.GE.AND P0, PT, R12, RZ, PT ;  /* 0x000000ff0c00720c */ /* 0x000fe20003f06270 */
[----:B------:R-:W-:-:S12]  /*3410*/  BSSY.RECONVERGENT B0, `(.L_x_215) ;  /* 0x0000051000007945 */ /* 0x000fd80003800200 */
[----:B------:R-:W-:Y:S05]  /*3420*/  @!P0 BRA `(.L_x_216) ;  /* 0x00000004003c8947 */ /* 0x000fea0003800000 */
[----:B------:R-:W-:Y:S01]  /*3430*/  HADD2.F32 R4, -RZ, R15.H0_H0 ;  /* 0x2000000fff047230 */ /* 0x000fe20000004100 */
[C---:B------:R-:W-:Y:S01]  /*3440*/  ISETP.GE.U32.AND P0, PT, R12.reuse, 0x3, PT ;  /* 0x000000030c00780c */ /* 0x040fe20003f06070 */
[----:B------:R-:W-:Y:S01]  /*3450*/  VIADD R7, R12, 0x1 ;  /* 0x000000010c077836 */ /* 0x000fe20000000000 */
[----:B------:R-:W-:Y:S01]  /*3460*/  BSSY.RECONVERGENT B1, `(.L_x_217) ;  /* 0x0000039000017945 */ /* 0x000fe20003800200 */
[----:B------:R0:W1:Y:S01]  /*3470*/  MUFU.RCP R5, R4 ;  /* 0x0000000400057308 */ /* 0x0000620000001000 */
[----:B------:R-:W-:Y:S02]  /*3480*/  IMAD.MOV.U32 R6, RZ, RZ, RZ ;  /* 0x000000ffff067224 */ /* 0x000fe400078e00ff */
[----:B------:R-:W-:-:S04]  /*3490*/  LOP3.LUT R2, R7, 0x3, RZ, 0xc0, !PT ;  /* 0x0000000307027812 */ /* 0x000fc800078ec0ff */
[----:B------:R-:W-:-:S03]  /*34a0*/  ISETP.NE.AND P6, PT, R2, RZ, PT ;  /* 0x000000ff0200720c */ /* 0x000fc60003fc5270 */
[----:B0-----:R-:W-:Y:S10]  /*34b0*/  @!P0 BRA `(.L_x_218) ;  /* 0x0000000000cc8947 */ /* 0x001ff40003800000 */
[----:B------:R-:W-:Y:S01]  /*34c0*/  LOP3.LUT R6, R7, 0xfffffffc, RZ, 0xc0, !PT ;  /* 0xfffffffc07067812 */ /* 0x000fe200078ec0ff */
[----:B------:R-:W-:-:S04]  /*34d0*/  VIADD R7, R1, 0x4004 ;  /* 0x0000400401077836 */ /* 0x000fc80000000000 */
[----:B------:R-:W-:-:S07]  /*34e0*/  IMAD.MOV R8, RZ, RZ, -R6 ;  /* 0x000000ffff087224 */ /* 0x000fce00078e0a06 */
.L_x_219:
[----:B------:R-:W2:Y:S04]  /*34f0*/  LDL.U16 R9, [R7+-0x4] ;  /* 0xfffffc0007097983 */ /* 0x000ea80000100400 */
[----:B------:R-:W3:Y:S04]  /*3500*/  LDL.U16 R10, [R7+-0x2] ;  /* 0xfffffe00070a7983 */ /* 0x000ee80000100400 */
[----:B------:R-:W4:Y:S04]  /*3510*/  LDL.U16 R13, [R7+0x2] ;  /* 0x00000200070d7983 */ /* 0x000f280000100400 */
[----:B------:R-:W5:Y:S01]  /*3520*/  LDL.U16 R11, [R7] ;  /* 0x00000000070b7983 */ /* 0x000f620000100400 */
[----:B------:R-:W-:-:S02]  /*3530*/  VIADD R8, R8, 0x4 ;  /* 0x0000000408087836 */ /* 0x000fc40000000000 */
[----:B--2---:R-:W-:Y:S02]  /*3540*/  HADD2.F32 R15, -RZ, R9.H0_H0 ;  /* 0x20000009ff0f7230 */ /* 0x004fe40000004100 */
[----:B---3--:R-:W-:-:S03]  /*3550*/  HADD2.F32 R16, -RZ, R10.H0_H0 ;  /* 0x2000000aff107230 */ /* 0x008fc60000004100 */
[C---:B-1----:R-:W-:Y:S01]  /*3560*/  FMUL R22, R5.reuse, R15 ;  /* 0x0000000f05167220 */ /* 0x042fe20000400000 */
[----:B----4-:R-:W-:Y:S02]  /*3570*/  HADD2.F32 R20, -RZ, R13.H0_H0 ;  /* 0x2000000dff147230 */ /* 0x010fe40000004100 */
[C---:B------:R-:W-:Y:S02]  /*3580*/  FMUL R17, R5.reuse, R16 ;  /* 0x0000001005117220 */ /* 0x040fe40000400000 */
[----:B------:R-:W-:Y:S01]  /*3590*/  F2FP.F16.F32.PACK_AB R13, RZ, R22 ;  /* 0x00000016ff0d723e */ /* 0x000fe200000000ff */
[----:B-----5:R-:W-:Y:S02]  /*35a0*/  HADD2.F32 R18, -RZ, R11.H0_H0 ;  /* 0x2000000bff127230 */ /* 0x020fe40000004100 */
[C---:B------:R-:W-:Y:S01]  /*35b0*/  FMUL R21, R5.reuse, R20 ;  /* 0x0000001405157220 */ /* 0x040fe20000400000 */
[----:B------:R-:W-:Y:S02]  /*35c0*/  F2FP.F16.F32.PACK_AB R11, RZ, R17 ;  /* 0x00000011ff0b723e */ /* 0x000fe400000000ff */
[C---:B------:R-:W-:Y:S01]  /*35d0*/  HSETP2.GEU.AND P2, PT, |R13|.reuse.H0_H0, 8.523464202880859375e-06, 8.523464202880859375e-06, PT ;  /* 0x008f008f0d007434 */ /* 0x040fe20003f4ea00 */
[----:B------:R-:W-:Y:S01]  /*35e0*/  FMUL R19, R5, R18 ;  /* 0x0000001205137220 */ /* 0x000fe20000400000 */
[----:B------:R-:W-:-:S02]  /*35f0*/  HSETP2.GT.AND P0, PT, |R13|.H0_H0, RZ.H0_H0, PT ;  /* 0x200000ff0d007234 */ /* 0x000fc40003f04a00 */
[C---:B------:R-:W-:Y:S02]  /*3600*/  HSETP2.GEU.AND P4, PT, |R11|.reuse.H0_H0, 8.523464202880859375e-06, 8.523464202880859375e-06, PT ;  /* 0x008f008f0b007434 */ /* 0x040fe40003f8ea00 */
[----:B------:R-:W-:Y:S02]  /*3610*/  HSETP2.GT.AND P5, PT, |R11|.H0_H0, RZ.H0_H0, PT ;  /* 0x200000ff0b007234 */ /* 0x000fe40003fa4a00 */
[----:B------:R-:W-:Y:S02]  /*3620*/  F2FP.F16.F32.PACK_AB R10, RZ, R19 ;  /* 0x00000013ff0a723e */ /* 0x000fe400000000ff */
[----:B------:R-:W-:Y:S02]  /*3630*/  F2FP.F16.F32.PACK_AB R9, RZ, R21 ;  /* 0x00000015ff09723e */ /* 0x000fe400000000ff */
[----:B------:R-:W-:Y:S02]  /*3640*/  PLOP3.LUT P0, PT, P2, P0, PT, 0xf2, 0x2f ;  /* 0x00000000002f781c */ /* 0x000fe40001701e72 */
[----:B------:R-:W-:-:S02]  /*3650*/  PLOP3.LUT P4, PT, P4, P5, PT, 0xf2, 0x2f ;  /* 0x00000000002f781c */ /* 0x000fc4000278be72 */
[C---:B------:R-:W-:Y:S02]  /*3660*/  HSETP2.GEU.AND P3, PT, |R10|.reuse.H0_H0, 8.523464202880859375e-06, 8.523464202880859375e-06, PT ;  /* 0x008f008f0a007434 */ /* 0x040fe40003f6ea00 */
[----:B------:R-:W-:Y:S02]  /*3670*/  HSETP2.GT.AND P1, PT, |R10|.H0_H0, RZ.H0_H0, PT ;  /* 0x200000ff0a007234 */ /* 0x000fe40003f24a00 */
[C---:B------:R-:W-:Y:S02]  /*3680*/  HSETP2.GEU.AND P2, PT, |R9|.reuse.H0_H0, 8.523464202880859375e-06, 8.523464202880859375e-06, PT ;  /* 0x008f008f09007434 */ /* 0x040fe40003f4ea00 */
[----:B------:R-:W-:Y:S02]  /*3690*/  HSETP2.GT.AND P5, PT, |R9|.H0_H0, RZ.H0_H0, PT ;  /* 0x200000ff09007234 */ /* 0x000fe40003fa4a00 */
[----:B------:R-:W-:-:S03]  /*36a0*/  PLOP3.LUT P1, PT, P3, P1, PT, 0xf2, 0x2f ;  /* 0x00000000002f781c */ /* 0x000fc60001f23e72 */
[----:B------:R-:W-:Y:S01]  /*36b0*/  PLOP3.LUT P2, PT, P2, P5, PT, 0xf2, 0x2f ;  /* 0x00000000002f781c */ /* 0x000fe2000174be72 */
[----:B------:R-:W-:-:S04]  /*36c0*/  @!P0 FFMA R14, -R4, R22, R15 ;  /* 0x00000016040e8223 */ /* 0x000fc8000000010f */
[----:B------:R-:W-:Y:S01]  /*36d0*/  @!P0 FFMA R14, R5, R14, R22 ;  /* 0x0000000e050e8223 */ /* 0x000fe20000000016 */
[----:B------:R-:W-:-:S04]  /*36e0*/  @!P4 FFMA R16, -R4, R17, R16 ;  /* 0x000000110410c223 */ /* 0x000fc80000000110 */
[----:B------:R-:W-:Y:S01]  /*36f0*/  @!P0 F2FP.F16.F32.PACK_AB R13, RZ, R14 ;  /* 0x0000000eff0d823e */ /* 0x000fe200000000ff */
[----:B------:R-:W-:Y:S01]  /*3700*/  @!P1 FFMA R18, -R4, R19, R18 ;  /* 0x0000001304129223 */ /* 0x000fe20000000112 */
[----:B------:R-:W-:Y:S01]  /*3710*/  ISETP.NE.AND P0, PT, R8, RZ, PT ;  /* 0x000000ff0800720c */ /* 0x000fe20003f05270 */
[----:B------:R-:W-:Y:S01]  /*3720*/  @!P2 FFMA R20, -R4, R21, R20 ;  /* 0x000000150414a223 */ /* 0x000fe20000000114 */
[C---:B------:R-:W-:Y:S01]  /*3730*/  @!P4 FFMA R16, R5.reuse, R16, R17 ;  /* 0x000000100510c223 */ /* 0x040fe20000000011 */
[C---:B------:R-:W-:Y:S02]  /*3740*/  @!P1 FFMA R18, R5.reuse, R18, R19 ;  /* 0x0000001205129223 */ /* 0x040fe40000000013 */
[----:B------:R-:W-:Y:S02]  /*3750*/  @!P2 FFMA R20, R5, R20, R21 ;  /* 0x000000140514a223 */ /* 0x000fe40000000015 */
[----:B------:R-:W-:Y:S02]  /*3760*/  @!P4 F2FP.F16.F32.PACK_AB R11, RZ, R16 ;  /* 0x00000010ff0bc23e */ /* 0x000fe400000000ff */
[----:B------:R-:W-:-:S02]  /*3770*/  @!P1 F2FP.F16.F32.PACK_AB R10, RZ, R18 ;  /* 0x00000012ff0a923e */ /* 0x000fc400000000ff */
[----:B------:R-:W-:Y:S01]  /*3780*/  @!P2 F2FP.F16.F32.PACK_AB R9, RZ, R20 ;  /* 0x00000014ff09a23e */ /* 0x000fe200000000ff */
[----:B------:R-:W-:Y:S04]  /*3790*/  STL.U16 [R7+-0x4], R13 ;  /* 0xfffffc0d07007387 */ /* 0x000fe80000100400 */
[----:B------:R-:W-:Y:S04]  /*37a0*/  STL.U16 [R7+-0x2], R11 ;  /* 0xfffffe0b07007387 */ /* 0x000fe80000100400 */
[----:B------:R-:W-:Y:S04]  /*37b0*/  STL.U16 [R7], R10 ;  /* 0x0000000a07007387 */ /* 0x000fe80000100400 */
[----:B------:R0:W-:Y:S02]  /*37c0*/  STL.U16 [R7+0x2], R9 ;  /* 0x0000020907007387 */ /* 0x0001e40000100400 */
[----:B0-----:R-:W-:Y:S01]  /*37d0*/  VIADD R7, R7, 0x8 ;  /* 0x0000000807077836 */ /* 0x001fe20000000000 */
[----:B------:R-:W-:Y:S06]  /*37e0*/  @P0 BRA `(.L_x_219) ;  /* 0xfffffffc00400947 */ /* 0x000fec000383ffff */
.L_x_218:
[----:B------:R-:W-:Y:S05]  /*37f0*/  BSYNC.RECONVERGENT B1 ;  /* 0x0000000000017941 */ /* 0x000fea0003800200 */
.L_x_217:
[----:B------:R-:W-:Y:S05]  /*3800*/  @!P6 BRA `(.L_x_216) ;  /* 0x000000000044e947 */ /* 0x000fea0003800000 */
[----:B------:R-:W-:Y:S02]  /*3810*/  IMAD R7, R6, 0x2, R3 ;  /* 0x0000000206077824 */ /* 0x000fe400078e0203 */
[----:B------:R-:W-:-:S07]  /*3820*/  IMAD.MOV R2, RZ, RZ, -R2 ;  /* 0x000000ffff027224 */ /* 0x000fce00078e0a02 */
.L_x_220:
[----:B------:R-:W2:Y:S01]  /*3830*/  LDL.U16 R6, [R7] ;  /* 0x0000000007067983 */ /* 0x000ea20000100400 */
[----:B------:R-:W-:Y:S02]  /*3840*/  VIADD R2, R2, 0x1 ;  /* 0x0000000102027836 */ /* 0x000fe40000000000 */
[----:B--2---:R-:W-:-:S05]  /*3850*/  HADD2.F32 R9, -RZ, R6.H0_H0 ;  /* 0x20000006ff097230 */ /* 0x004fca0000004100 */
[----:B-1----:R-:W-:-:S05]  /*3860*/  FMUL R10, R5, R9 ;  /* 0x00000009050a7220 */ /* 0x002fca0000400000 */
[----:B------:R-:W-:-:S05]  /*3870*/  F2FP.F16.F32.PACK_AB R6, RZ, R10 ;  /* 0x0000000aff06723e */ /* 0x000fca00000000ff */
[C---:B------:R-:W-:Y:S02]  /*3880*/  HSETP2.GEU.AND P1, PT, |R6|.reuse.H0_H0, 8.523464202880859375e-06, 8.523464202880859375e-06, PT ;  /* 0x008f008f06007434 */ /* 0x040fe40003f2ea00 */
[----:B------:R-:W-:-:S05]  /*3890*/  HSETP2.GT.AND P0, PT, |R6|.H0_H0, RZ.H0_H0, PT ;  /* 0x200000ff06007234 */ /* 0x000fca0003f04a00 */
[----:B------:R-:W-:-:S13]  /*38a0*/  PLOP3.LUT P0, PT, P1, P0, PT, 0xf2, 0x2f ;  /* 0x00000000002f781c */ /* 0x000fda0000f01e72 */
[----:B------:R-:W-:-:S04]  /*38b0*/  @!P0 FFMA R8, -R4, R10, R9 ;  /* 0x0000000a04088223 */ /* 0x000fc80000000109 */
[----:B------:R-:W-:-:S05]  /*38c0*/  @!P0 FFMA R8, R5, R8, R10 ;  /* 0x0000000805088223 */ /* 0x000fca000000000a */
[----:B------:R-:W-:Y:S02]  /*38d0*/  @!P0 F2FP.F16.F32.PACK_AB R6, RZ, R8 ;  /* 0x00000008ff06823e */ /* 0x000fe400000000ff */
[----:B------:R-:W-:-:S03]  /*38e0*/  ISETP.NE.AND P0, PT, R2, RZ, PT ;  /* 0x000000ff0200720c */ /* 0x000fc60003f05270 */
[----:B------:R0:W-:Y:S02]  /*38f0*/  STL.U16 [R7], R6 ;  /* 0x0000000607007387 */ /* 0x0001e40000100400 */
[----:B0-----:R-:W-:-:S08]  /*3900*/  VIADD R7, R7, 0x2 ;  /* 0x0000000207077836 */ /* 0x001fd00000000000 */
[----:B------:R-:W-:Y:S05]  /*3910*/  @P0 BRA `(.L_x_220) ;  /* 0xfffffffc00c40947 */ /* 0x000fea000383ffff */
.L_x_216:
[----:B------:R-:W-:Y:S05]  /*3920*/  BSYNC.RECONVERGENT B0 ;  /* 0x0000000000007941 */ /* 0x000fea0003800200 */
.L_x_215:
[----:B------:R-:W0:Y:S01]  /*3930*/  LDCU UR4, c[0x0][0x39c] ;  /* 0x00007380ff0477ac */ /* 0x000e220008000800 */
[----:B------:R-:W-:Y:S01]  /*3940*/  ISETP.GE.AND P0, PT, R12, RZ, PT ;  /* 0x000000ff0c00720c */ /* 0x000fe20003f06270 */
[----:B-1----:R-:W-:Y:S01]  /*3950*/  IMAD.MOV.U32 R5, RZ, RZ, 0x2f800000 ;  /* 0x2f800000ff057424 */ /* 0x002fe200078e00ff */
        /* <DEDUP_REMOVED lines=14> */
[----:B------:R-:W-:-:S05]  /*3a40*/  FFMA R2, R2, R5, 1.1641532182693481445e-10 ;  /* 0x2f00000002027423 */ /* 0x000fca0000000005 */
[----:B------:R-:W-:Y:S01]  /*3a50*/  F2FP.F16.F32.PACK_AB R4, RZ, R2 ;  /* 0x00000002ff04723e */ /* 0x000fe200000000ff */
[----:B------:R-:W-:Y:S06]  /*3a60*/  @!P0 BRA `(.L_x_222) ;  /* 0x0000000000448947 */ /* 0x000fec0003800000 */
[----:B------:R-:W2:Y:S01]  /*3a70*/  LDL.U16 R0, [R1+0x4000] ;  /* 0x0040000001007983 */ /* 0x000ea20000100400 */
[----:B------:R-:W-:Y:S02]  /*3a80*/  IMAD.MOV.U32 R2, RZ, RZ, RZ ;  /* 0x000000ffff027224 */ /* 0x000fe400078e00ff */
[----:B--2---:R-:W-:-:S05]  /*3a90*/  HADD2 R0, R0.H0_H0, RZ.H0_H0 ;  /* 0x200000ff00007230 */ /* 0x004fca0000000800 */
[----:B------:R-:W-:-:S13]  /*3aa0*/  HSETP2.GTU.AND P0, PT, R4.H0_H0, R0.H0_H0, PT ;  /* 0x2000000004007234 */ /* 0x000fda0003f0c800 */
[----:B------:R-:W-:Y:S05]  /*3ab0*/  @!P0 BRA `(.L_x_223) ;  /* 0x0000000000208947 */ /* 0x000fea0003800000 */
.L_x_224:
[----:B------:R-:W-:-:S13]  /*3ac0*/  ISETP.NE.AND P0, PT, R2, R12, PT ;  /* 0x0000000c0200720c */ /* 0x000fda0003f05270 */
[----:B------:R-:W-:Y:S05]  /*3ad0*/  @!P0 BRA `(.L_x_222) ;  /* 0x0000000000288947 */ /* 0x000fea0003800000 */
[----:B------:R-:W-:-:S04]  /*3ae0*/  VIADD R2, R2, 0x1 ;  /* 0x0000000102027836 */ /* 0x000fc80000000000 */
[----:B------:R-:W-:-:S06]  /*3af0*/  IMAD R5, R2, 0x2, R3 ;  /* 0x0000000202057824 */ /* 0x000fcc00078e0203 */
[----:B------:R-:W2:Y:S02]  /*3b00*/  LDL.U16 R5, [R5] ;  /* 0x0000000005057983 */ /* 0x000ea40000100400 */
[----:B--2---:R-:W-:-:S05]  /*3b10*/  HADD2 R0, R0.H0_H0, R5.H0_H0 ;  /* 0x2000000500007230 */ /* 0x004fca0000000800 */
[----:B------:R-:W-:-:S13]  /*3b20*/  HSETP2.GTU.AND P0, PT, R4.H0_H0, R0.H0_H0, PT ;  /* 0x2000000004007234 */ /* 0x000fda0003f0c800 */
[----:B------:R-:W-:Y:S05]  /*3b30*/  @P0 BRA `(.L_x_224) ;  /* 0xfffffffc00e00947 */ /* 0x000fea000383ffff */
.L_x_223:
[----:B------:R-:W-:-:S06]  /*3b40*/  IMAD R5, R2, 0x4, R1 ;  /* 0x0000000402057824 */ /* 0x000fcc00078e0201 */
[----:B------:R-:W2:Y:S01]  /*3b50*/  LDL R5, [R5] ;  /* 0x0000000005057983 */ /* 0x000ea20000100800 */
[----:B------:R-:W2:Y:S03]  /*3b60*/  LDC.64 R2, c[0x0][0x388] ;  /* 0x0000e200ff027b82 */ /* 0x000ea60000000a00 */
[----:B--2---:R0:W-:Y:S02]  /*3b70*/  STG.E desc[UR10][R2.64], R5 ;  /* 0x0000000502007986 */ /* 0x0041e4000c10190a */
.L_x_222:
[----:B------:R-:W-:Y:S05]  /*3b80*/  BSYNC.RECONVERGENT B0 ;  /* 0x0000000000007941 */ /* 0x000fea0003800200 */
.L_x_221:
[----:B------:R-:W-:-:S13]  /*3b90*/  HSETP2.GT.AND P0, PT, R4.H0_H0, R0.H0_H0, PT ;  /* 0x2000000004007234 */ /* 0x000fda0003f04800 */
[----:B------:R-:W-:Y:S05]  /*3ba0*/  @!P0 EXIT ;  /* 0x000000000000894d */ /* 0x000fea0003800000 */
[----:B------:R-:W-:-:S05]  /*3bb0*/  IMAD R12, R12, 0x4, R1 ;  /* 0x000000040c0c7824 */ /* 0x000fca00078e0201 */
[----:B0-----:R-:W2:Y:S01]  /*3bc0*/  LDL R5, [R12] ;  /* 0x000000000c057983 */ /* 0x001ea20000100800 */
[----:B------:R-:W2:Y:S03]  /*3bd0*/  LDC.64 R2, c[0x0][0x388] ;  /* 0x0000e200ff027b82 */ /* 0x000ea60000000a00 */
[----:B--2---:R-:W-:Y:S01]  /*3be0*/  STG.E desc[UR10][R2.64], R5 ;  /* 0x0000000502007986 */ /* 0x004fe2000c10190a */
[----:B------:R-:W-:Y:S05]  /*3bf0*/  EXIT ;  /* 0x000000000000794d */ /* 0x000fea0003800000 */
.L_x_225:
        /* <DEDUP_REMOVED lines=16> */
.L_x_297:


//--------------------- .text.random_sample_bf16  --------------------------
	.section	.text.random_sample_bf16,"ax",@progbits
	.align	128
        .global         random_sample_bf16
        .type           random_sample_bf16,@function
        .size           random_sample_bf16,(.L_x_298 - random_sample_bf16)
        .other          random_sample_bf16,@"STO_CUDA_ENTRY STV_DEFAULT"
random_sample_bf16:
.text.random_sample_bf16:
        /* <DEDUP_REMOVED lines=13> */
.L_x_228:
[----:B--2---:R-:W-:-:S06]  /*00d0*/  IMAD.WIDE R2, R7, 0x2, R4 ;  /* 0x0000000207027825 */ /* 0x004fcc00078e0204 */
[----:B0-----:R-:W2:Y:S01]  /*00e0*/  LDG.E.U16 R3, desc[UR10][R2.64] ;  /* 0x0000000a02037981 */ /* 0x001ea2000c1e1500 */
[----:B-1----:R-:W-:-:S05]  /*00f0*/  IMAD.IADD R7, R8, 0x1, R7 ;  /* 0x0000000108077824 */ /* 0x002fca00078e0207 */
[----:B------:R-:W-:Y:S02]  /*0100*/  ISETP.GE.AND P2, PT, R7, UR4, PT ;  /* 0x0000000407007c0c */ /* 0x000fe4000bf46270 */
[----:B--2---:R-:W-:-:S05]  /*0110*/  HSETP2.BF16_V2.GT.AND P1, PT, R6.H0_H0, R3.H0_H0, PT ;  /* 0x2000000306007234 */ /* 0x004fca0003f24802 */
[----:B------:R-:W-:-:S06]  /*0120*/  SEL R6, R3, R6, !P1 ;  /* 0x0000000603067207 */ /* 0x000fcc0004800000 */
[----:B------:R-:W-:Y:S05]  /*0130*/  @!P2 BRA `(.L_x_228) ;  /* 0xfffffffc00e4a947 */ /* 0x000fea000383ffff */
.L_x_227:
[----:B0-----:R-:W-:Y:S05]  /*0140*/  BSYNC.RECONVERGENT B0 ;  /* 0x0000000000007941 */ /* 0x001fea0003800200 */
.L_x_226:
        /* <DEDUP_REMOVED lines=14> */
.L_x_230:
[----:B------:R-:W-:-:S06]  /*0230*/  USHF.R.U32.HI UR5, URZ, 0x1, UR4 ;  /* 0x00000001ff057899 */ /* 0x000fcc0008011604 */
[----:B------:R-:W-:-:S13]  /*0240*/  ISETP.GE.U32.AND P2, PT, R0, UR5, PT ;  /* 0x0000000500007c0c */ /* 0x000fda000bf46070 */
[----:B------:R-:W-:Y:S01]  /*0250*/  VOTEU.ALL UP0, P2 ;  /* 0x0000000000ff7886 */ /* 0x000fe20001000000 */
[----:B-1----:R-:W-:Y:S04]  /*0260*/  @!P2 LDS.U16 R2, [R3] ;  /* 0x000000000302a984 */ /* 0x002fe80000000400 */
[----:B------:R-:W-:Y:S02]  /*0270*/  @!UP0 ULOP3.LUT UR7, UR4, 0x7fe, URZ, 0xc0, !UPT ;  /* 0x000007fe04078892 */ /* 0x000fe4000f8ec0ff */
[----:B------:R-:W-:-:S03]  /*0280*/  UISETP.GT.U32.AND UP0, UPT, UR4, 0x3, UPT ;  /* 0x000000030400788c */ /* 0x000fc6000bf04070 */
[----:B------:R-:W-:-:S04]  /*0290*/  UMOV UR4, UR5 ;  /* 0x0000000500047c82 */ /* 0x000fc80008000000 */
[----:B------:R-:W1:Y:S02]  /*02a0*/  @!P2 LDS.U16 R5, [R3+UR7] ;  /* 0x000000070305a984 */ /* 0x000e640008000400 */
[----:B-1----:R-:W-:-:S05]  /*02b0*/  @!P2 HSETP2.BF16_V2.GT.AND P1, PT, R2.H0_H0, R5.H0_H0, PT ;  /* 0x200000050200a234 */ /* 0x002fca0003f24802 */
[----:B------:R-:W-:-:S05]  /*02c0*/  @!P2 SEL R2, R5, R2, !P1 ;  /* 0x000000020502a207 */ /* 0x000fca0004800000 */
[----:B------:R1:W-:Y:S01]  /*02d0*/  @!P2 STS.U16 [R3], R2 ;  /* 0x000000020300a388 */ /* 0x0003e20000000400 */
[----:B------:R-:W-:Y:S06]  /*02e0*/  BAR.SYNC.DEFER_BLOCKING 0x0 ;  /* 0x0000000000007b1d */ /* 0x000fec0000010000 */
[----:B------:R-:W-:Y:S05]  /*02f0*/  BRA.U UP0, `(.L_x_230) ;  /* 0xfffffffd00cc7547 */ /* 0x000fea000b83ffff */
.L_x_229:
[----:B-1----:R-:W1:Y:S01]  /*0300*/  @!P0 LDS.U16 R2, [R4+0x2004] ;  /* 0x0020040004028984 */ /* 0x002e620000000400 */
[----:B------:R-:W2:Y:S01]  /*0310*/  LDCU UR4, c[0x0][0x3a0] ;  /* 0x00007400ff0477ac */ /* 0x000ea20008000800 */
[----:B------:R-:W-:Y:S01]  /*0320*/  BSSY.RECONVERGENT B0, `(.L_x_231) ;  /* 0x0000041000007945 */ /* 0x000fe20003800200 */
[----:B--2---:R-:W-:Y:S01]  /*0330*/  IMAD.U32 R9, RZ, RZ, UR4 ;  /* 0x00000004ff097e24 */ /* 0x004fe2000f8e00ff */
[----:B-1----:R-:W-:-:S05]  /*0340*/  PRMT R2, R2, 0x5410, RZ ;  /* 0x0000541002027816 */ /* 0x002fca00000000ff */
[----:B------:R1:W-:Y:S01]  /*0350*/  @!P0 STS [R4], R2 ;  /* 0x0000000204008388 */ /* 0x0003e20000000800 */
[----:B------:R-:W-:Y:S01]  /*0360*/  BAR.SYNC.DEFER_BLOCKING 0x0 ;  /* 0x0000000000007b1d */ /* 0x000fe20000010000 */
[----:B------:R-:W-:-:S13]  /*0370*/  ISETP.GE.AND P0, PT, R0, R9, PT ;  /* 0x000000090000720c */ /* 0x000fda0003f06270 */
[----:B-1----:R-:W-:Y:S05]  /*0380*/  @P0 BRA `(.L_x_232) ;  /* 0x0000000000e80947 */ /* 0x002fea0003800000 */
[----:B------:R-:W1:Y:S01]  /*0390*/  LDCU UR4, c[0x0][0x398] ;  /* 0x00007300ff0477ac */ /* 0x000e620008000800 */
[----:B0-----:R-:W0:Y:S01]  /*03a0*/  S2R R6, SR_CgaCtaId ;  /* 0x0000000000067919 */ /* 0x001e220000008800 */
[----:B------:R-:W-:Y:S01]  /*03b0*/  MOV R5, 0x400 ;  /* 0x0000040000057802 */ /* 0x000fe20000000f00 */
[----:B------:R-:W2:Y:S04]  /*03c0*/  S2R R9, SR_SWINHI ;  /* 0x0000000000097919 */ /* 0x000ea80000002f00 */
[----:B------:R-:W-:Y:S01]  /*03d0*/  VIADD R7, R5, 0x4 ;  /* 0x0000000405077836 */ /* 0x000fe20000000000 */
[----:B-1----:R-:W1:Y:S02]  /*03e0*/  F2F.BF16.F32 R2, UR4 ;  /* 0x0000000400027d04 */ /* 0x002e640008202000 */
[----:B-1----:R-:W-:-:S02]  /*03f0*/  IMAD.U32 R4, R2, 0x10000, RZ ;  /* 0x0001000002047824 */ /* 0x002fc400078e00ff */
[C---:B0-----:R-:W-:Y:S01]  /*0400*/  LEA R7, R6.reuse, R7, 0x18 ;  /* 0x0000000706077211 */ /* 0x041fe200078ec0ff */
[----:B------:R-:W-:Y:S01]  /*0410*/  VIADD R2, R5, 0x2 ;  /* 0x0000000205027836 */ /* 0x000fe20000000000 */
[----:B------:R-:W-:Y:S02]  /*0420*/  LEA R5, R6, R5, 0x18 ;  /* 0x0000000506057211 */ /* 0x000fe400078ec0ff */
[----:B------:R-:W-:Y:S02]  /*0430*/  FSETP.GE.AND P0, PT, |R4|, 8.50705917302346158658e+37, PT ;  /* 0x7e8000000400780b */ /* 0x000fe40003f06200 */
[----:B------:R-:W-:Y:S01]  /*0440*/  LEA R2, R6, R2, 0x18 ;  /* 0x0000000206027211 */ /* 0x000fe200078ec0ff */
[----:B------:R-:W-:-:S03]  /*0450*/  IMAD.MOV.U32 R6, RZ, RZ, R0 ;  /* 0x000000ffff067224 */ /* 0x000fc600078e0000 */
[----:B------:R-:W-:Y:S02]  /*0460*/  MOV R2, R2 ;  /* 0x0000000200027202 */ /* 0x000fe40000000f00 */
[----:B--2---:R-:W-:-:S05]  /*0470*/  MOV R3, R9 ;  /* 0x0000000900037202 */ /* 0x004fca0000000f00 */
[----:B------:R-:W-:-:S05]  /*0480*/  @P0 FMUL R4, R4, 0.25 ;  /* 0x3e80000004040820 */ /* 0x000fca0000400000 */
[----:B------:R-:W-:-:S13]  /*0490*/  FSETP.GEU.AND P1, PT, |R4|, 1.175494350822287508e-38, PT ;  /* 0x008000000400780b */ /* 0x000fda0003f2e200 */
[----:B------:R-:W-:-:S06]  /*04a0*/  @!P1 FMUL R4, R4, 16777216 ;  /* 0x4b80000004049820 */ /* 0x000fcc0000400000 */
[----:B------:R-:W0:Y:S02]  /*04b0*/  MUFU.RCP R4, R4 ;  /* 0x0000000400047308 */ /* 0x000e240000001000 */
.L_x_235:
[----:B------:R-:W1:Y:S01]  /*04c0*/  LDC.64 R8, c[0x0][0x380] ;  /* 0x0000e000ff087b82 */ /* 0x000e620000000a00 */
[----:B------:R-:W2:Y:S01]  /*04d0*/  LDS.U16 R11, [R5] ;  /* 0x00000000050b7984 */ /* 0x000ea20000000400 */
[----:B-1----:R-:W-:-:S06]  /*04e0*/  IMAD.WIDE R8, R6, 0x2, R8 ;  /* 0x0000000206087825 */ /* 0x002fcc00078e0208 */
[----:B------:R1:W2:Y:S01]  /*04f0*/  LDG.E.U16 R8, desc[UR10][R8.64] ;  /* 0x0000000a08087981 */ /* 0x0002a2000c1e1500 */
[----:B------:R-:W-:Y:S01]  /*0500*/  IMAD R12, R6, 0x2, R7 ;  /* 0x00000002060c7824 */ /* 0x000fe200078e0207 */
[----:B------:R-:W-:Y:S01]  /*0510*/  BSSY.RECONVERGENT B1, `(.L_x_233) ;  /* 0x000001c000017945 */ /* 0x000fe20003800200 */
[----:B-1----:R-:W-:Y:S02]  /*0520*/  IMAD.MOV.U32 R9, RZ, RZ, R3 ;  /* 0x000000ffff097224 */ /* 0x002fe400078e0003 */
[----:B--2---:R-:W-:-:S05]  /*0530*/  HADD2.BF16_V2 R10, R8.H0_H0, -R11.H0_H0 ;  /* 0xa000000b080a7230 */ /* 0x004fca0000200800 */
[----:B------:R-:W-:-:S04]  /*0540*/  IMAD.U32 R11, R10, 0x10000, RZ ;  /* 0x000100000a0b7824 */ /* 0x000fc800078e00ff */
[----:B------:R-:W-:-:S04]  /*0550*/  @!P1 FMUL R11, R11, 16777216 ;  /* 0x4b8000000b0b9820 */ /* 0x000fc80000400000 */
[----:B0-----:R-:W-:-:S04]  /*0560*/  FMUL R11, R4, R11 ;  /* 0x0000000b040b7220 */ /* 0x001fc80000400000 */
[----:B------:R-:W-:-:S06]  /*0570*/  @P0 FMUL R11, R11, 0.25 ;  /* 0x3e8000000b0b0820 */ /* 0x000fcc0000400000 */
[----:B------:R-:W0:Y:S02]  /*0580*/  F2F.BF16.F32 R11, R11 ;  /* 0x0000000b000b7304 */ /* 0x000e240000202000 */
[----:B0-----:R-:W-:Y:S01]  /*0590*/  IMAD.U32 R10, R11, 0x10000, RZ ;  /* 0x000100000b0a7824 */ /* 0x001fe200078e00ff */
[----:B------:R-:W-:-:S03]  /*05a0*/  LOP3.LUT R11, R2, 0x2, RZ, 0xc0, !PT ;  /* 0x00000002020b7812 */ /* 0x000fc600078ec0ff */
[----:B------:R-:W-:-:S05]  /*05b0*/  FMUL R10, R10, 1.4426951408386230469 ;  /* 0x3fb8aa3c0a0a7820 */ /* 0x000fca0000400000 */
[----:B------:R-:W-:-:S13]  /*05c0*/  FSETP.GEU.AND P2, PT, R10, -126, PT ;  /* 0xc2fc00000a00780b */ /* 0x000fda0003f4e000 */
[----:B------:R-:W-:-:S04]  /*05d0*/  @!P2 FMUL R10, R10, 0.5 ;  /* 0x3f0000000a0aa820 */ /* 0x000fc80000400000 */
[----:B------:R0:W1:Y:S02]  /*05e0*/  MUFU.EX2 R8, R10 ;  /* 0x0000000a00087308 */ /* 0x0000640000000800 */
[----:B0-----:R-:W-:Y:S02]  /*05f0*/  IMAD.MOV.U32 R10, RZ, RZ, 0x3254 ;  /* 0x00003254ff0a7424 */ /* 0x001fe400078e00ff */
[----:B-1----:R-:W-:Y:S01]  /*0600*/  @!P2 FMUL R8, R8, R8 ;  /* 0x000000080808a220 */ /* 0x002fe20000400000 */
[----:B------:R-:W-:-:S04]  /*0610*/  ISETP.EQ.U32.AND P2, PT, R11, RZ, PT ;  /* 0x000000ff0b00720c */ /* 0x000fc80003f42070 */
[----:B------:R-:W-:Y:S02]  /*0620*/  F2FP.BF16.F32.PACK_AB R14, RZ, R8 ;  /* 0x00000008ff0e723e */ /* 0x000fe400000010ff */
[----:B------:R-:W-:Y:S02]  /*0630*/  LOP3.LUT R8, R2, 0xfffffffd, RZ, 0xc0, !PT ;  /* 0xfffffffd02087812 */ /* 0x000fe400078ec0ff */
[----:B------:R-:W-:Y:S01]  /*0640*/  SEL R10, R10, 0x7610, P2 ;  /* 0x000076100a0a7807 */ /* 0x000fe20001000000 */
[----:B------:R0:W-:Y:S04]  /*0650*/  STS.U16 [R12], R14 ;  /* 0x0000000e0c007388 */ /* 0x0001e80000000400 */
[----:B------:R0:W5:Y:S02]  /*0660*/  LD.E R13, desc[UR10][R8.64] ;  /* 0x0000000a080d7980 */ /* 0x000164000c101900 */
.L_x_234:
[----:B-----5:R-:W-:-:S05]  /*0670*/  HADD2.BF16_V2 R11, R13, R14.H0_H0 ;  /* 0x2000000e0d0b7230 */ /* 0x020fca0000200000 */
[----:B------:R-:W-:-:S05]  /*0680*/  PRMT R11, R13, R10, R11 ;  /* 0x0000000a0d0b7216 */ /* 0x000fca000000000b */
[----:B0-----:R-:W2:Y:S02]  /*0690*/  ATOM.E.CAS.STRONG.GPU PT, R12, [R8], R13, R11 ;  /* 0x0000000d080c738b */ /* 0x001ea400001ee10b */
[----:B--2---:R-:W-:Y:S01]  /*06a0*/  ISETP.NE.U32.AND P2, PT, R12, R13, PT ;  /* 0x0000000d0c00720c */ /* 0x004fe20003f45070 */
[----:B------:R-:W-:-:S12]  /*06b0*/  IMAD.MOV.U32 R13, RZ, RZ, R12 ;  /* 0x000000ffff0d7224 */ /* 0x000fd800078e000c */
[----:B------:R-:W-:Y:S05]  /*06c0*/  @P2 BRA `(.L_x_234) ;  /* 0xfffffffc00e82947 */ /* 0x000fea000383ffff */
[----:B------:R-:W-:Y:S05]  /*06d0*/  BSYNC.RECONVERGENT B1 ;  /* 0x0000000000017941 */ /* 0x000fea0003800200 */
.L_x_233:
[----:B------:R-:W0:Y:S01]  /*06e0*/  LDCU UR4, c[0x0][0x3a0] ;  /* 0x00007400ff0477ac */ /* 0x000e220008000800 */
[----:B------:R-:W-:Y:S02]  /*06f0*/  VIADD R6, R6, UR6 ;  /* 0x0000000606067c36 */ /* 0x000fe40008000000 */
[----:B0-----:R-:W-:-:S05]  /*0700*/  IMAD.U32 R9, RZ, RZ, UR4 ;  /* 0x00000004ff097e24 */ /* 0x001fca000f8e00ff */
[----:B------:R-:W-:-:S13]  /*0710*/  ISETP.GE.AND P2, PT, R6, R9, PT ;  /* 0x000000090600720c */ /* 0x000fda0003f46270 */
[----:B------:R-:W-:Y:S05]  /*0720*/  @!P2 BRA `(.L_x_235) ;  /* 0xfffffffc0064a947 */ /* 0x000fea000383ffff */
.L_x_232:
[----:B------:R-:W-:Y:S05]  /*0730*/  BSYNC.RECONVERGENT B0 ;  /* 0x0000000000007941 */ /* 0x000fea0003800200 */
.L_x_231:
[----:B------:R-:W-:Y:S01]  /*0740*/  BAR.SYNC.DEFER_BLOCKING 0x0 ;  /* 0x0000000000007b1d */ /* 0x000fe20000010000 */
[C---:B------:R-:W-:Y:S02]  /*0750*/  ISETP.GE.AND P1, PT, R0.reuse, R9, PT ;  /* 0x000000090000720c */ /* 0x040fe40003f26270 */
[----:B------:R-:W-:-:S03]  /*0760*/  ISETP.NE.AND P0, PT, R0, RZ, PT ;  /* 0x000000ff0000720c */ /* 0x000fc60003f05270 */
[----:B------:R-:W-:Y:S08]  /*0770*/  BSSY.RECONVERGENT B0, `(.L_x_236) ;  /* 0x0000019000007945 */ /* 0x000ff00003800200 */
[----:B------:R-:W-:Y:S05]  /*0780*/  @P1 BRA `(.L_x_237) ;  /* 0x00000000005c1947 */ /* 0x000fea0003800000 */
[----:B0-----:R-:W0:Y:S01]  /*0790*/  S2R R6, SR_CgaCtaId ;  /* 0x0000000000067919 */ /* 0x001e220000008800 */
[----:B------:R-:W-:-:S04]  /*07a0*/  MOV R3, 0x400 ;  /* 0x0000040000037802 */ /* 0x000fc80000000f00 */
[----:B0-----:R-:W-:Y:S01]  /*07b0*/  LEA R5, R6, R3, 0x18 ;  /* 0x0000000306057211 */ /* 0x001fe200078ec0ff */
[----:B------:R-:W-:-:S04]  /*07c0*/  VIADD R3, R3, 0x4 ;  /* 0x0000000403037836 */ /* 0x000fc80000000000 */
[----:B------:R-:W0:Y:S01]  /*07d0*/  LDS.U16 R2, [R5+0x2] ;  /* 0x0000020005027984 */ /* 0x000e220000000400 */
[----:B------:R-:W-:Y:S01]  /*07e0*/  LEA R7, R6, R3, 0x18 ;  /* 0x0000000306077211 */ /* 0x000fe200078ec0ff */
[----:B0-----:R-:W-:-:S05]  /*07f0*/  IMAD.U32 R2, R2, 0x10000, RZ ;  /* 0x0001000002027824 */ /* 0x001fca00078e00ff */
[----:B------:R-:W-:-:S13]  /*0800*/  FSETP.GE.AND P1, PT, |R2|, 8.50705917302346158658e+37, PT ;  /* 0x7e8000000200780b */ /* 0x000fda0003f26200 */
[----:B------:R-:W-:-:S05]  /*0810*/  @P1 FMUL R2, R2, 0.25 ;  /* 0x3e80000002021820 */ /* 0x000fca0000400000 */
[----:B------:R-:W-:-:S13]  /*0820*/  FSETP.GEU.AND P2, PT, |R2|, 1.175494350822287508e-38, PT ;  /* 0x008000000200780b */ /* 0x000fda0003f4e200 */
[----:B------:R-:W-:-:S04]  /*0830*/  @!P2 FMUL R2, R2, 16777216 ;  /* 0x4b8000000202a820 */ /* 0x000fc80000400000 */
[----:B------:R0:W1:Y:S03]  /*0840*/  MUFU.RCP R4, R2 ;  /* 0x0000000200047308 */ /* 0x0000660000001000 */
.L_x_238:
[C---:B0-2---:R-:W-:Y:S02]  /*0850*/  IMAD R2, R0.reuse, 0x2, R7 ;  /* 0x0000000200027824 */ /* 0x045fe400078e0207 */
[----:B------:R-:W-:-:S03]  /*0860*/  VIADD R0, R0, UR6 ;  /* 0x0000000600007c36 */ /* 0x000fc60008000000 */
[----:B------:R-:W0:Y:S02]  /*0870*/  LDS.U16 R3, [R2] ;  /* 0x0000000002037984 */ /* 0x000e240000000400 */
[----:B------:R-:W-:Y:S01]  /*0880*/  ISETP.GE.AND P3, PT, R0, R9, PT ;  /* 0x000000090000720c */ /* 0x000fe20003f66270 */
[----:B0-----:R-:W-:-:S04]  /*0890*/  IMAD.U32 R3, R3, 0x10000, RZ ;  /* 0x0001000003037824 */ /* 0x001fc800078e00ff */
[----:B------:R-:W-:-:S04]  /*08a0*/  @!P2 FMUL R3, R3, 16777216 ;  /* 0x4b8000000303a820 */ /* 0x000fc80000400000 */
[----:B-1----:R-:W-:-:S04]  /*08b0*/  FMUL R3, R4, R3 ;  /* 0x0000000304037220 */ /* 0x002fc80000400000 */
[----:B------:R-:W-:-:S05]  /*08c0*/  @P1 FMUL R3, R3, 0.25 ;  /* 0x3e80000003031820 */ /* 0x000fca0000400000 */
[----:B------:R-:W-:-:S05]  /*08d0*/  F2FP.BF16.F32.PACK_AB R3, RZ, R3 ;  /* 0x00000003ff03723e */ /* 0x000fca00000010ff */
[----:B------:R2:W-:Y:S01]  /*08e0*/  STS.U16 [R2], R3 ;  /* 0x0000000302007388 */ /* 0x0005e20000000400 */
[----:B------:R-:W-:Y:S05]  /*08f0*/  @!P3 BRA `(.L_x_238) ;  /* 0xfffffffc00d4b947 */ /* 0x000fea000383ffff */
.L_x_237:
[----:B------:R-:W-:Y:S05]  /*0900*/  BSYNC.RECONVERGENT B0 ;  /* 0x0000000000007941 */ /* 0x000fea0003800200 */
.L_x_236:
[----:B------:R-:W-:Y:S06]  /*0910*/  BAR.SYNC.DEFER_BLOCKING 0x0 ;  /* 0x0000000000007b1d */ /* 0x000fec0000010000 */
[----:B------:R-:W-:Y:S05]  /*0920*/  @P0 EXIT ;  /* 0x000000000000094d */ /* 0x000fea0003800000 */
[----:B------:R-:W-:Y:S01]  /*0930*/  ISETP.GE.AND P0, PT, R9, 0x1, PT ;  /* 0x000000010900780c */ /* 0x000fe20003f06270 */
[----:B------:R-:W-:Y:S01]  /*0940*/  BSSY.RECONVERGENT B0, `(.L_x_239) ;  /* 0x0000068000007945 */ /* 0x000fe20003800200 */
[----:B0-2---:R-:W-:-:S11]  /*0950*/  VIADD R3, R1, 0x4000 ;  /* 0x0000400001037836 */ /* 0x005fd60000000000 */
[----:B------:R-:W-:Y:S05]  /*0960*/  @!P0 BRA `(.L_x_240) ;  /* 0x0000000400948947 */ /* 0x000fea0003800000 */
[C---:B------:R-:W-:Y:S01]  /*0970*/  ISETP.GE.U32.AND P0, PT, R9.reuse, 0x8, PT ;  /* 0x000000080900780c */ /* 0x040fe20003f06070 */
[----:B------:R-:W-:Y:S01]  /*0980*/  BSSY.RECONVERGENT B1, `(.L_x_241) ;  /* 0x0000023000017945 */ /* 0x000fe20003800200 */
[----:B------:R-:W-:Y:S01]  /*0990*/  LOP3.LUT R18, R9, 0x7, RZ, 0xc0, !PT ;  /* 0x0000000709127812 */ /* 0x000fe200078ec0ff */
[----:B------:R-:W-:-:S03]  /*09a0*/  IMAD.MOV.U32 R0, RZ, RZ, RZ ;  /* 0x000000ffff007224 */ /* 0x000fc600078e00ff */
        /* <DEDUP_REMOVED lines=8> */
.L_x_243:
        /* <DEDUP_REMOVED lines=24> */
.L_x_242:
[----:B------:R-:W-:Y:S05]  /*0bb0*/  BSYNC.RECONVERGENT B1 ;  /* 0x0000000000017941 */ /* 0x000fea0003800200 */
.L_x_241:
        /* <DEDUP_REMOVED lines=30> */
.L_x_245:
[----:B------:R-:W-:Y:S05]  /*0da0*/  BSYNC.RECONVERGENT B1 ;  /* 0x0000000000017941 */ /* 0x000fea0003800200 */
.L_x_244:
        /* <DEDUP_REMOVED lines=21> */
.L_x_247:
[----:B------:R-:W-:Y:S05]  /*0f00*/  BSYNC.RECONVERGENT B1 ;  /* 0x0000000000017941 */ /* 0x000fea0003800200 */
.L_x_246:
        /* <DEDUP_REMOVED lines=11> */
.L_x_240:
[----:B------:R-:W-:Y:S05]  /*0fc0*/  BSYNC.RECONVERGENT B0 ;  /* 0x0000000000007941 */ /* 0x000fea0003800200 */
.L_x_239:
[----:B------:R-:W2:Y:S01]  /*0fd0*/  LDCU UR4, c[0x0][0x394] ;  /* 0x00007280ff0477ac */ /* 0x000ea20008000800 */
[----:B------:R-:W-:Y:S01]  /*0fe0*/  BSSY.RECONVERGENT B1, `(.L_x_248) ;  /* 0x00001ce000017945 */ /* 0x000fe20003800200 */
[----:B--2---:R-:W-:-:S04]  /*0ff0*/  VIMNMX R9, PT, PT, R9, UR4, PT ;  /* 0x0000000409097c48 */ /* 0x004fc8000bfe0100 */
[----:B------:R-:W-:-:S13]  /*1000*/  ISETP.GE.AND P0, PT, R9, 0x1, PT ;  /* 0x000000010900780c */ /* 0x000fda0003f06270 */
[----:B------:R-:W-:Y:S05]  /*1010*/  @!P0 BRA `(.L_x_249) ;  /* 0x0000001c00288947 */ /* 0x000fea0003800000 */
[----:B------:R-:W2:Y:S01]  /*1020*/  LDC.U16 R0, c[0x0][0x3a0] ;  /* 0x0000e800ff007b82 */ /* 0x000ea20000000400 */
[----:B01----:R-:W-:Y:S01]  /*1030*/  IMAD.MOV.U32 R2, RZ, RZ, RZ ;  /* 0x000000ffff027224 */ /* 0x003fe200078e00ff */
[----:B------:R-:W-:Y:S02]  /*1040*/  PRMT R4, RZ, 0x7610, R4 ;  /* 0x00007610ff047816 */ /* 0x000fe40000000004 */
[----:B------:R-:W-:-:S07]  /*1050*/  PRMT R5, RZ, 0x7610, R5 ;  /* 0x00007610ff057816 */ /* 0x000fce0000000005 */
.L_x_268:
[----:B01----:R-:W0:Y:S01]  /*1060*/  LDC R7, c[0x0][0x3a0] ;  /* 0x0000e800ff077b82 */ /* 0x003e220000000800 */
[----:B------:R-:W-:Y:S01]  /*1070*/  VIADD R6, R2, 0x1 ;  /* 0x0000000102067836 */ /* 0x000fe20000000000 */
[----:B------:R-:W-:Y:S01]  /*1080*/  BSSY.RECONVERGENT B0, `(.L_x_250) ;  /* 0x00001c0000007945 */ /* 0x000fe20003800200 */
[----:B------:R-:W-:Y:S02]  /*1090*/  IMAD.MOV.U32 R8, RZ, RZ, R2 ;  /* 0x000000ffff087224 */ /* 0x000fe400078e0002 */
[----:B------:R-:W-:Y:S01]  /*10a0*/  IMAD.MOV.U32 R2, RZ, RZ, R6 ;  /* 0x000000ffff027224 */ /* 0x000fe200078e0006 */
[C---:B------:R-:W-:Y:S02]  /*10b0*/  ISETP.NE.AND P0, PT, R6.reuse, R9, PT ;  /* 0x000000090600720c */ /* 0x040fe40003f05270 */
[----:B0-----:R-:W-:-:S13]  /*10c0*/  ISETP.GE.AND P1, PT, R6, R7, PT ;  /* 0x000000070600720c */ /* 0x001fda0003f26270 */
[----:B------:R-:W-:Y:S05]  /*10d0*/  @P1 BRA `(.L_x_251) ;  /* 0x0000001800e81947 */ /* 0x000fea0003800000 */
[----:B------:R-:W-:Y:S01]  /*10e0*/  IADD3 R6, PT, PT, -R8, -0x2, R7 ;  /* 0xfffffffe08067810 */ /* 0x000fe20007ffe107 */
[----:B------:R-:W-:Y:S01]  /*10f0*/  BSSY.RECONVERGENT B2, `(.L_x_252) ;  /* 0x00000d5000027945 */ /* 0x000fe20003800200 */
[----:B------:R-:W-:Y:S01]  /*1100*/  LOP3.LUT R10, RZ, R8, RZ, 0x33, !PT ;  /* 0x00000008ff0a7212 */ /* 0x000fe200078e33ff */
[----:B------:R-:W-:Y:S01]  /*1110*/  IMAD.MOV.U32 R12, RZ, RZ, R2 ;  /* 0x000000ffff0c7224 */ /* 0x000fe200078e0002 */
[----:B------:R-:W-:Y:S01]  /*1120*/  ISETP.GE.U32.AND P1, PT, R6, 0xf, PT ;  /* 0x0000000f0600780c */ /* 0x000fe20003f26070 */
[----:B------:R-:W-:Y:S02]  /*1130*/  IMAD R6, R8, 0x2, R3 ;  /* 0x0000000208067824 */ /* 0x000fe400078e0203 */
        /* <DEDUP_REMOVED lines=8> */
.L_x_255:
[----:B------:R-:W3:Y:S04]  /*11c0*/  LDL.U16 R17, [R11+-0xe] ;  /* 0xfffff2000b117983 */ /* 0x000ee80000100400 */
[----:B------:R-:W3:Y:S02]  /*11d0*/  LDL.U16 R14, [R6] ;  /* 0x00000000060e7983 */ /* 0x000ee40000100400 */
[----:B---3--:R-:W-:-:S13]  /*11e0*/  HSETP2.BF16_V2.GT.AND P1, PT, R17.H0_H0, R14.H0_H0, PT ;  /* 0x2000000e11007234 */ /* 0x008fda0003f24802 */
[----:B------:R-:W-:Y:S01]  /*11f0*/  @P1 IMAD.U32 R15, R14, 0x10000, RZ ;  /* 0x000100000e0f1824 */ /* 0x000fe200078e00ff */
[----:B------:R0:W-:Y:S04]  /*1200*/  @P1 STL.U16 [R6], R17 ;  /* 0x0000001106001387 */ /* 0x0001e80000100400 */
[----:B------:R-:W-:-:S04]  /*1210*/  @P1 F2FP.BF16.F32.PACK_AB R15, RZ, R15 ;  /* 0x0000000fff0f123e */ /* 0x000fc800000010ff */
[----:B------:R-:W-:-:S05]  /*1220*/  PRMT R20, R15, 0x7610, R20 ;  /* 0x000076100f147816 */ /* 0x000fca0000000014 */
[----:B------:R-:W-:Y:S04]  /*1230*/  @P1 STL.U16 [R11+-0xe], R20 ;  /* 0xfffff2140b001387 */ /* 0x000fe80000100400 */
[----:B------:R-:W3:Y:S04]  /*1240*/  @P1 LDL R16, [R12+-0x1c] ;  /* 0xffffe4000c101983 */ /* 0x000ee80000100800 */
[----:B------:R-:W4:Y:S04]  /*1250*/  @P1 LDL R15, [R7] ;  /* 0x00000000070f1983 */ /* 0x000f280000100800 */
[----:B---3--:R-:W-:Y:S04]  /*1260*/  @P1 STL [R7], R16 ;  /* 0x0000001007001387 */ /* 0x008fe80000100800 */
[----:B----4-:R1:W-:Y:S04]  /*1270*/  @P1 STL [R12+-0x1c], R15 ;  /* 0xffffe40f0c001387 */ /* 0x0103e80000100800 */
[----:B------:R-:W3:Y:S04]  /*1280*/  @P1 LDL.U16 R14, [R6] ;  /* 0x00000000060e1983 */ /* 0x000ee80000100400 */
[----:B------:R-:W3:Y:S02]  /*1290*/  LDL.U16 R19, [R11+-0xc] ;  /* 0xfffff4000b137983 */ /* 0x000ee40000100400 */
[----:B---3--:R-:W-:-:S13]  /*12a0*/  HSETP2.BF16_V2.GT.AND P1, PT, R19.H0_H0, R14.H0_H0, PT ;  /* 0x2000000e13007234 */ /* 0x008fda0003f24802 */
[----:B------:R-:W-:Y:S01]  /*12b0*/  @P1 IMAD.U32 R18, R14, 0x10000, RZ ;  /* 0x000100000e121824 */ /* 0x000fe200078e00ff */
[----:B------:R3:W-:Y:S04]  /*12c0*/  @P1 STL.U16 [R6], R19 ;  /* 0x0000001306001387 */ /* 0x0007e80000100400 */
[----:B------:R-:W-:-:S04]  /*12d0*/  @P1 F2FP.BF16.F32.PACK_AB R18, RZ, R18 ;  /* 0x00000012ff12123e */ /* 0x000fc800000010ff */
[----:B------:R-:W-:-:S05]  /*12e0*/  PRMT R22, R18, 0x7610, R22 ;  /* 0x0000761012167816 */ /* 0x000fca0000000016 */
[----:B------:R-:W-:Y:S04]  /*12f0*/  @P1 STL.U16 [R11+-0xc], R22 ;  /* 0xfffff4160b001387 */ /* 0x000fe80000100400 */
[----:B------:R-:W4:Y:S04]  /*1300*/  @P1 LDL R18, [R12+-0x18] ;  /* 0xffffe8000c121983 */ /* 0x000f280000100800 */
[----:B0-----:R-:W5:Y:S04]  /*1310*/  @P1 LDL R17, [R7] ;  /* 0x0000000007111983 */ /* 0x001f680000100800 */
[----:B----4-:R-:W-:Y:S04]  /*1320*/  @P1 STL [R7], R18 ;  /* 0x0000001207001387 */ /* 0x010fe80000100800 */
[----:B-----5:R0:W-:Y:S04]  /*1330*/  @P1 STL [R12+-0x18], R17 ;  /* 0xffffe8110c001387 */ /* 0x0201e80000100800 */
[----:B------:R-:W4:Y:S04]  /*1340*/  @P1 LDL.U16 R14, [R6] ;  /* 0x00000000060e1983 */ /* 0x000f280000100400 */
[----:B------:R-:W4:Y:S02]  /*1350*/  LDL.U16 R21, [R11+-0xa] ;  /* 0xfffff6000b157983 */ /* 0x000f240000100400 */
[----:B----4-:R-:W-:-:S13]  /*1360*/  HSETP2.BF16_V2.GT.AND P1, PT, R21.H0_H0, R14.H0_H0, PT ;  /* 0x2000000e15007234 */ /* 0x010fda0003f24802 */
[----:B-1----:R-:W-:Y:S01]  /*1370*/  @P1 IMAD.U32 R15, R14, 0x10000, RZ ;  /* 0x000100000e0f1824 */ /* 0x002fe200078e00ff */
[----:B------:R1:W-:Y:S04]  /*1380*/  @P1 STL.U16 [R6], R21 ;  /* 0x0000001506001387 */ /* 0x0003e80000100400 */
[----:B------:R-:W-:-:S04]  /*1390*/  @P1 F2FP.BF16.F32.PACK_AB R15, RZ, R15 ;  /* 0x0000000fff0f123e */ /* 0x000fc800000010ff */
[----:B------:R-:W-:-:S05]  /*13a0*/  PRMT R20, R15, 0x7610, R20 ;  /* 0x000076100f147816 */ /* 0x000fca0000000014 */
[----:B------:R-:W-:Y:S04]  /*13b0*/  @P1 STL.U16 [R11+-0xa], R20 ;  /* 0xfffff6140b001387 */ /* 0x000fe80000100400 */
[----:B------:R-:W4:Y:S04]  /*13c0*/  @P1 LDL R16, [R12+-0x14] ;  /* 0xffffec000c101983 */ /* 0x000f280000100800 */
[----:B------:R-:W5:Y:S04]  /*13d0*/  @P1 LDL R15, [R7] ;  /* 0x00000000070f1983 */ /* 0x000f680000100800 */
[----:B----4-:R-:W-:Y:S04]  /*13e0*/  @P1 STL [R7], R16 ;  /* 0x0000001007001387 */ /* 0x010fe80000100800 */
[----:B-----5:R4:W-:Y:S04]  /*13f0*/  @P1 STL [R12+-0x14], R15 ;  /* 0xffffec0f0c001387 */ /* 0x0209e80000100800 */
[----:B------:R-:W5:Y:S04]  /*1400*/  @P1 LDL.U16 R14, [R6] ;  /* 0x00000000060e1983 */ /* 0x000f680000100400 */
[----:B---3--:R-:W5:Y:S02]  /*1410*/  LDL.U16 R19, [R11+-0x8] ;  /* 0xfffff8000b137983 */ /* 0x008f640000100400 */
[----:B-----5:R-:W-:-:S13]  /*1420*/  HSETP2.BF16_V2.GT.AND P1, PT, R19.H0_H0, R14.H0_H0, PT ;  /* 0x2000000e13007234 */ /* 0x020fda0003f24802 */
[----:B0-----:R-:W-:Y:S01]  /*1430*/  @P1 IMAD.U32 R17, R14, 0x10000, RZ ;  /* 0x000100000e111824 */ /* 0x001fe200078e00ff */
[----:B------:R0:W-:Y:S04]  /*1440*/  @P1 STL.U16 [R6], R19 ;  /* 0x0000001306001387 */ /* 0x0001e80000100400 */
[----:B------:R-:W-:-:S04]  /*1450*/  @P1 F2FP.BF16.F32.PACK_AB R17, RZ, R17 ;  /* 0x00000011ff11123e */ /* 0x000fc800000010ff */
        /* <DEDUP_REMOVED lines=8> */
[----:B-----5:R-:W-:-:S13]  /*14e0*/  HSETP2.BF16_V2.GT.AND P1, PT, R21.H0_H0, R14.H0_H0, PT ;  /* 0x2000000e15007234 */ /* 0x020fda0003f24802 */
[----:B----4-:R-:W-:Y:S01]  /*14f0*/  @P1 IMAD.U32 R15, R14, 0x10000, RZ ;  /* 0x000100000e0f1824 */ /* 0x010fe200078e00ff */
        /* <DEDUP_REMOVED lines=9> */
[----:B0-----:R-:W5:Y:S02]  /*1590*/  LDL.U16 R19, [R11+-0x4] ;  /* 0xfffffc000b137983 */ /* 0x001f640000100400 */
[----:B-----5:R-:W-:-:S13]  /*15a0*/  HSETP2.BF16_V2.GT.AND P1, PT, R19.H0_H0, R14.H0_H0, PT ;  /* 0x2000000e13007234 */ /* 0x020fda0003f24802 */
[----:B---3--:R-:W-:Y:S01]  /*15b0*/  @P1 IMAD.U32 R17, R14, 0x10000, RZ ;  /* 0x000100000e111824 */ /* 0x008fe200078e00ff */
        /* <DEDUP_REMOVED lines=21> */
[----:B0-----:R-:W5:Y:S02]  /*1710*/  LDL.U16 R19, [R11] ;  /* 0x000000000b137983 */ /* 0x001f640000100400 */
[----:B-----5:R-:W-:-:S13]  /*1720*/  HSETP2.BF16_V2.GT.AND P1, PT, R19.H0_H0, R14.H0_H0, PT ;  /* 0x2000000e13007234 */ /* 0x020fda0003f24802 */
[----:B---3--:R-:W-:Y:S01]  /*1730*/  @P1 IMAD.U32 R17, R14, 0x10000, RZ ;  /* 0x000100000e111824 */ /* 0x008fe200078e00ff */
[----:B------:R0:W-:Y:S04]  /*1740*/  @P1 STL.U16 [R6], R19 ;  /* 0x0000001306001387 */ /* 0x0001e80000100400 */
[----:B------:R-:W-:-:S04]  /*1750*/  @P1 F2FP.BF16.F32.PACK_AB R17, RZ, R17 ;  /* 0x00000011ff11123e */ /* 0x000fc800000010ff */
[----:B------:R-:W-:-:S05]  /*1760*/  PRMT R22, R17, 0x7610, R22 ;  /* 0x0000761011167816 */ /* 0x000fca0000000016 */
[----:B------:R-:W-:Y:S04]  /*1770*/  @P1 STL.U16 [R11], R22 ;  /* 0x000000160b001387 */ /* 0x000fe80000100400 */
[----:B------:R-:W3:Y:S04]  /*1780*/  @P1 LDL R18, [R12] ;  /* 0x000000000c121983 */ /* 0x000ee80000100800 */
[----:B------:R-:W5:Y:S04]  /*1790*/  @P1 LDL R17, [R7] ;  /* 0x0000000007111983 */ /* 0x000f680000100800 */
[----:B---3--:R-:W-:Y:S04]  /*17a0*/  @P1 STL [R7], R18 ;  /* 0x0000001207001387 */ /* 0x008fe80000100800 */
[----:B-----5:R3:W-:Y:S04]  /*17b0*/  @P1 STL [R12], R17 ;  /* 0x000000110c001387 */ /* 0x0207e80000100800 */
[----:B------:R-:W5:Y:S04]  /*17c0*/  @P1 LDL.U16 R14, [R6] ;  /* 0x00000000060e1983 */ /* 0x000f680000100400 */
[----:B-1----:R-:W5:Y:S02]  /*17d0*/  LDL.U16 R21, [R11+0x2] ;  /* 0x000002000b157983 */ /* 0x002f640000100400 */
[----:B-----5:R-:W-:-:S13]  /*17e0*/  HSETP2.BF16_V2.GT.AND P1, PT, R21.H0_H0, R14.H0_H0, PT ;  /* 0x2000000e15007234 */ /* 0x020fda0003f24802 */
[----:B----4-:R-:W-:Y:S01]  /*17f0*/  @P1 IMAD.U32 R15, R14, 0x10000, RZ ;  /* 0x000100000e0f1824 */ /* 0x010fe200078e00ff */
[----:B------:R1:W-:Y:S04]  /*1800*/  @P1 STL.U16 [R6], R21 ;  /* 0x0000001506001387 */ /* 0x0003e80000100400 */
[----:B------:R-:W-:-:S04]  /*1810*/  @P1 F2FP.BF16.F32.PACK_AB R15, RZ, R15 ;  /* 0x0000000fff0f123e */ /* 0x000fc800000010ff */
[----:B------:R-:W-:-:S05]  /*1820*/  PRMT R20, R15, 0x7610, R20 ;  /* 0x000076100f147816 */ /* 0x000fca0000000014 */
[----:B------:R-:W-:Y:S04]  /*1830*/  @P1 STL.U16 [R11+0x2], R20 ;  /* 0x000002140b001387 */ /* 0x000fe80000100400 */
[----:B------:R-:W4:Y:S04]  /*1840*/  @P1 LDL R16, [R12+0x4] ;  /* 0x000004000c101983 */ /* 0x000f280000100800 */
[----:B------:R-:W5:Y:S04]  /*1850*/  @P1 LDL R15, [R7] ;  /* 0x00000000070f1983 */ /* 0x000f680000100800 */
[----:B----4-:R-:W-:Y:S04]  /*1860*/  @P1 STL [R7], R16 ;  /* 0x0000001007001387 */ /* 0x010fe80000100800 */
[----:B-----5:R4:W-:Y:S04]  /*1870*/  @P1 STL [R12+0x4], R15 ;  /* 0x0000040f0c001387 */ /* 0x0209e80000100800 */
[----:B------:R-:W5:Y:S04]  /*1880*/  @P1 LDL.U16 R14, [R6] ;  /* 0x00000000060e1983 */ /* 0x000f680000100400 */
[----:B0-----:R-:W5:Y:S02]  /*1890*/  LDL.U16 R19, [R11+0x4] ;  /* 0x000004000b137983 */ /* 0x001f640000100400 */
[----:B-----5:R-:W-:-:S13]  /*18a0*/  HSETP2.BF16_V2.GT.AND P1, PT, R19.H0_H0, R14.H0_H0, PT ;  /* 0x2000000e13007234 */ /* 0x020fda0003f24802 */
[----:B---3--:R-:W-:Y:S01]  /*18b0*/  @P1 IMAD.U32 R17, R14, 0x10000, RZ ;  /* 0x000100000e111824 */ /* 0x008fe200078e00ff */
[----:B------:R0:W-:Y:S04]  /*18c0*/  @P1 STL.U16 [R6], R19 ;  /* 0x0000001306001387 */ /* 0x0001e80000100400 */
[----:B------:R-:W-:-:S04]  /*18d0*/  @P1 F2FP.BF16.F32.PACK_AB R17, RZ, R17 ;  /* 0x00000011ff11123e */ /* 0x000fc800000010ff */
        /* <DEDUP_REMOVED lines=52> */
[----:B---3--:R3:W-:Y:S04]  /*1c20*/  @P1 STL [R7], R18 ;  /* 0x0000001207001387 */ /* 0x0087e80000100800 */
[----:B-----5:R5:W-:Y:S04]  /*1c30*/  @P1 STL [R12+0x18], R17 ;  /* 0x000018110c001387 */ /* 0x020be80000100800 */
[----:B------:R-:W2:Y:S04]  /*1c40*/  @P1 LDL.U16 R14, [R6] ;  /* 0x00000000060e1983 */ /* 0x000ea80000100400 */
[----:B-1----:R-:W2:Y:S02]  /*1c50*/  LDL.U16 R21, [R11+0xe] ;  /* 0x00000e000b157983 */ /* 0x002ea40000100400 */
[----:B--2---:R-:W-:-:S13]  /*1c60*/  HSETP2.BF16_V2.GT.AND P1, PT, R21.H0_H0, R14.H0_H0, PT ;  /* 0x2000000e15007234 */ /* 0x004fda0003f24802 */
[----:B----4-:R-:W-:Y:S01]  /*1c70*/  @P1 IMAD.U32 R15, R14, 0x10000, RZ ;  /* 0x000100000e0f1824 */ /* 0x010fe200078e00ff */
[----:B------:R-:W-:Y:S04]  /*1c80*/  @P1 STL.U16 [R6], R21 ;  /* 0x0000001506001387 */ /* 0x000fe80000100400 */
[----:B------:R-:W-:-:S04]  /*1c90*/  @P1 F2FP.BF16.F32.PACK_AB R15, RZ, R15 ;  /* 0x0000000fff0f123e */ /* 0x000fc800000010ff */
[----:B------:R-:W-:-:S05]  /*1ca0*/  PRMT R20, R15, 0x7610, R20 ;  /* 0x000076100f147816 */ /* 0x000fca0000000014 */
[----:B------:R-:W-:Y:S04]  /*1cb0*/  @P1 STL.U16 [R11+0xe], R20 ;  /* 0x00000e140b001387 */ /* 0x000fe80000100400 */
[----:B------:R-:W2:Y:S04]  /*1cc0*/  @P1 LDL R16, [R12+0x1c] ;  /* 0x00001c000c101983 */ /* 0x000ea80000100800 */
[----:B------:R-:W4:Y:S04]  /*1cd0*/  @P1 LDL R15, [R7] ;  /* 0x00000000070f1983 */ /* 0x000f280000100800 */
[----:B--2---:R-:W-:Y:S04]  /*1ce0*/  @P1 STL [R7], R16 ;  /* 0x0000001007001387 */ /* 0x004fe80000100800 */
[----:B----4-:R-:W-:Y:S04]  /*1cf0*/  @P1 STL [R12+0x1c], R15 ;  /* 0x00001c0f0c001387 */ /* 0x010fe80000100800 */
[----:B------:R-:W2:Y:S04]  /*1d00*/  @P1 LDL.U16 R14, [R6] ;  /* 0x00000000060e1983 */ /* 0x000ea80000100400 */
[----:B0-----:R-:W2:Y:S02]  /*1d10*/  LDL.U16 R19, [R11+0x10] ;  /* 0x000010000b137983 */ /* 0x001ea40000100400 */
[----:B--2---:R-:W-:-:S13]  /*1d20*/  HSETP2.BF16_V2.GT.AND P1, PT, R19.H0_H0, R14.H0_H0, PT ;  /* 0x2000000e13007234 */ /* 0x004fda0003f24802 */
[----:B------:R-:W-:Y:S01]  /*1d30*/  @P1 IMAD.U32 R14, R14, 0x10000, RZ ;  /* 0x000100000e0e1824 */ /* 0x000fe200078e00ff */
[----:B------:R-:W-:Y:S04]  /*1d40*/  @P1 STL.U16 [R6], R19 ;  /* 0x0000001306001387 */ /* 0x000fe80000100400 */
[----:B------:R-:W-:-:S04]  /*1d50*/  @P1 F2FP.BF16.F32.PACK_AB R14, RZ, R14 ;  /* 0x0000000eff0e123e */ /* 0x000fc800000010ff */
[----:B---3--:R-:W-:-:S05]  /*1d60*/  PRMT R18, R14, 0x7610, R18 ;  /* 0x000076100e127816 */ /* 0x008fca0000000012 */
[----:B------:R0:W-:Y:S04]  /*1d70*/  @P1 STL.U16 [R11+0x10], R18 ;  /* 0x000010120b001387 */ /* 0x0001e80000100400 */
[----:B------:R-:W2:Y:S04]  /*1d80*/  @P1 LDL R14, [R12+0x20] ;  /* 0x000020000c0e1983 */ /* 0x000ea80000100800 */
[----:B-----5:R-:W3:Y:S01]  /*1d90*/  @P1 LDL R17, [R7] ;  /* 0x0000000007111983 */ /* 0x020ee20000100800 */
[----:B------:R-:W-:Y:S02]  /*1da0*/  VIADD R13, R13, 0x10 ;  /* 0x000000100d0d7836 */ /* 0x000fe40000000000 */
[----:B------:R-:W-:-:S02]  /*1db0*/  VIADD R8, R8, 0x10 ;  /* 0x0000001008087836 */ /* 0x000fc40000000000 */
[----:B0-----:R-:W-:Y:S01]  /*1dc0*/  VIADD R11, R11, 0x20 ;  /* 0x000000200b0b7836 */ /* 0x001fe20000000000 */
[----:B--2---:R-:W-:Y:S04]  /*1dd0*/  @P1 STL [R7], R14 ;  /* 0x0000000e07001387 */ /* 0x004fe80000100800 */
[----:B---3--:R0:W-:Y:S01]  /*1de0*/  @P1 STL [R12+0x20], R17 ;  /* 0x000020110c001387 */ /* 0x0081e20000100800 */
[----:B------:R-:W-:Y:S01]  /*1df0*/  ISETP.NE.AND P1, PT, R13, RZ, PT ;  /* 0x000000ff0d00720c */ /* 0x000fe20003f25270 */
[----:B0-----:R-:W-:-:S12]  /*1e00*/  VIADD R12, R12, 0x40 ;  /* 0x000000400c0c7836 */ /* 0x001fd80000000000 */
[----:B------:R-:W-:Y:S05]  /*1e10*/  @P1 BRA `(.L_x_255) ;  /* 0xfffffff000e81947 */ /* 0x000fea000383ffff */
[----:B------:R-:W-:Y:S05]  /*1e20*/  BSYNC.RECONVERGENT B3 ;  /* 0x0000000000037941 */ /* 0x000fea0003800200 */
.L_x_254:
[----:B------:R-:W-:-:S07]  /*1e30*/  VIADD R12, R8, 0x1 ;  /* 0x00000001080c7836 */ /* 0x000fce0000000000 */
.L_x_253:
[----:B------:R-:W-:Y:S05]  /*1e40*/  BSYNC.RECONVERGENT B2 ;  /* 0x0000000000027941 */ /* 0x000fea0003800200 */
.L_x_252:
[----:B------:R-:W-:-:S13]  /*1e50*/  LOP3.LUT P1, RZ, R10, 0xf, RZ, 0xc0, !PT ;  /* 0x0000000f0aff7812 */ /* 0x000fda000782c0ff */
[----:B------:R-:W-:Y:S05]  /*1e60*/  @!P1 BRA `(.L_x_251) ;  /* 0x0000000c00849947 */ /* 0x000fea0003800000 */
[----:B------:R-:W-:Y:S01]  /*1e70*/  LOP3.LUT R11, RZ, R5, RZ, 0x33, !PT ;  /* 0x00000005ff0b7212 */ /* 0x000fe200078e33ff */
[----:B------:R-:W-:Y:S04]  /*1e80*/  BSSY.RECONVERGENT B2, `(.L_x_256) ;  /* 0x000006b000027945 */ /* 0x000fe80003800200 */
[----:B--2---:R-:W-:-:S05]  /*1e90*/  IMAD.IADD R8, R0, 0x1, R11 ;  /* 0x0000000100087824 */ /* 0x004fca00078e020b */
[----:B------:R-:W-:-:S05]  /*1ea0*/  LOP3.LUT R8, R8, 0xf, RZ, 0xc0, !PT ;  /* 0x0000000f08087812 */ /* 0x000fca00078ec0ff */
[----:B------:R-:W-:-:S05]  /*1eb0*/  VIADD R10, R8, 0xffffffff ;  /* 0xffffffff080a7836 */ /* 0x000fca0000000000 */
[----:B------:R-:W-:-:S13]  /*1ec0*/  ISETP.GE.U32.AND P1, PT, R10, 0x7, PT ;  /* 0x000000070a00780c */ /* 0x000fda0003f26070 */
[----:B------:R-:W-:Y:S05]  /*1ed0*/  @!P1 BRA `(.L_x_257) ;  /* 0x0000000400949947 */ /* 0x000fea0003800000 */
[----:B------:R-:W-:Y:S01]  /*1ee0*/  IMAD R10, R12, 0x2, R3 ;  /* 0x000000020c0a7824 */ /* 0x000fe200078e0203 */
[----:B------:R-:W2:Y:S04]  /*1ef0*/  LDL.U16 R11, [R6] ;  /* 0x00000000060b7983 */ /* 0x000ea80000100400 */
[----:B------:R-:W2:Y:S02]  /*1f00*/  LDL.U16 R15, [R10] ;  /* 0x000000000a0f7983 */ /* 0x000ea40000100400 */
[----:B--2---:R-:W-:-:S13]  /*1f10*/  HSETP2.BF16_V2.GT.AND P1, PT, R15.H0_H0, R11.H0_H0, PT ;  /* 0x2000000b0f007234 */ /* 0x004fda0003f24802 */
[----:B------:R-:W-:Y:S01]  /*1f20*/  @P1 IMAD.U32 R13, R11, 0x10000, RZ ;  /* 0x000100000b0d1824 */ /* 0x000fe200078e00ff */
[----:B------:R-:W-:Y:S04]  /*1f30*/  @P1 STL.U16 [R6], R15 ;  /* 0x0000000f06001387 */ /* 0x000fe80000100400 */
[----:B------:R-:W-:-:S04]  /*1f40*/  @P1 F2FP.BF16.F32.PACK_AB R13, RZ, R13 ;  /* 0x0000000dff0d123e */ /* 0x000fc800000010ff */
        /* <DEDUP_REMOVED lines=9> */
[----:B--2---:R-:W-:-:S13]  /*1fe0*/  HSETP2.BF16_V2.GT.AND P1, PT, R17.H0_H0, R11.H0_H0, PT ;  /* 0x2000000b11007234 */ /* 0x004fda0003f24802 */
[----:B------:R-:W-:Y:S01]  /*1ff0*/  @P1 IMAD.U32 R18, R11, 0x10000, RZ ;  /* 0x000100000b121824 */ /* 0x000fe200078e00ff */
[----:B------:R-:W-:Y:S04]  /*2000*/  @P1 STL.U16 [R6], R17 ;  /* 0x0000001106001387 */ /* 0x000fe80000100400 */
[----:B------:R-:W-:-:S04]  /*2010*/  @P1 F2FP.BF16.F32.PACK_AB R18, RZ, R18 ;  /* 0x00000012ff12123e */ /* 0x000fc800000010ff */
[----:B------:R-:W-:-:S05]  /*2020*/  PRMT R20, R18, 0x7610, R20 ;  /* 0x0000761012147816 */ /* 0x000fca0000000014 */
[----:B------:R2:W-:Y:S04]  /*2030*/  @P1 STL.U16 [R10+0x2], R20 ;  /* 0x000002140a001387 */ /* 0x0005e80000100400 */
[----:B------:R-:W3:Y:S04]  /*2040*/  @P1 LDL R18, [R13+0x4] ;  /* 0x000004000d121983 */ /* 0x000ee80000100800 */
[----:B0-----:R-:W4:Y:S04]  /*2050*/  @P1 LDL R16, [R7] ;  /* 0x0000000007101983 */ /* 0x001f280000100800 */
[----:B---3--:R-:W-:Y:S04]  /*2060*/  @P1 STL [R7], R18 ;  /* 0x0000001207001387 */ /* 0x008fe80000100800 */
[----:B----4-:R0:W-:Y:S04]  /*2070*/  @P1 STL [R13+0x4], R16 ;  /* 0x000004100d001387 */ /* 0x0101e80000100800 */
[----:B------:R-:W3:Y:S04]  /*2080*/  @P1 LDL.U16 R11, [R6] ;  /* 0x00000000060b1983 */ /* 0x000ee80000100400 */
[----:B------:R-:W3:Y:S02]  /*2090*/  LDL.U16 R15, [R10+0x4] ;  /* 0x000004000a0f7983 */ /* 0x000ee40000100400 */
[----:B---3--:R-:W-:-:S13]  /*20a0*/  HSETP2.BF16_V2.GT.AND P1, PT, R15.H0_H0, R11.H0_H0, PT ;  /* 0x2000000b0f007234 */ /* 0x008fda0003f24802 */
[----:B-1----:R-:W-:Y:S01]  /*20b0*/  @P1 IMAD.U32 R14, R11, 0x10000, RZ ;  /* 0x000100000b0e1824 */ /* 0x002fe200078e00ff */
[----:B------:R1:W-:Y:S04]  /*20c0*/  @P1 STL.U16 [R6], R15 ;  /* 0x0000000f06001387 */ /* 0x0003e80000100400 */
[----:B------:R-:W-:-:S04]  /*20d0*/  @P1 F2FP.BF16.F32.PACK_AB R14, RZ, R14 ;  /* 0x0000000eff0e123e */ /* 0x000fc800000010ff */
[----:B------:R-:W-:-:S05]  /*20e0*/  PRMT R19, R14, 0x7610, R19 ;  /* 0x000076100e137816 */ /* 0x000fca0000000013 */
[----:B------:R-:W-:Y:S04]  /*20f0*/  @P1 STL.U16 [R10+0x4], R19 ;  /* 0x000004130a001387 */ /* 0x000fe80000100400 */
[----:B--2---:R-:W2:Y:S04]  /*2100*/  @P1 LDL R20, [R13+0x8] ;  /* 0x000008000d141983 */ /* 0x004ea80000100800 */
[----:B------:R-:W3:Y:S04]  /*2110*/  @P1 LDL R14, [R7] ;  /* 0x00000000070e1983 */ /* 0x000ee80000100800 */
[----:B--2---:R-:W-:Y:S04]  /*2120*/  @P1 STL [R7], R20 ;  /* 0x0000001407001387 */ /* 0x004fe80000100800 */
[----:B---3--:R2:W-:Y:S04]  /*2130*/  @P1 STL [R13+0x8], R14 ;  /* 0x0000080e0d001387 */ /* 0x0085e80000100800 */
[----:B------:R-:W3:Y:S04]  /*2140*/  @P1 LDL.U16 R11, [R6] ;  /* 0x00000000060b1983 */ /* 0x000ee80000100400 */
[----:B------:R-:W3:Y:S02]  /*2150*/  LDL.U16 R17, [R10+0x6] ;  /* 0x000006000a117983 */ /* 0x000ee40000100400 */
[----:B---3--:R-:W-:-:S13]  /*2160*/  HSETP2.BF16_V2.GT.AND P1, PT, R17.H0_H0, R11.H0_H0, PT ;  /* 0x2000000b11007234 */ /* 0x008fda0003f24802 */
[----:B0-----:R-:W-:Y:S01]  /*2170*/  @P1 IMAD.U32 R16, R11, 0x10000, RZ ;  /* 0x000100000b101824 */ /* 0x001fe200078e00ff */
[----:B------:R0:W-:Y:S04]  /*2180*/  @P1 STL.U16 [R6], R17 ;  /* 0x0000001106001387 */ /* 0x0001e80000100400 */
[----:B------:R-:W-:-:S04]  /*2190*/  @P1 F2FP.BF16.F32.PACK_AB R16, RZ, R16 ;  /* 0x00000010ff10123e */ /* 0x000fc800000010ff */
[----:B------:R-:W-:-:S05]  /*21a0*/  PRMT R21, R16, 0x7610, R21 ;  /* 0x0000761010157816 */ /* 0x000fca0000000015 */
[----:B------:R-:W-:Y:S04]  /*21b0*/  @P1 STL.U16 [R10+0x6], R21 ;  /* 0x000006150a001387 */ /* 0x000fe80000100400 */
[----:B------:R-:W3:Y:S04]  /*21c0*/  @P1 LDL R18, [R13+0xc] ;  /* 0x00000c000d121983 */ /* 0x000ee80000100800 */
[----:B------:R-:W4:Y:S04]  /*21d0*/  @P1 LDL R16, [R7] ;  /* 0x0000000007101983 */ /* 0x000f280000100800 */
[----:B---3--:R-:W-:Y:S04]  /*21e0*/  @P1 STL [R7], R18 ;  /* 0x0000001207001387 */ /* 0x008fe80000100800 */
[----:B----4-:R3:W-:Y:S04]  /*21f0*/  @P1 STL [R13+0xc], R16 ;  /* 0x00000c100d001387 */ /* 0x0107e80000100800 */
[----:B------:R-:W4:Y:S04]  /*2200*/  @P1 LDL.U16 R11, [R6] ;  /* 0x00000000060b1983 */ /* 0x000f280000100400 */
[----:B-1----:R-:W4:Y:S02]  /*2210*/  LDL.U16 R15, [R10+0x8] ;  /* 0x000008000a0f7983 */ /* 0x002f240000100400 */
[----:B----4-:R-:W-:-:S13]  /*2220*/  HSETP2.BF16_V2.GT.AND P1, PT, R15.H0_H0, R11.H0_H0, PT ;  /* 0x2000000b0f007234 */ /* 0x010fda0003f24802 */
[----:B--2---:R-:W-:Y:S01]  /*2230*/  @P1 IMAD.U32 R14, R11, 0x10000, RZ ;  /* 0x000100000b0e1824 */ /* 0x004fe200078e00ff */
[----:B------:R1:W-:Y:S04]  /*2240*/  @P1 STL.U16 [R6], R15 ;  /* 0x0000000f06001387 */ /* 0x0003e80000100400 */
[----:B------:R-:W-:-:S04]  /*2250*/  @P1 F2FP.BF16.F32.PACK_AB R14, RZ, R14 ;  /* 0x0000000eff0e123e */ /* 0x000fc800000010ff */
[----:B------:R-:W-:-:S05]  /*2260*/  PRMT R19, R14, 0x7610, R19 ;  /* 0x000076100e137816 */ /* 0x000fca0000000013 */
[----:B------:R-:W-:Y:S04]  /*2270*/  @P1 STL.U16 [R10+0x8], R19 ;  /* 0x000008130a001387 */ /* 0x000fe80000100400 */
[----:B------:R-:W2:Y:S04]  /*2280*/  @P1 LDL R20, [R13+0x10] ;  /* 0x000010000d141983 */ /* 0x000ea80000100800 */
[----:B------:R-:W4:Y:S04]  /*2290*/  @P1 LDL R14, [R7] ;  /* 0x00000000070e1983 */ /* 0x000f280000100800 */
[----:B--2---:R-:W-:Y:S04]  /*22a0*/  @P1 STL [R7], R20 ;  /* 0x0000001407001387 */ /* 0x004fe80000100800 */
[----:B----4-:R2:W-:Y:S04]  /*22b0*/  @P1 STL [R13+0x10], R14 ;  /* 0x0000100e0d001387 */ /* 0x0105e80000100800 */
[----:B------:R-:W4:Y:S04]  /*22c0*/  @P1 LDL.U16 R11, [R6] ;  /* 0x00000000060b1983 */ /* 0x000f280000100400 */
[----:B0-----:R-:W4:Y:S02]  /*22d0*/  LDL.U16 R17, [R10+0xa] ;  /* 0x00000a000a117983 */ /* 0x001f240000100400 */
[----:B----4-:R-:W-:-:S13]  /*22e0*/  HSETP2.BF16_V2.GT.AND P1, PT, R17.H0_H0, R11.H0_H0, PT ;  /* 0x2000000b11007234 */ /* 0x010fda0003f24802 */
[----:B---3--:R-:W-:Y:S01]  /*22f0*/  @P1 IMAD.U32 R16, R11, 0x10000, RZ ;  /* 0x000100000b101824 */ /* 0x008fe200078e00ff */
[----:B------:R0:W-:Y:S04]  /*2300*/  @P1 STL.U16 [R6], R17 ;  /* 0x0000001106001387 */ /* 0x0001e80000100400 */
[----:B------:R-:W-:-:S04]  /*2310*/  @P1 F2FP.BF16.F32.PACK_AB R16, RZ, R16 ;  /* 0x00000010ff10123e */ /* 0x000fc800000010ff */
[----:B------:R-:W-:-:S05]  /*2320*/  PRMT R21, R16, 0x7610, R21 ;  /* 0x0000761010157816 */ /* 0x000fca0000000015 */
[----:B------:R3:W-:Y:S04]  /*2330*/  @P1 STL.U16 [R10+0xa], R21 ;  /* 0x00000a150a001387 */ /* 0x0007e80000100400 */
[----:B------:R-:W4:Y:S04]  /*2340*/  @P1 LDL R18, [R13+0x14] ;  /* 0x000014000d121983 */ /* 0x000f280000100800 */
[----:B------:R-:W5:Y:S04]  /*2350*/  @P1 LDL R16, [R7] ;  /* 0x0000000007101983 */ /* 0x000f680000100800 */
[----:B----4-:R3:W-:Y:S04]  /*2360*/  @P1 STL [R7], R18 ;  /* 0x0000001207001387 */ /* 0x0107e80000100800 */
[----:B-----5:R3:W-:Y:S04]  /*2370*/  @P1 STL [R13+0x14], R16 ;  /* 0x000014100d001387 */ /* 0x0207e80000100800 */
[----:B------:R-:W4:Y:S04]  /*2380*/  @P1 LDL.U16 R11, [R6] ;  /* 0x00000000060b1983 */ /* 0x000f280000100400 */
[----:B-1----:R-:W4:Y:S02]  /*2390*/  LDL.U16 R15, [R10+0xc] ;  /* 0x00000c000a0f7983 */ /* 0x002f240000100400 */
[----:B----4-:R-:W-:-:S13]  /*23a0*/  HSETP2.BF16_V2.GT.AND P1, PT, R15.H0_H0, R11.H0_H0, PT ;  /* 0x2000000b0f007234 */ /* 0x010fda0003f24802 */
[----:B--2---:R-:W-:Y:S01]  /*23b0*/  @P1 IMAD.U32 R14, R11, 0x10000, RZ ;  /* 0x000100000b0e1824 */ /* 0x004fe200078e00ff */
[----:B------:R3:W-:Y:S04]  /*23c0*/  @P1 STL.U16 [R6], R15 ;  /* 0x0000000f06001387 */ /* 0x0007e80000100400 */
[----:B------:R-:W-:-:S04]  /*23d0*/  @P1 F2FP.BF16.F32.PACK_AB R14, RZ, R14 ;  /* 0x0000000eff0e123e */ /* 0x000fc800000010ff */
[----:B------:R-:W-:-:S05]  /*23e0*/  PRMT R19, R14, 0x7610, R19 ;  /* 0x000076100e137816 */ /* 0x000fca0000000013 */
[----:B------:R3:W-:Y:S04]  /*23f0*/  @P1 STL.U16 [R10+0xc], R19 ;  /* 0x00000c130a001387 */ /* 0x0007e80000100400 */
[----:B------:R-:W2:Y:S04]  /*2400*/  @P1 LDL R20, [R13+0x18] ;  /* 0x000018000d141983 */ /* 0x000ea80000100800 */
[----:B------:R-:W4:Y:S04]  /*2410*/  @P1 LDL R14, [R7] ;  /* 0x00000000070e1983 */ /* 0x000f280000100800 */
[----:B--2---:R3:W-:Y:S04]  /*2420*/  @P1 STL [R7], R20 ;  /* 0x0000001407001387 */ /* 0x0047e80000100800 */
[----:B----4-:R3:W-:Y:S04]  /*2430*/  @P1 STL [R13+0x18], R14 ;  /* 0x0000180e0d001387 */ /* 0x0107e80000100800 */
[----:B------:R-:W2:Y:S04]  /*2440*/  @P1 LDL.U16 R11, [R6] ;  /* 0x00000000060b1983 */ /* 0x000ea80000100400 */
[----:B0-----:R-:W2:Y:S01]  /*2450*/  LDL.U16 R17, [R10+0xe] ;  /* 0x00000e000a117983 */ /* 0x001ea20000100400 */
[----:B------:R-:W-:Y:S01]  /*2460*/  BSSY.RECONVERGENT B3, `(.L_x_258) ;  /* 0x000000b000037945 */ /* 0x000fe20003800200 */
[----:B--2---:R-:W-:-:S13]  /*2470*/  HSETP2.BF16_V2.GT.AND P1, PT, R17.H0_H0, R11.H0_H0, PT ;  /* 0x2000000b11007234 */ /* 0x004fda0003f24802 */
[----:B---3--:R-:W-:Y:S05]  /*2480*/  @!P1 BRA `(.L_x_259) ;  /* 0x0000000000209947 */ /* 0x008fea0003800000 */
[----:B------:R-:W-:Y:S01]  /*2490*/  IMAD.U32 R11, R11, 0x10000, RZ ;  /* 0x000100000b0b7824 */ /* 0x000fe200078e00ff */
[----:B------:R0:W-:Y:S04]  /*24a0*/  STL.U16 [R6], R17 ;  /* 0x0000001106007387 */ /* 0x0001e80000100400 */
[----:B------:R-:W-:-:S05]  /*24b0*/  F2FP.BF16.F32.PACK_AB R11, RZ, R11 ;  /* 0x0000000bff0b723e */ /* 0x000fca00000010ff */
[----:B------:R0:W-:Y:S04]  /*24c0*/  STL.U16 [R10+0xe], R11 ;  /* 0x00000e0b0a007387 */ /* 0x0001e80000100400 */
[----:B------:R-:W2:Y:S04]  /*24d0*/  LDL R16, [R13+0x1c] ;  /* 0x00001c000d107983 */ /* 0x000ea80000100800 */
[----:B------:R-:W3:Y:S04]  /*24e0*/  LDL R14, [R7] ;  /* 0x00000000070e7983 */ /* 0x000ee80000100800 */
[----:B--2---:R0:W-:Y:S04]  /*24f0*/  STL [R7], R16 ;  /* 0x0000001007007387 */ /* 0x0041e80000100800 */
[----:B---3--:R0:W-:Y:S02]  /*2500*/  STL [R13+0x1c], R14 ;  /* 0x00001c0e0d007387 */ /* 0x0081e40000100800 */
.L_x_259:
[----:B------:R-:W-:Y:S05]  /*2510*/  BSYNC.RECONVERGENT B3 ;  /* 0x0000000000037941 */ /* 0x000fea0003800200 */
.L_x_258:
[----:B------:R-:W-:-:S07]  /*2520*/  VIADD R12, R12, 0x8 ;  /* 0x000000080c0c7836 */ /* 0x000fce0000000000 */
.L_x_257:
[----:B------:R-:W-:Y:S05]  /*2530*/  BSYNC.RECONVERGENT B2 ;  /* 0x0000000000027941 */ /* 0x000fea0003800200 */
.L_x_256:
        /* <DEDUP_REMOVED lines=52> */
[----:B--2---:R-:W-:-:S13]  /*2880*/  HSETP2.BF16_V2.GT.AND P1, PT, R17.H0_H0, R13.H0_H0, PT ;  /* 0x2000000d11007234 */ /* 0x004fda0003f24802 */
[----:B0-----:R-:W-:Y:S05]  /*2890*/  @!P1 BRA `(.L_x_263) ;  /* 0x0000000000209947 */ /* 0x001fea0003800000 */
        /* <DEDUP_REMOVED lines=8> */
.L_x_263:
[----:B------:R-:W-:Y:S05]  /*2920*/  BSYNC.RECONVERGENT B3 ;  /* 0x0000000000037941 */ /* 0x000fea0003800200 */
.L_x_262:
[----:B------:R-:W-:-:S07]  /*2930*/  VIADD R12, R12, 0x4 ;  /* 0x000000040c0c7836 */ /* 0x000fce0000000000 */
.L_x_261:
[----:B------:R-:W-:Y:S05]  /*2940*/  BSYNC.RECONVERGENT B2 ;  /* 0x0000000000027941 */ /* 0x000fea0003800200 */
.L_x_260:
        /* <DEDUP_REMOVED lines=8> */
[----:B--2---:R-:W-:-:S13]  /*29d0*/  HSETP2.BF16_V2.GT.AND P1, PT, R15.H0_H0, R14.H0_H0, PT ;  /* 0x2000000e0f007234 */ /* 0x004fda0003f24802 */
[----:B------:R-:W-:Y:S05]  /*29e0*/  @!P1 BRA `(.L_x_265) ;  /* 0x0000000000249947 */ /* 0x000fea0003800000 */
[----:B------:R-:W-:Y:S01]  /*29f0*/  IMAD.U32 R12, R14, 0x10000, RZ ;  /* 0x000100000e0c7824 */ /* 0x000fe200078e00ff */
[----:B------:R0:W-:Y:S04]  /*2a00*/  STL.U16 [R6], R15 ;  /* 0x0000000f06007387 */ /* 0x0001e80000100400 */
[----:B------:R-:W-:-:S04]  /*2a10*/  F2FP.BF16.F32.PACK_AB R12, RZ, R12 ;  /* 0x0000000cff0c723e */ /* 0x000fc800000010ff */
[----:B------:R-:W-:-:S05]  /*2a20*/  PRMT R14, R12, 0x7610, R14 ;  /* 0x000076100c0e7816 */ /* 0x000fca000000000e */
[----:B------:R0:W-:Y:S04]  /*2a30*/  STL.U16 [R11], R14 ;  /* 0x0000000e0b007387 */ /* 0x0001e80000100400 */
[----:B------:R-:W2:Y:S04]  /*2a40*/  LDL R12, [R10] ;  /* 0x000000000a0c7983 */ /* 0x000ea80000100800 */
[----:B------:R-:W3:Y:S04]  /*2a50*/  LDL R13, [R7] ;  /* 0x00000000070d7983 */ /* 0x000ee80000100800 */
[----:B--2---:R0:W-:Y:S04]  /*2a60*/  STL [R7], R12 ;  /* 0x0000000c07007387 */ /* 0x0041e80000100800 */
[----:B---3--:R0:W-:Y:S02]  /*2a70*/  STL [R10], R13 ;  /* 0x0000000d0a007387 */ /* 0x0081e40000100800 */
.L_x_265:
[----:B------:R-:W-:Y:S05]  /*2a80*/  BSYNC.RECONVERGENT B2 ;  /* 0x0000000000027941 */ /* 0x000fea0003800200 */
.L_x_264:
[----:B------:R-:W-:Y:S05]  /*2a90*/  @!P2 BRA `(.L_x_251) ;  /* 0x000000000078a947 */ /* 0x000fea0003800000 */
[----:B0-----:R-:W2:Y:S04]  /*2aa0*/  LDL.U16 R15, [R11+0x2] ;  /* 0x000002000b0f7983 */ /* 0x001ea80000100400 */
[----:B------:R-:W2:Y:S01]  /*2ab0*/  LDL.U16 R12, [R6] ;  /* 0x00000000060c7983 */ /* 0x000ea20000100400 */
[----:B------:R-:W-:Y:S01]  /*2ac0*/  BSSY.RECONVERGENT B2, `(.L_x_266) ;  /* 0x000000d000027945 */ /* 0x000fe20003800200 */
[----:B------:R-:W-:Y:S02]  /*2ad0*/  ISETP.NE.AND P2, PT, R8, 0x2, PT ;  /* 0x000000020800780c */ /* 0x000fe40003f45270 */
[----:B--2---:R-:W-:-:S13]  /*2ae0*/  HSETP2.BF16_V2.GT.AND P1, PT, R15.H0_H0, R12.H0_H0, PT ;  /* 0x2000000c0f007234 */ /* 0x004fda0003f24802 */
[----:B------:R-:W-:Y:S05]  /*2af0*/  @!P1 BRA `(.L_x_267) ;  /* 0x0000000000249947 */ /* 0x000fea0003800000 */
[----:B------:R-:W-:Y:S01]  /*2b00*/  IMAD.U32 R8, R12, 0x10000, RZ ;  /* 0x000100000c087824 */ /* 0x000fe200078e00ff */
[----:B------:R0:W-:Y:S04]  /*2b10*/  STL.U16 [R6], R15 ;  /* 0x0000000f06007387 */ /* 0x0001e80000100400 */
[----:B------:R-:W-:-:S04]  /*2b20*/  F2FP.BF16.F32.PACK_AB R8, RZ, R8 ;  /* 0x00000008ff08723e */ /* 0x000fc800000010ff */
[----:B------:R-:W-:-:S05]  /*2b30*/  PRMT R12, R8, 0x7610, R12 ;  /* 0x00007610080c7816 */ /* 0x000fca000000000c */
[----:B------:R0:W-:Y:S04]  /*2b40*/  STL.U16 [R11+0x2], R12 ;  /* 0x0000020c0b007387 */ /* 0x0001e80000100400 */
[----:B------:R-:W2:Y:S04]  /*2b50*/  LDL R8, [R10+0x4] ;  /* 0x000004000a087983 */ /* 0x000ea80000100800 */
[----:B------:R-:W3:Y:S04]  /*2b60*/  LDL R13, [R7] ;  /* 0x00000000070d7983 */ /* 0x000ee80000100800 */
[----:B--2---:R0:W-:Y:S04]  /*2b70*/  STL [R7], R8 ;  /* 0x0000000807007387 */ /* 0x0041e80000100800 */
[----:B---3--:R0:W-:Y:S02]  /*2b80*/  STL [R10+0x4], R13 ;  /* 0x0000040d0a007387 */ /* 0x0081e40000100800 */
.L_x_267:
[----:B------:R-:W-:Y:S05]  /*2b90*/  BSYNC.RECONVERGENT B2 ;  /* 0x0000000000027941 */ /* 0x000fea0003800200 */
.L_x_266:
[----:B------:R-:W-:Y:S05]  /*2ba0*/  @!P2 BRA `(.L_x_251) ;  /* 0x000000000034a947 */ /* 0x000fea0003800000 */
[----:B0-----:R-:W2:Y:S04]  /*2bb0*/  LDL.U16 R15, [R11+0x4] ;  /* 0x000004000b0f7983 */ /* 0x001ea80000100400 */
[----:B------:R-:W2:Y:S02]  /*2bc0*/  LDL.U16 R8, [R6] ;  /* 0x0000000006087983 */ /* 0x000ea40000100400 */
        /* <DEDUP_REMOVED lines=11> */
.L_x_251:
[----:B------:R-:W-:Y:S05]  /*2c80*/  BSYNC.RECONVERGENT B0 ;  /* 0x0000000000007941 */ /* 0x000fea0003800200 */
.L_x_250:
[----:B------:R-:W-:Y:S02]  /*2c90*/  VIADD R5, R5, 0x1 ;  /* 0x0000000105057836 */ /* 0x000fe40000000000 */
[----:B------:R-:W-:Y:S01]  /*2ca0*/  VIADD R4, R4, 0x1 ;  /* 0x0000000104047836 */ /* 0x000fe20000000000 */
[----:B------:R-:W-:Y:S06]  /*2cb0*/  @P0 BRA `(.L_x_268) ;  /* 0xffffffe000e80947 */ /* 0x000fec000383ffff */
.L_x_249:
[----:B------:R-:W-:Y:S05]  /*2cc0*/  BSYNC.RECONVERGENT B1 ;  /* 0x0000000000017941 */ /* 0x000fea0003800200 */
.L_x_248:
[----:B0-----:R-:W0:Y:S01]  /*2cd0*/  LDC R4, c[0x0][0x390] ;  /* 0x0000e400ff047b82 */ /* 0x001e220000000800 */
[C---:B------:R-:W-:Y:S01]  /*2ce0*/  ISETP.GE.AND P0, PT, R9.reuse, 0x1, PT ;  /* 0x000000010900780c */ /* 0x040fe20003f06270 */
[----:B-1----:R-:W-:Y:S01]  /*2cf0*/  VIADD R2, R9, 0xffffffff ;  /* 0xffffffff09027836 */ /* 0x002fe20000000000 */
[----:B------:R-:W-:Y:S01]  /*2d00*/  BSSY.RECONVERGENT B0, `(.L_x_269) ;  /* 0x0000012000007945 */ /* 0x000fe20003800200 */
[----:B--2---:R-:W-:Y:S02]  /*2d10*/  PRMT R0, RZ, 0x7610, R0 ;  /* 0x00007610ff007816 */ /* 0x004fe40000000000 */
[----:B------:R-:W-:Y:S01]  /*2d20*/  IMAD.MOV.U32 R12, RZ, RZ, R2 ;  /* 0x000000ffff0c7224 */ /* 0x000fe200078e0002 */
[----:B0-----:R-:W-:-:S13]  /*2d30*/  FSETP.GEU.OR P0, PT, R4, 1, !P0 ;  /* 0x3f8000000400780b */ /* 0x001fda000470e400 */
[----:B------:R-:W-:Y:S05]  /*2d40*/  @P0 BRA `(.L_x_270) ;  /* 0x0000000000340947 */ /* 0x000fea0003800000 */
[----:B------:R-:W-:Y:S01]  /*2d50*/  F2FP.BF16.F32.PACK_AB R4, RZ, R4 ;  /* 0x00000004ff04723e */ /* 0x000fe200000010ff */
[----:B------:R-:W-:Y:S01]  /*2d60*/  IMAD.MOV.U32 R12, RZ, RZ, RZ ;  /* 0x000000ffff0c7224 */ /* 0x000fe200078e00ff */
[----:B------:R-:W-:-:S07]  /*2d70*/  PRMT R0, R0, 0x5410, RZ ;  /* 0x0000541000007816 */ /* 0x000fce00000000ff */
.L_x_271:
[----:B------:R-:W-:-:S06]  /*2d80*/  IMAD R5, R12, 0x2, R3 ;  /* 0x000000020c057824 */ /* 0x000fcc00078e0203 */
[----:B------:R-:W2:Y:S02]  /*2d90*/  LDL.U16 R5, [R5] ;  /* 0x0000000005057983 */ /* 0x000ea40000100400 */
[----:B--2---:R-:W-:-:S05]  /*2da0*/  HADD2.BF16_V2 R6, R0.H1_H1, R5.H0_H0 ;  /* 0x2000000500067230 */ /* 0x004fca0000200c00 */
[----:B------:R-:W-:-:S13]  /*2db0*/  HSETP2.BF16_V2.GE.AND P0, PT, R6.H0_H0, R4.H0_H0, PT ;  /* 0x2000000406007234 */ /* 0x000fda0003f06802 */
[----:B------:R-:W-:Y:S05]  /*2dc0*/  @P0 BRA `(.L_x_270) ;  /* 0x0000000000140947 */ /* 0x000fea0003800000 */
[----:B------:R-:W-:Y:S01]  /*2dd0*/  VIADD R12, R12, 0x1 ;  /* 0x000000010c0c7836 */ /* 0x000fe20000000000 */
[----:B------:R-:W-:-:S04]  /*2de0*/  PRMT R0, R0, 0x5410, R6 ;  /* 0x0000541000007816 */ /* 0x000fc80000000006 */
[----:B------:R-:W-:-:S13]  /*2df0*/  ISETP.NE.AND P0, PT, R12, R9, PT ;  /* 0x000000090c00720c */ /* 0x000fda0003f05270 */
[----:B------:R-:W-:Y:S05]  /*2e00*/  @P0 BRA `(.L_x_271) ;  /* 0xfffffffc00dc0947 */ /* 0x000fea000383ffff */
[----:B------:R-:W-:-:S07]  /*2e10*/  IMAD.MOV.U32 R12, RZ, RZ, R2 ;  /* 0x000000ffff0c7224 */ /* 0x000fce00078e0002 */
.L_x_270:
[----:B------:R-:W-:Y:S05]  /*2e20*/  BSYNC.RECONVERGENT B0 ;  /* 0x0000000000007941 */ /* 0x000fea0003800200 */
.L_x_269:
        /* <DEDUP_REMOVED lines=16> */
.L_x_276:
[----:B------:R-:W2:Y:S04]  /*2f30*/  LDL.128 R4, [R13+-0x10] ;  /* 0xfffff0000d047983 */ /* 0x000ea80000100c00 */
[----:B------:R0:W3:Y:S01]  /*2f40*/  LDL.128 R8, [R13] ;  /* 0x000000000d087983 */ /* 0x0000e20000100c00 */
[----:B------:R-:W-:-:S05]  /*2f50*/  VIADD R16, R16, 0x10 ;  /* 0x0000001010107836 */ /* 0x000fca0000000000 */
[----:B------:R-:W-:Y:S01]  /*2f60*/  ISETP.NE.AND P0, PT, R16, RZ, PT ;  /* 0x000000ff1000720c */ /* 0x000fe20003f05270 */
[----:B0-----:R-:W-:Y:S02]  /*2f70*/  VIADD R13, R13, 0x20 ;  /* 0x000000200d0d7836 */ /* 0x001fe40000000000 */
[----:B--2---:R-:W-:-:S04]  /*2f80*/  HADD2.BF16_V2 R15, R15.H0_H0, R4.H0_H0 ;  /* 0x200000040f0f7230 */ /* 0x004fc80000200800 */
[----:B------:R-:W-:-:S04]  /*2f90*/  HADD2.BF16_V2 R15, R15.H0_H0, R4.H1_H1 ;  /* 0x300000040f0f7230 */ /* 0x000fc80000200800 */
[----:B------:R-:W-:-:S04]  /*2fa0*/  HADD2.BF16_V2 R15, R15.H0_H0, R5.H0_H0 ;  /* 0x200000050f0f7230 */ /* 0x000fc80000200800 */
[----:B------:R-:W-:-:S04]  /*2fb0*/  HADD2.BF16_V2 R15, R15.H0_H0, R5.H1_H1 ;  /* 0x300000050f0f7230 */ /* 0x000fc80000200800 */
[----:B------:R-:W-:-:S04]  /*2fc0*/  HADD2.BF16_V2 R15, R15.H0_H0, R6.H0_H0 ;  /* 0x200000060f0f7230 */ /* 0x000fc80000200800 */
[----:B------:R-:W-:-:S04]  /*2fd0*/  HADD2.BF16_V2 R15, R15.H0_H0, R6.H1_H1 ;  /* 0x300000060f0f7230 */ /* 0x000fc80000200800 */
[----:B------:R-:W-:-:S04]  /*2fe0*/  HADD2.BF16_V2 R15, R15.H0_H0, R7.H0_H0 ;  /* 0x200000070f0f7230 */ /* 0x000fc80000200800 */
[----:B------:R-:W-:-:S04]  /*2ff0*/  HADD2.BF16_V2 R4, R15.H0_H0, R7.H1_H1 ;  /* 0x300000070f047230 */ /* 0x000fc80000200800 */
[----:B---3--:R-:W-:-:S04]  /*3000*/  HADD2.BF16_V2 R4, R4.H0_H0, R8.H0_H0 ;  /* 0x2000000804047230 */ /* 0x008fc80000200800 */
[----:B------:R-:W-:-:S04]  /*3010*/  HADD2.BF16_V2 R4, R4.H0_H0, R8.H1_H1 ;  /* 0x3000000804047230 */ /* 0x000fc80000200800 */
[----:B------:R-:W-:-:S04]  /*3020*/  HADD2.BF16_V2 R4, R4.H0_H0, R9.H0_H0 ;  /* 0x2000000904047230 */ /* 0x000fc80000200800 */
[----:B------:R-:W-:-:S04]  /*3030*/  HADD2.BF16_V2 R5, R4.H0_H0, R9.H1_H1 ;  /* 0x3000000904057230 */ /* 0x000fc80000200800 */
[----:B------:R-:W-:-:S04]  /*3040*/  HADD2.BF16_V2 R5, R5.H0_H0, R10.H0_H0 ;  /* 0x2000000a05057230 */ /* 0x000fc80000200800 */
[----:B------:R-:W-:-:S04]  /*3050*/  HADD2.BF16_V2 R5, R5.H0_H0, R10.H1_H1 ;  /* 0x3000000a05057230 */ /* 0x000fc80000200800 */
[----:B------:R-:W-:-:S04]  /*3060*/  HADD2.BF16_V2 R5, R5.H0_H0, R11.H0_H0 ;  /* 0x2000000b05057230 */ /* 0x000fc80000200800 */
[----:B------:R-:W-:-:S05]  /*3070*/  HADD2.BF16_V2 R5, R5.H0_H0, R11.H1_H1 ;  /* 0x3000000b05057230 */ /* 0x000fca0000200800 */
[----:B------:R-:W-:Y:S01]  /*3080*/  PRMT R15, R5, 0x7610, R15 ;  /* 0x00007610050f7816 */ /* 0x000fe2000000000f */
[----:B------:R-:W-:Y:S06]  /*3090*/  @P0 BRA `(.L_x_276) ;  /* 0xfffffffc00a40947 */ /* 0x000fec000383ffff */
.L_x_275:
[----:B------:R-:W-:Y:S05]  /*30a0*/  BSYNC.RECONVERGENT B1 ;  /* 0x0000000000017941 */ /* 0x000fea0003800200 */
.L_x_274:
        /* <DEDUP_REMOVED lines=10> */
[----:B--2---:R-:W-:-:S04]  /*3150*/  HADD2.BF16_V2 R15, R15.H0_H0, R6.H0_H0 ;  /* 0x200000060f0f7230 */ /* 0x004fc80000200800 */
[----:B------:R-:W-:-:S04]  /*3160*/  HADD2.BF16_V2 R15, R15.H0_H0, R6.H1_H1 ;  /* 0x300000060f0f7230 */ /* 0x000fc80000200800 */
[----:B------:R-:W-:-:S04]  /*3170*/  HADD2.BF16_V2 R15, R15.H0_H0, R7.H0_H0 ;  /* 0x200000070f0f7230 */ /* 0x000fc80000200800 */
[----:B------:R-:W-:-:S04]  /*3180*/  HADD2.BF16_V2 R15, R15.H0_H0, R7.H1_H1 ;  /* 0x300000070f0f7230 */ /* 0x000fc80000200800 */
[----:B---3--:R-:W-:-:S04]  /*3190*/  HADD2.BF16_V2 R15, R15.H0_H0, R4.H0_H0 ;  /* 0x200000040f0f7230 */ /* 0x008fc80000200800 */
[----:B------:R-:W-:-:S04]  /*31a0*/  HADD2.BF16_V2 R15, R15.H0_H0, R4.H1_H1 ;  /* 0x300000040f0f7230 */ /* 0x000fc80000200800 */
[----:B------:R-:W-:-:S04]  /*31b0*/  HADD2.BF16_V2 R15, R15.H0_H0, R5.H0_H0 ;  /* 0x200000050f0f7230 */ /* 0x000fc80000200800 */
[----:B------:R-:W-:-:S07]  /*31c0*/  HADD2.BF16_V2 R15, R15.H0_H0, R5.H1_H1 ;  /* 0x300000050f0f7230 */ /* 0x000fce0000200800 */
.L_x_278:
[----:B------:R-:W-:Y:S05]  /*31d0*/  BSYNC.RECONVERGENT B1 ;  /* 0x0000000000017941 */ /* 0x000fea0003800200 */
.L_x_277:
        /* <DEDUP_REMOVED lines=9> */
[----:B--2---:R-:W-:-:S04]  /*3270*/  HADD2.BF16_V2 R15, R15.H0_H0, R4.H0_H0 ;  /* 0x200000040f0f7230 */ /* 0x004fc80000200800 */
[----:B------:R-:W-:-:S04]  /*3280*/  HADD2.BF16_V2 R15, R15.H0_H0, R4.H1_H1 ;  /* 0x300000040f0f7230 */ /* 0x000fc80000200800 */
[----:B------:R-:W-:-:S04]  /*3290*/  HADD2.BF16_V2 R15, R15.H0_H0, R5.H0_H0 ;  /* 0x200000050f0f7230 */ /* 0x000fc80000200800 */
[----:B------:R-:W-:-:S07]  /*32a0*/  HADD2.BF16_V2 R15, R15.H0_H0, R5.H1_H1 ;  /* 0x300000050f0f7230 */ /* 0x000fce0000200800 */
.L_x_280:
[----:B------:R-:W-:Y:S05]  /*32b0*/  BSYNC.RECONVERGENT B1 ;  /* 0x0000000000017941 */ /* 0x000fea0003800200 */
.L_x_279:
[----:B------:R-:W-:Y:S05]  /*32c0*/  @!P1 BRA `(.L_x_273) ;  /* 0x0000000000249947 */ /* 0x000fea0003800000 */
[----:B------:R-:W-:Y:S02]  /*32d0*/  IMAD R14, R14, 0x2, R3 ;  /* 0x000000020e0e7824 */ /* 0x000fe400078e0203 */
[----:B------:R-:W-:-:S07]  /*32e0*/  IMAD.MOV R2, RZ, RZ, -R2 ;  /* 0x000000ffff027224 */ /* 0x000fce00078e0a02 */
.L_x_281:
[----:B------:R0:W2:Y:S01]  /*32f0*/  LDL.U16 R4, [R14] ;  /* 0x000000000e047983 */ /* 0x0000a20000100400 */
[----:B------:R-:W-:-:S05]  /*3300*/  VIADD R2, R2, 0x1 ;  /* 0x0000000102027836 */ /* 0x000fca0000000000 */
[----:B------:R-:W-:Y:S01]  /*3310*/  ISETP.NE.AND P0, PT, R2, RZ, PT ;  /* 0x000000ff0200720c */ /* 0x000fe20003f05270 */
[----:B0-----:R-:W-:Y:S02]  /*3320*/  VIADD R14, R14, 0x2 ;  /* 0x000000020e0e7836 */ /* 0x001fe40000000000 */
[----:B--2---:R-:W-:-:S05]  /*3330*/  HADD2.BF16_V2 R4, R15.H0_H0, R4.H0_H0 ;  /* 0x200000040f047230 */ /* 0x004fca0000200800 */
[----:B------:R-:W-:-:S05]  /*3340*/  PRMT R15, R4, 0x7610, R15 ;  /* 0x00007610040f7816 */ /* 0x000fca000000000f */
[----:B------:R-:W-:Y:S05]  /*3350*/  @P0 BRA `(.L_x_281) ;  /* 0xfffffffc00e40947 */ /* 0x000fea000383ffff */
.L_x_273:
[----:B------:R-:W-:Y:S05]  /*3360*/  BSYNC.RECONVERGENT B0 ;  /* 0x0000000000007941 */ /* 0x000fea0003800200 */
.L_x_272:
[----:B------:R-:W-:Y:S01]  /*3370*/  ISETP.GE.AND P0, PT, R12, RZ, PT ;  /* 0x000000ff0c00720c */ /* 0x000fe20003f06270 */
[----:B------:R-:W-:-:S12]  /*3380*/  BSSY.RECONVERGENT B0, `(.L_x_282) ;  /* 0x0000047000007945 */ /* 0x000fd80003800200 */
[----:B------:R-:W-:Y:S05]  /*3390*/  @!P0 BRA `(.L_x_283) ;  /* 0x0000000400148947 */ /* 0x000fea0003800000 */
[C---:B------:R-:W-:Y:S01]  /*33a0*/  ISETP.GE.U32.AND P2, PT, R12.reuse, 0x3, PT ;  /* 0x000000030c00780c */ /* 0x040fe20003f46070 */
[----:B------:R-:W-:Y:S01]  /*33b0*/  VIADD R5, R12, 0x1 ;  /* 0x000000010c057836 */ /* 0x000fe20000000000 */
[----:B------:R-:W-:Y:S01]  /*33c0*/  BSSY.RECONVERGENT B1, `(.L_x_284) ;  /* 0x0000030000017945 */ /* 0x000fe20003800200 */
[----:B------:R-:W-:Y:S02]  /*33d0*/  IMAD.U32 R6, R15, 0x10000, RZ ;  /* 0x000100000f067824 */ /* 0x000fe400078e00ff */
[----:B------:R-:W-:Y:S01]  /*33e0*/  IMAD.MOV.U32 R14, RZ, RZ, RZ ;  /* 0x000000ffff0e7224 */ /* 0x000fe200078e00ff */
[----:B------:R-:W-:Y:S01]  /*33f0*/  LOP3.LUT R2, R5, 0x3, RZ, 0xc0, !PT ;  /* 0x0000000305027812 */ /* 0x000fe200078ec0ff */
[C---:B------:R-:W-:Y:S01]  /*3400*/  FMUL R7, R6.reuse, 0.25 ;  /* 0x3e80000006077820 */ /* 0x040fe20000400000 */
[----:B------:R-:W-:Y:S02]  /*3410*/  FSETP.GE.AND P0, PT, |R6|, 8.50705917302346158658e+37, PT ;  /* 0x7e8000000600780b */ /* 0x000fe40003f06200 */
[----:B------:R-:W-:-:S02]  /*3420*/  ISETP.NE.AND P1, PT, R2, RZ, PT ;  /* 0x000000ff0200720c */ /* 0x000fc40003f25270 */
[----:B------:R-:W-:Y:S01]  /*3430*/  FSEL R7, R7, R6, P0 ;  /* 0x0000000607077208 */ /* 0x000fe20000000000 */
[----:B------:R-:W-:Y:S10]  /*3440*/  @!P2 BRA `(.L_x_285) ;  /* 0x00000000009ca947 */ /* 0x000ff40003800000 */
[C---:B------:R-:W-:Y:S01]  /*3450*/  FMUL R4, R7.reuse, 16777216 ;  /* 0x4b80000007047820 */ /* 0x040fe20000400000 */
[----:B------:R-:W-:Y:S01]  /*3460*/  FSETP.GEU.AND P3, PT, |R7|, 1.175494350822287508e-38, PT ;  /* 0x008000000700780b */ /* 0x000fe20003f6e200 */
[----:B------:R-:W-:Y:S01]  /*3470*/  IMAD.MOV.U32 R17, RZ, RZ, R3 ;  /* 0x000000ffff117224 */ /* 0x000fe200078e0003 */
[----:B------:R-:W-:Y:S02]  /*3480*/  LOP3.LUT R14, R5, 0xfffffffc, RZ, 0xc0, !PT ;  /* 0xfffffffc050e7812 */ /* 0x000fe400078ec0ff */
[CC--:B------:R-:W-:Y:S02]  /*3490*/  FSEL R8, R4.reuse, R7.reuse, !P3 ;  /* 0x0000000704087208 */ /* 0x0c0fe40005800000 */
[CC--:B------:R-:W-:Y:S01]  /*34a0*/  FSEL R9, R4.reuse, R7.reuse, !P3 ;  /* 0x0000000704097208 */ /* 0x0c0fe20005800000 */
[----:B------:R-:W-:Y:S01]  /*34b0*/  IMAD.MOV R11, RZ, RZ, -R14 ;  /* 0x000000ffff0b7224 */ /* 0x000fe200078e0a0e */
[CC--:B------:R-:W-:Y:S02]  /*34c0*/  FSEL R10, R4.reuse, R7.reuse, !P3 ;  /* 0x00000007040a7208 */ /* 0x0c0fe40005800000 */
[----:B------:R-:W-:Y:S01]  /*34d0*/  FSEL R4, R4, R7, !P3 ;  /* 0x0000000704047208 */ /* 0x000fe20005800000 */
[----:B------:R-:W0:Y:S08]  /*34e0*/  MUFU.RCP R8, R8 ;  /* 0x0000000800087308 */ /* 0x000e300000001000 */
[----:B------:R-:W1:Y:S08]  /*34f0*/  MUFU.RCP R9, R9 ;  /* 0x0000000900097308 */ /* 0x000e700000001000 */
[----:B------:R-:W2:Y:S08]  /*3500*/  MUFU.RCP R10, R10 ;  /* 0x0000000a000a7308 */ /* 0x000eb00000001000 */
[----:B0-----:R3:W4:Y:S02]  /*3510*/  MUFU.RCP R19, R4 ;  /* 0x0000000400137308 */ /* 0x0017240000001000 */
.L_x_286:
[----:B---3--:R-:W3:Y:S01]  /*3520*/  LDL.64 R4, [R17] ;  /* 0x0000000011047983 */ /* 0x008ee20000100a00 */
[----:B------:R-:W-:-:S05]  /*3530*/  VIADD R11, R11, 0x4 ;  /* 0x000000040b0b7836 */ /* 0x000fca0000000000 */
[----:B------:R-:W-:Y:S02]  /*3540*/  ISETP.NE.AND P2, PT, R11, RZ, PT ;  /* 0x000000ff0b00720c */ /* 0x000fe40003f45270 */
[C---:B---3--:R-:W-:Y:S01]  /*3550*/  PRMT R15, R4.reuse, 0x7632, R15 ;  /* 0x00007632040f7816 */ /* 0x048fe2000000000f */
[----:B------:R-:W-:Y:S01]  /*3560*/  IMAD.U32 R13, R4, 0x10000, RZ ;  /* 0x00010000040d7824 */ /* 0x000fe200078e00ff */
[C---:B------:R-:W-:Y:S01]  /*3570*/  PRMT R16, R5.reuse, 0x7632, R16 ;  /* 0x0000763205107816 */ /* 0x040fe20000000010 */
[----:B------:R-:W-:Y:S02]  /*3580*/  IMAD.U32 R5, R5, 0x10000, RZ ;  /* 0x0001000005057824 */ /* 0x000fe400078e00ff */
[----:B------:R-:W-:Y:S02]  /*3590*/  IMAD.U32 R18, R15, 0x10000, RZ ;  /* 0x000100000f127824 */ /* 0x000fe400078e00ff */
[----:B------:R-:W-:Y:S01]  /*35a0*/  @!P3 FMUL R13, R13, 16777216 ;  /* 0x4b8000000d0db820 */ /* 0x000fe20000400000 */
[----:B------:R-:W-:-:S02]  /*35b0*/  IMAD.U32 R16, R16, 0x10000, RZ ;  /* 0x0001000010107824 */ /* 0x000fc400078e00ff */
[----:B------:R-:W-:Y:S01]  /*35c0*/  @!P3 FMUL R5, R5, 16777216 ;  /* 0x4b8000000505b820 */ /* 0x000fe20000400000 */
[----:B------:R-:W-:Y:S01]  /*35d0*/  @!P3 FMUL R18, R18, 16777216 ;  /* 0x4b8000001212b820 */ /* 0x000fe20000400000 */
[----:B------:R-:W-:Y:S01]  /*35e0*/  FMUL R4, R8, R13 ;  /* 0x0000000d08047220 */ /* 0x000fe20000400000 */
[----:B------:R-:W-:Y:S01]  /*35f0*/  @!P3 FMUL R16, R16, 16777216 ;  /* 0x4b8000001010b820 */ /* 0x000fe20000400000 */
[----:B--2---:R-:W-:Y:S01]  /*3600*/  FMUL R13, R10, R5 ;  /* 0x000000050a0d7220 */ /* 0x004fe20000400000 */
[----:B-1----:R-:W-:Y:S01]  /*3610*/  FMUL R5, R9, R18 ;  /* 0x0000001209057220 */ /* 0x002fe20000400000 */
[----:B------:R-:W-:Y:S01]  /*3620*/  @P0 FMUL R4, R4, 0.25 ;  /* 0x3e80000004040820 */ /* 0x000fe20000400000 */
[----:B----4-:R-:W-:Y:S01]  /*3630*/  FMUL R16, R19, R16 ;  /* 0x0000001013107220 */ /* 0x010fe20000400000 */
[----:B------:R-:W-:Y:S01]  /*3640*/  @P0 FMUL R13, R13, 0.25 ;  /* 0x3e8000000d0d0820 */ /* 0x000fe20000400000 */
[----:B------:R-:W-:Y:S02]  /*3650*/  @P0 FMUL R5, R5, 0.25 ;  /* 0x3e80000005050820 */ /* 0x000fe40000400000 */
[----:B------:R-:W-:-:S03]  /*3660*/  @P0 FMUL R16, R16, 0.25 ;  /* 0x3e80000010100820 */ /* 0x000fc60000400000 */
[----:B------:R-:W-:Y:S02]  /*3670*/  F2FP.BF16.F32.PACK_AB R4, R5, R4 ;  /* 0x000000040504723e */ /* 0x000fe400000010ff */
[----:B------:R-:W-:-:S05]  /*3680*/  F2FP.BF16.F32.PACK_AB R5, R16, R13 ;  /* 0x0000000d1005723e */ /* 0x000fca00000010ff */
[----:B------:R0:W-:Y:S02]  /*3690*/  STL.64 [R17], R4 ;  /* 0x0000000411007387 */ /* 0x0001e40000100a00 */
[----:B0-----:R-:W-:Y:S01]  /*36a0*/  VIADD R17, R17, 0x8 ;  /* 0x0000000811117836 */ /* 0x001fe20000000000 */
[----:B------:R-:W-:Y:S06]  /*36b0*/  @P2 BRA `(.L_x_286) ;  /* 0xfffffffc00982947 */ /* 0x000fec000383ffff */
.L_x_285:
[----:B------:R-:W-:Y:S05]  /*36c0*/  BSYNC.RECONVERGENT B1 ;  /* 0x0000000000017941 */ /* 0x000fea0003800200 */
.L_x_284:
[----:B------:R-:W-:Y:S05]  /*36d0*/  @!P1 BRA `(.L_x_283) ;  /* 0x0000000000449947 */ /* 0x000fea0003800000 */
[----:B------:R-:W-:Y:S01]  /*36e0*/  FSETP.GEU.AND P2, PT, |R7|, 1.175494350822287508e-38, PT ;  /* 0x008000000700780b */ /* 0x000fe20003f4e200 */
[----:B------:R-:W-:Y:S01]  /*36f0*/  IMAD R14, R14, 0x2, R3 ;  /* 0x000000020e0e7824 */ /* 0x000fe200078e0203 */
[----:B------:R-:W-:Y:S01]  /*3700*/  FSETP.GE.AND P1, PT, |R6|, 8.50705917302346158658e+37, PT ;  /* 0x7e8000000600780b */ /* 0x000fe20003f26200 */
[----:B------:R-:W-:-:S10]  /*3710*/  IMAD.MOV R2, RZ, RZ, -R2 ;  /* 0x000000ffff027224 */ /* 0x000fd400078e0a02 */
[----:B------:R-:W-:-:S06]  /*3720*/  @!P2 FMUL R7, R7, 16777216 ;  /* 0x4b8000000707a820 */ /* 0x000fcc0000400000 */
[----:B------:R-:W0:Y:S02]  /*3730*/  MUFU.RCP R7, R7 ;  /* 0x0000000700077308 */ /* 0x000e240000001000 */
.L_x_287:
[----:B------:R-:W2:Y:S01]  /*3740*/  LDL.U16 R4, [R14] ;  /* 0x000000000e047983 */ /* 0x000ea20000100400 */
[----:B------:R-:W-:-:S05]  /*3750*/  VIADD R2, R2, 0x1 ;  /* 0x0000000102027836 */ /* 0x000fca0000000000 */
[----:B------:R-:W-:Y:S01]  /*3760*/  ISETP.NE.AND P0, PT, R2, RZ, PT ;  /* 0x000000ff0200720c */ /* 0x000fe20003f05270 */
[----:B--2---:R-:W-:-:S04]  /*3770*/  IMAD.U32 R4, R4, 0x10000, RZ ;  /* 0x0001000004047824 */ /* 0x004fc800078e00ff */
[----:B------:R-:W-:-:S04]  /*3780*/  @!P2 FMUL R4, R4, 16777216 ;  /* 0x4b8000000404a820 */ /* 0x000fc80000400000 */
[----:B0-----:R-:W-:-:S04]  /*3790*/  FMUL R4, R7, R4 ;  /* 0x0000000407047220 */ /* 0x001fc80000400000 */
[----:B------:R-:W-:-:S05]  /*37a0*/  @P1 FMUL R4, R4, 0.25 ;  /* 0x3e80000004041820 */ /* 0x000fca0000400000 */
[----:B------:R-:W-:-:S05]  /*37b0*/  F2FP.BF16.F32.PACK_AB R4, RZ, R4 ;  /* 0x00000004ff04723e */ /* 0x000fca00000010ff */
[----:B------:R0:W-:Y:S02]  /*37c0*/  STL.U16 [R14], R4 ;  /* 0x000000040e007387 */ /* 0x0001e40000100400 */
[----:B0-----:R-:W-:Y:S01]  /*37d0*/  VIADD R14, R14, 0x2 ;  /* 0x000000020e0e7836 */ /* 0x001fe20000000000 */
[----:B------:R-:W-:Y:S06]  /*37e0*/  @P0 BRA `(.L_x_287) ;  /* 0xfffffffc00d40947 */ /* 0x000fec000383ffff */
.L_x_283:
[----:B------:R-:W-:Y:S05]  /*37f0*/  BSYNC.RECONVERGENT B0 ;  /* 0x0000000000007941 */ /* 0x000fea0003800200 */
.L_x_282:
[----:B------:R-:W0:Y:S01]  /*3800*/  LDCU UR4, c[0x0][0x39c] ;  /* 0x00007380ff0477ac */ /* 0x000e220008000800 */
[----:B------:R-:W-:Y:S01]  /*3810*/  ISETP.GE.AND P0, PT, R12, RZ, PT ;  /* 0x000000ff0c00720c */ /* 0x000fe20003f06270 */
[----:B------:R-:W-:Y:S01]  /*3820*/  IMAD.MOV.U32 R5, RZ, RZ, 0x2f800000 ;  /* 0x2f800000ff057424 */ /* 0x000fe200078e00ff */
        /* <DEDUP_REMOVED lines=15> */
[----:B------:R-:W-:Y:S01]  /*3920*/  F2FP.BF16.F32.PACK_AB R4, RZ, R2 ;  /* 0x00000002ff04723e */ /* 0x000fe200000010ff */
[----:B------:R-:W-:Y:S06]  /*3930*/  @!P0 BRA `(.L_x_289) ;  /* 0x0000000000448947 */ /* 0x000fec0003800000 */
[----:B------:R-:W2:Y:S01]  /*3940*/  LDL.U16 R0, [R1+0x4000] ;  /* 0x0040000001007983 */ /* 0x000ea20000100400 */
[----:B------:R-:W-:Y:S02]  /*3950*/  IMAD.MOV.U32 R2, RZ, RZ, RZ ;  /* 0x000000ffff027224 */ /* 0x000fe400078e00ff */
[----:B--2---:R-:W-:-:S05]  /*3960*/  HADD2.BF16_V2 R0, R0.H0_H0, RZ.H0_H0 ;  /* 0x200000ff00007230 */ /* 0x004fca0000200800 */
[----:B------:R-:W-:-:S13]  /*3970*/  HSETP2.BF16_V2.GTU.AND P0, PT, R4.H0_H0, R0.H0_H0, PT ;  /* 0x2000000004007234 */ /* 0x000fda0003f0c802 */
[----:B------:R-:W-:Y:S05]  /*3980*/  @!P0 BRA `(.L_x_290) ;  /* 0x0000000000208947 */ /* 0x000fea0003800000 */
.L_x_291:
[----:B------:R-:W-:-:S13]  /*3990*/  ISETP.NE.AND P0, PT, R2, R12, PT ;  /* 0x0000000c0200720c */ /* 0x000fda0003f05270 */
[----:B------:R-:W-:Y:S05]  /*39a0*/  @!P0 BRA `(.L_x_289) ;  /* 0x0000000000288947 */ /* 0x000fea0003800000 */
[----:B------:R-:W-:-:S04]  /*39b0*/  VIADD R2, R2, 0x1 ;  /* 0x0000000102027836 */ /* 0x000fc80000000000 */
[----:B------:R-:W-:-:S06]  /*39c0*/  IMAD R5, R2, 0x2, R3 ;  /* 0x0000000202057824 */ /* 0x000fcc00078e0203 */
[----:B------:R-:W2:Y:S02]  /*39d0*/  LDL.U16 R5, [R5] ;  /* 0x0000000005057983 */ /* 0x000ea40000100400 */
[----:B--2---:R-:W-:-:S05]  /*39e0*/  HADD2.BF16_V2 R0, R0.H0_H0, R5.H0_H0 ;  /* 0x2000000500007230 */ /* 0x004fca0000200800 */
[----:B------:R-:W-:-:S13]  /*39f0*/  HSETP2.BF16_V2.GTU.AND P0, PT, R4.H0_H0, R0.H0_H0, PT ;  /* 0x2000000004007234 */ /* 0x000fda0003f0c802 */
[----:B------:R-:W-:Y:S05]  /*3a00*/  @P0 BRA `(.L_x_291) ;  /* 0xfffffffc00e00947 */ /* 0x000fea000383ffff */
.L_x_290:
[----:B------:R-:W-:-:S06]  /*3a10*/  IMAD R5, R2, 0x4, R1 ;  /* 0x0000000402057824 */ /* 0x000fcc00078e0201 */
[----:B------:R-:W2:Y:S01]  /*3a20*/  LDL R5, [R5] ;  /* 0x0000000005057983 */ /* 0x000ea20000100800 */
[----:B------:R-:W2:Y:S03]  /*3a30*/  LDC.64 R2, c[0x0][0x388] ;  /* 0x0000e200ff027b82 */ /* 0x000ea60000000a00 */
[----:B--2---:R0:W-:Y:S02]  /*3a40*/  STG.E desc[UR10][R2.64], R5 ;  /* 0x0000000502007986 */ /* 0x0041e4000c10190a */
.L_x_289:
[----:B------:R-:W-:Y:S05]  /*3a50*/  BSYNC.RECONVERGENT B0 ;  /* 0x0000000000007941 */ /* 0x000fea0003800200 */
.L_x_288:
[----:B------:R-:W-:-:S13]  /*3a60*/  HSETP2.BF16_V2.GT.AND P0, PT, R4.H0_H0, R0.H0_H0, PT ;  /* 0x2000000004007234 */ /* 0x000fda0003f04802 */
[----:B------:R-:W-:Y:S05]  /*3a70*/  @!P0 EXIT ;  /* 0x000000000000894d */ /* 0x000fea0003800000 */
[----:B------:R-:W-:-:S05]  /*3a80*/  IMAD R12, R12, 0x4, R1 ;  /* 0x000000040c0c7824 */ /* 0x000fca00078e0201 */
[----:B0-----:R-:W2:Y:S01]  /*3a90*/  LDL R5, [R12] ;  /* 0x000000000c057983 */ /* 0x001ea20000100800 */
[----:B------:R-:W2:Y:S03]  /*3aa0*/  LDC.64 R2, c[0x0][0x388] ;  /* 0x0000e200ff027b82 */ /* 0x000ea60000000a00 */
[----:B--2---:R-:W-:Y:S01]  /*3ab0*/  STG.E desc[UR10][R2.64], R5 ;  /* 0x0000000502007986 */ /* 0x004fe2000c10190a */
[----:B------:R-:W-:Y:S05]  /*3ac0*/  EXIT ;  /* 0x000000000000794d */ /* 0x000fea0003800000 */
.L_x_292:
        /* <DEDUP_REMOVED lines=11> */
.L_x_298:


//--------------------- .nv.global.init           --------------------------
	.section	.nv.global.init,"aw",@progbits
	.align	4
.nv.global.init:
	.type		mrg32k3aM1SubSeq,@object
	.size		mrg32k3aM1SubSeq,(mrg32k3aM2SubSeq - mrg32k3aM1SubSeq)
mrg32k3aM1SubSeq:
        /*0000*/ 	.byte	0x0b, 0xcc, 0xee, 0x04, 0x73, 0x29, 0x8b, 0x6f, 0xf6, 0x53, 0x03, 0xf6, 0x23, 0xf6, 0xea, 0xda
        /* <DEDUP_REMOVED lines=125> */
	.type		mrg32k3aM2SubSeq,@object
	.size		mrg32k3aM2SubSeq,(mrg32k3aM1 - mrg32k3aM2SubSeq)
mrg32k3aM2SubSeq:
        /* <DEDUP_REMOVED lines=126> */
	.type		mrg32k3aM1,@object
	.size		mrg32k3aM1,(mrg32k3aM1Seq - mrg32k3aM1)
mrg32k3aM1:
        /* <DEDUP_REMOVED lines=144> */
	.type		mrg32k3aM1Seq,@object
	.size		mrg32k3aM1Seq,(mrg32k3aM2 - mrg32k3aM1Seq)
mrg32k3aM1Seq:
        /* <DEDUP_REMOVED lines=144> */
	.type		mrg32k3aM2,@object
	.size		mrg32k3aM2,(mrg32k3aM2Seq - mrg32k3aM2)
mrg32k3aM2:
        /* <DEDUP_REMOVED lines=144> */
	.type		mrg32k3aM2Seq,@object
	.size		mrg32k3aM2Seq,(precalc_xorwow_matrix - mrg32k3aM2Seq)
mrg32k3aM2Seq:
        /* <DEDUP_REMOVED lines=144> */
	.type		precalc_xorwow_matrix,@object
	.size		precalc_xorwow_matrix,(precalc_xorwow_offset_matrix - precalc_xorwow_matrix)
precalc_xorwow_matrix:
        /* <DEDUP_REMOVED lines=6400> */
	.type		precalc_xorwow_offset_matrix,@object
	.size		precalc_xorwow_offset_matrix,(.L_1 - precalc_xorwow_offset_matrix)
precalc_xorwow_offset_matrix:
        /* <DEDUP_REMOVED lines=6400> */
.L_1:


//--------------------- .nv.shared.random_sample_f64 --------------------------
	.section	.nv.shared.random_sample_f64,"aw",@nobits
	.sectionflags	@""
	.align	8
.nv.shared.random_sample_f64:
	.zero		35856


//--------------------- .nv.shared.reserved.0     --------------------------
	.section	.nv.shared.reserved.0,"aw",@nobits
	.weak		__nv_reservedSMEM_offset_0_alias
	.size		__nv_reservedSMEM_offset_0_alias, 0, 64
	.other		__nv_reservedSMEM_offset_0_alias,@"STO_CUDA_RESERVED_SHARED STV_DEFAULT"
__nv_reservedSMEM_offset_0_alias:
	.zero		0
	.zero		64


//--------------------- .nv.shared.random_sample_f32 --------------------------
	.section	.nv.shared.random_sample_f32,"aw",@nobits
	.sectionflags	@""
	.align	4
.nv.shared.random_sample_f32:
	.zero		18440


//--------------------- .nv.shared.random_sample_f16 --------------------------
	.section	.nv.shared.random_sample_f16,"aw",@nobits
	.sectionflags	@""
	.align	2
.nv.shared.random_sample_f16:
	.zero		9732


//--------------------- .nv.shared.random_sample_bf16 --------------------------
	.section	.nv.shared.random_sample_bf16,"aw",@nobits
	.sectionflags	@""
	.align	2
.nv.shared.random_sample_bf16:
	.zero		9732


//--------------------- .nv.constant0.random_sample_f64 --------------------------
	.section	.nv.constant0.random_sample_f64,"a",@progbits
	.sectionflags	@""
	.align	4
.nv.constant0.random_sample_f64:
	.zero		932


//--------------------- .nv.constant0.random_sample_f32 --------------------------
	.section	.nv.constant0.random_sample_f32,"a",@progbits
	.sectionflags	@""
	.align	4
.nv.constant0.random_sample_f32:
	.zero		932


//--------------------- .nv.constant0.random_sample_f16 --------------------------
	.section	.nv.constant0.random_sample_f16,"a",@progbits
	.sectionflags	@""
	.align	4
.nv.constant0.random_sample_f16:
	.zero		932


//--------------------- .nv.constant0.random_sample_bf16 --------------------------
	.section	.nv.constant0.random_sample_bf16,"a",@progbits
	.sectionflags	@""
	.align	4
.nv.constant0.random_sample_bf16:
	.zero		932


//--------------------- SYMBOLS --------------------------

	.type		.nv.reservedSmem.offset0,@object
	.size		.nv.reservedSmem.offset0,0x4
	.type		.nv.reservedSmem.cap,@object
	.size		.nv.reservedSmem.cap,0x4
